	.target	sm_80

	.elftype	@"ET_EXEC"


//--------------------- .note.nv.tkinfo           --------------------------
	.section	.note.nv.tkinfo,"",@"SHT_NOTE"
	.sectionflags	@"SHF_NOTE_NV_TKINFO"
	.tkinfo
        /*0018*/ 	.word	0x00000002
        /*0030*/ 	.string	""
        /*0030*/ 	.string	"ptxas"
        /*0030*/ 	.string	"Cuda compilation tools, release 13.0, V13.0.88"
        /*0030*/ 	.string	"Build cuda_13.0.r13.0/compiler.36424714_0"
        /*0030*/ 	.string	"-arch sm_80 -m 64 "



//--------------------- .note.nv.cuinfo           --------------------------
	.section	.note.nv.cuinfo,"",@"SHT_NOTE"
	.sectionflags	@"SHF_NOTE_NV_CUINFO"
        /*0018*/ 	.short	0x0002
        /*001a*/ 	.short	0x0050
        /*001c*/ 	.short	0x0082
	.zero		2


//--------------------- .nv.info                  --------------------------
	.section	.nv.info,"",@"SHT_CUDA_INFO"
	.align	4


	//----- nvinfo : EIATTR_REGCOUNT
	.align		4
        /*0000*/ 	.byte	0x04, 0x2f
        /*0002*/ 	.short	(.L_29 - .L_28)
	.align		4
.L_28:
        /*0004*/ 	.word	index@(_Z31router_gemm_kernel_float_outputI13__nv_bfloat16Li128ELi8ELi1ELi256ELi7168EEvPfPKT_S4_)
        /*0008*/ 	.word	0x00000040


	//----- nvinfo : EIATTR_FRAME_SIZE
	.align		4
.L_29:
        /*000c*/ 	.byte	0x04, 0x11
        /*000e*/ 	.short	(.L_31 - .L_30)
	.align		4
.L_30:
        /*0010*/ 	.word	index@(_Z31router_gemm_kernel_float_outputI13__nv_bfloat16Li128ELi8ELi1ELi256ELi7168EEvPfPKT_S4_)
        /*0014*/ 	.word	0x00000000


	//----- nvinfo : EIATTR_REGCOUNT
	.align		4
.L_31:
        /*0018*/ 	.byte	0x04, 0x2f
        /*001a*/ 	.short	(.L_33 - .L_32)
	.align		4
.L_32:
        /*001c*/ 	.word	index@(_Z31router_gemm_kernel_float_outputI13__nv_bfloat16Li128ELi8ELi2ELi256ELi7168EEvPfPKT_S4_)
        /*0020*/ 	.word	0x00000060


	//----- nvinfo : EIATTR_FRAME_SIZE
	.align		4
.L_33:
        /*0024*/ 	.byte	0x04, 0x11
        /*0026*/ 	.short	(.L_35 - .L_34)
	.align		4
.L_34:
        /*0028*/ 	.word	index@(_Z31router_gemm_kernel_float_outputI13__nv_bfloat16Li128ELi8ELi2ELi256ELi7168EEvPfPKT_S4_)
        /*002c*/ 	.word	0x00000000


	//----- nvinfo : EIATTR_REGCOUNT
	.align		4
.L_35:
        /*0030*/ 	.byte	0x04, 0x2f
        /*0032*/ 	.short	(.L_37 - .L_36)
	.align		4
.L_36:
        /*0034*/ 	.word	index@(_Z31router_gemm_kernel_float_outputI13__nv_bfloat16Li128ELi8ELi3ELi256ELi7168EEvPfPKT_S4_)
        /*0038*/ 	.word	0x00000070


	//----- nvinfo : EIATTR_FRAME_SIZE
	.align		4
.L_37:
        /*003c*/ 	.byte	0x04, 0x11
        /*003e*/ 	.short	(.L_39 - .L_38)
	.align		4
.L_38:
        /*0040*/ 	.word	index@(_Z31router_gemm_kernel_float_outputI13__nv_bfloat16Li128ELi8ELi3ELi256ELi7168EEvPfPKT_S4_)
        /*0044*/ 	.word	0x00000000


	//----- nvinfo : EIATTR_REGCOUNT
	.align		4
.L_39:
        /*0048*/ 	.byte	0x04, 0x2f
        /*004a*/ 	.short	(.L_41 - .L_40)
	.align		4
.L_40:
        /*004c*/ 	.word	index@(_Z31router_gemm_kernel_float_outputI13__nv_bfloat16Li128ELi8ELi4ELi256ELi7168EEvPfPKT_S4_)
        /*0050*/ 	.word	0x00000075


	//----- nvinfo : EIATTR_FRAME_SIZE
	.align		4
.L_41:
        /*0054*/ 	.byte	0x04, 0x11
        /*0056*/ 	.short	(.L_43 - .L_42)
	.align		4
.L_42:
        /*0058*/ 	.word	index@(_Z31router_gemm_kernel_float_outputI13__nv_bfloat16Li128ELi8ELi4ELi256ELi7168EEvPfPKT_S4_)
        /*005c*/ 	.word	0x00000000


	//----- nvinfo : EIATTR_REGCOUNT
	.align		4
.L_43:
        /*0060*/ 	.byte	0x04, 0x2f
        /*0062*/ 	.short	(.L_45 - .L_44)
	.align		4
.L_44:
        /*0064*/ 	.word	index@(_Z31router_gemm_kernel_float_outputI13__nv_bfloat16Li128ELi8ELi5ELi256ELi7168EEvPfPKT_S4_)
        /*0068*/ 	.word	0x00000076


	//----- nvinfo : EIATTR_FRAME_SIZE
	.align		4
.L_45:
        /*006c*/ 	.byte	0x04, 0x11
        /*006e*/ 	.short	(.L_47 - .L_46)
	.align		4
.L_46:
        /*0070*/ 	.word	index@(_Z31router_gemm_kernel_float_outputI13__nv_bfloat16Li128ELi8ELi5ELi256ELi7168EEvPfPKT_S4_)
        /*0074*/ 	.word	0x00000000


	//----- nvinfo : EIATTR_REGCOUNT
	.align		4
.L_47:
        /*0078*/ 	.byte	0x04, 0x2f
        /*007a*/ 	.short	(.L_49 - .L_48)
	.align		4
.L_48:
        /*007c*/ 	.word	index@(_Z31router_gemm_kernel_float_outputI13__nv_bfloat16Li128ELi8ELi6ELi256ELi7168EEvPfPKT_S4_)
        /*0080*/ 	.word	0x00000072


	//----- nvinfo : EIATTR_FRAME_SIZE
	.align		4
.L_49:
        /*0084*/ 	.byte	0x04, 0x11
        /*0086*/ 	.short	(.L_51 - .L_50)
	.align		4
.L_50:
        /*0088*/ 	.word	index@(_Z31router_gemm_kernel_float_outputI13__nv_bfloat16Li128ELi8ELi6ELi256ELi7168EEvPfPKT_S4_)
        /*008c*/ 	.word	0x00000000


	//----- nvinfo : EIATTR_REGCOUNT
	.align		4
.L_51:
        /*0090*/ 	.byte	0x04, 0x2f
        /*0092*/ 	.short	(.L_53 - .L_52)
	.align		4
.L_52:
        /*0094*/ 	.word	index@(_Z31router_gemm_kernel_float_outputI13__nv_bfloat16Li128ELi8ELi7ELi256ELi7168EEvPfPKT_S4_)
        /*0098*/ 	.word	0x00000074


	//----- nvinfo : EIATTR_FRAME_SIZE
	.align		4
.L_53:
        /*009c*/ 	.byte	0x04, 0x11
        /*009e*/ 	.short	(.L_55 - .L_54)
	.align		4
.L_54:
        /*00a0*/ 	.word	index@(_Z31router_gemm_kernel_float_outputI13__nv_bfloat16Li128ELi8ELi7ELi256ELi7168EEvPfPKT_S4_)
        /*00a4*/ 	.word	0x00000000


	//----- nvinfo : EIATTR_REGCOUNT
	.align		4
.L_55:
        /*00a8*/ 	.byte	0x04, 0x2f
        /*00aa*/ 	.short	(.L_57 - .L_56)
	.align		4
.L_56:
        /*00ac*/ 	.word	index@(_Z31router_gemm_kernel_float_outputI13__nv_bfloat16Li128ELi8ELi8ELi256ELi7168EEvPfPKT_S4_)
        /*00b0*/ 	.word	0x0000007c


	//----- nvinfo : EIATTR_FRAME_SIZE
	.align		4
.L_57:
        /*00b4*/ 	.byte	0x04, 0x11
        /*00b6*/ 	.short	(.L_59 - .L_58)
	.align		4
.L_58:
        /*00b8*/ 	.word	index@(_Z31router_gemm_kernel_float_outputI13__nv_bfloat16Li128ELi8ELi8ELi256ELi7168EEvPfPKT_S4_)
        /*00bc*/ 	.word	0x00000000


	//----- nvinfo : EIATTR_REGCOUNT
	.align		4
.L_59:
        /*00c0*/ 	.byte	0x04, 0x2f
        /*00c2*/ 	.short	(.L_61 - .L_60)
	.align		4
.L_60:
        /*00c4*/ 	.word	index@(_Z31router_gemm_kernel_float_outputI13__nv_bfloat16Li128ELi8ELi9ELi256ELi7168EEvPfPKT_S4_)
        /*00c8*/ 	.word	0x00000076


	//----- nvinfo : EIATTR_FRAME_SIZE
	.align		4
.L_61:
        /*00cc*/ 	.byte	0x04, 0x11
        /*00ce*/ 	.short	(.L_63 - .L_62)
	.align		4
.L_62:
        /*00d0*/ 	.word	index@(_Z31router_gemm_kernel_float_outputI13__nv_bfloat16Li128ELi8ELi9ELi256ELi7168EEvPfPKT_S4_)
        /*00d4*/ 	.word	0x00000000


	//----- nvinfo : EIATTR_REGCOUNT
	.align		4
.L_63:
        /*00d8*/ 	.byte	0x04, 0x2f
        /*00da*/ 	.short	(.L_65 - .L_64)
	.align		4
.L_64:
        /*00dc*/ 	.word	index@(_Z31router_gemm_kernel_float_outputI13__nv_bfloat16Li128ELi8ELi10ELi256ELi7168EEvPfPKT_S4_)
        /*00e0*/ 	.word	0x00000079


	//----- nvinfo : EIATTR_FRAME_SIZE
	.align		4
.L_65:
        /*00e4*/ 	.byte	0x04, 0x11
        /*00e6*/ 	.short	(.L_67 - .L_66)
	.align		4
.L_66:
        /*00e8*/ 	.word	index@(_Z31router_gemm_kernel_float_outputI13__nv_bfloat16Li128ELi8ELi10ELi256ELi7168EEvPfPKT_S4_)
        /*00ec*/ 	.word	0x00000000


	//----- nvinfo : EIATTR_REGCOUNT
	.align		4
.L_67:
        /*00f0*/ 	.byte	0x04, 0x2f
        /*00f2*/ 	.short	(.L_69 - .L_68)
	.align		4
.L_68:
        /*00f4*/ 	.word	index@(_Z31router_gemm_kernel_float_outputI13__nv_bfloat16Li128ELi8ELi11ELi256ELi7168EEvPfPKT_S4_)
        /*00f8*/ 	.word	0x0000007a


	//----- nvinfo : EIATTR_FRAME_SIZE
	.align		4
.L_69:
        /*00fc*/ 	.byte	0x04, 0x11
        /*00fe*/ 	.short	(.L_71 - .L_70)
	.align		4
.L_70:
        /*0100*/ 	.word	index@(_Z31router_gemm_kernel_float_outputI13__nv_bfloat16Li128ELi8ELi11ELi256ELi7168EEvPfPKT_S4_)
        /*0104*/ 	.word	0x00000000


	//----- nvinfo : EIATTR_REGCOUNT
	.align		4
.L_71:
        /*0108*/ 	.byte	0x04, 0x2f
        /*010a*/ 	.short	(.L_73 - .L_72)
	.align		4
.L_72:
        /*010c*/ 	.word	index@(_Z31router_gemm_kernel_float_outputI13__nv_bfloat16Li128ELi8ELi12ELi256ELi7168EEvPfPKT_S4_)
        /*0110*/ 	.word	0x0000007a


	//----- nvinfo : EIATTR_FRAME_SIZE
	.align		4
.L_73:
        /*0114*/ 	.byte	0x04, 0x11
        /*0116*/ 	.short	(.L_75 - .L_74)
	.align		4
.L_74:
        /*0118*/ 	.word	index@(_Z31router_gemm_kernel_float_outputI13__nv_bfloat16Li128ELi8ELi12ELi256ELi7168EEvPfPKT_S4_)
        /*011c*/ 	.word	0x00000000


	//----- nvinfo : EIATTR_REGCOUNT
	.align		4
.L_75:
        /*0120*/ 	.byte	0x04, 0x2f
        /*0122*/ 	.short	(.L_77 - .L_76)
	.align		4
.L_76:
        /*0124*/ 	.word	index@(_Z31router_gemm_kernel_float_outputI13__nv_bfloat16Li128ELi8ELi13ELi256ELi7168EEvPfPKT_S4_)
        /*0128*/ 	.word	0x00000080


	//----- nvinfo : EIATTR_FRAME_SIZE
	.align		4
.L_77:
        /*012c*/ 	.byte	0x04, 0x11
        /*012e*/ 	.short	(.L_79 - .L_78)
	.align		4
.L_78:
        /*0130*/ 	.word	index@(_Z31router_gemm_kernel_float_outputI13__nv_bfloat16Li128ELi8ELi13ELi256ELi7168EEvPfPKT_S4_)
        /*0134*/ 	.word	0x00000000


	//----- nvinfo : EIATTR_REGCOUNT
	.align		4
.L_79:
        /*0138*/ 	.byte	0x04, 0x2f
        /*013a*/ 	.short	(.L_81 - .L_80)
	.align		4
.L_80:
        /*013c*/ 	.word	index@(_Z31router_gemm_kernel_float_outputI13__nv_bfloat16Li128ELi8ELi14ELi256ELi7168EEvPfPKT_S4_)
        /*0140*/ 	.word	0x00000080


	//----- nvinfo : EIATTR_FRAME_SIZE
	.align		4
.L_81:
        /*0144*/ 	.byte	0x04, 0x11
        /*0146*/ 	.short	(.L_83 - .L_82)
	.align		4
.L_82:
        /*0148*/ 	.word	index@(_Z31router_gemm_kernel_float_outputI13__nv_bfloat16Li128ELi8ELi14ELi256ELi7168EEvPfPKT_S4_)
        /*014c*/ 	.word	0x00000000


	//----- nvinfo : EIATTR_REGCOUNT
	.align		4
.L_83:
        /*0150*/ 	.byte	0x04, 0x2f
        /*0152*/ 	.short	(.L_85 - .L_84)
	.align		4
.L_84:
        /*0154*/ 	.word	index@(_Z31router_gemm_kernel_float_outputI13__nv_bfloat16Li128ELi8ELi15ELi256ELi7168EEvPfPKT_S4_)
        /*0158*/ 	.word	0x00000080


	//----- nvinfo : EIATTR_FRAME_SIZE
	.align		4
.L_85:
        /*015c*/ 	.byte	0x04, 0x11
        /*015e*/ 	.short	(.L_87 - .L_86)
	.align		4
.L_86:
        /*0160*/ 	.word	index@(_Z31router_gemm_kernel_float_outputI13__nv_bfloat16Li128ELi8ELi15ELi256ELi7168EEvPfPKT_S4_)
        /*0164*/ 	.word	0x00000000


	//----- nvinfo : EIATTR_REGCOUNT
	.align		4
.L_87:
        /*0168*/ 	.byte	0x04, 0x2f
        /*016a*/ 	.short	(.L_89 - .L_88)
	.align		4
.L_88:
        /*016c*/ 	.word	index@(_Z31router_gemm_kernel_float_outputI13__nv_bfloat16Li128ELi8ELi16ELi256ELi7168EEvPfPKT_S4_)
        /*0170*/ 	.word	0x0000007d


	//----- nvinfo : EIATTR_FRAME_SIZE
	.align		4
.L_89:
        /*0174*/ 	.byte	0x04, 0x11
        /*0176*/ 	.short	(.L_91 - .L_90)
	.align		4
.L_90:
        /*0178*/ 	.word	index@(_Z31router_gemm_kernel_float_outputI13__nv_bfloat16Li128ELi8ELi16ELi256ELi7168EEvPfPKT_S4_)
        /*017c*/ 	.word	0x00000000


	//----- nvinfo : EIATTR_REGCOUNT
	.align		4
.L_91:
        /*0180*/ 	.byte	0x04, 0x2f
        /*0182*/ 	.short	(.L_93 - .L_92)
	.align		4
.L_92:
        /*0184*/ 	.word	index@(_Z31router_gemm_kernel_float_outputI13__nv_bfloat16Li128ELi8ELi1ELi384ELi7168EEvPfPKT_S4_)
        /*0188*/ 	.word	0x00000040


	//----- nvinfo : EIATTR_FRAME_SIZE
	.align		4
.L_93:
        /*018c*/ 	.byte	0x04, 0x11
        /*018e*/ 	.short	(.L_95 - .L_94)
	.align		4
.L_94:
        /*0190*/ 	.word	index@(_Z31router_gemm_kernel_float_outputI13__nv_bfloat16Li128ELi8ELi1ELi384ELi7168EEvPfPKT_S4_)
        /*0194*/ 	.word	0x00000000


	//----- nvinfo : EIATTR_REGCOUNT
	.align		4
.L_95:
        /*0198*/ 	.byte	0x04, 0x2f
        /*019a*/ 	.short	(.L_97 - .L_96)
	.align		4
.L_96:
        /*019c*/ 	.word	index@(_Z31router_gemm_kernel_float_outputI13__nv_bfloat16Li128ELi8ELi2ELi384ELi7168EEvPfPKT_S4_)
        /*01a0*/ 	.word	0x00000060


	//----- nvinfo : EIATTR_FRAME_SIZE
	.align		4
.L_97:
        /*01a4*/ 	.byte	0x04, 0x11
        /*01a6*/ 	.short	(.L_99 - .L_98)
	.align		4
.L_98:
        /*01a8*/ 	.word	index@(_Z31router_gemm_kernel_float_outputI13__nv_bfloat16Li128ELi8ELi2ELi384ELi7168EEvPfPKT_S4_)
        /*01ac*/ 	.word	0x00000000


	//----- nvinfo : EIATTR_REGCOUNT
	.align		4
.L_99:
        /*01b0*/ 	.byte	0x04, 0x2f
        /*01b2*/ 	.short	(.L_101 - .L_100)
	.align		4
.L_100:
        /*01b4*/ 	.word	index@(_Z31router_gemm_kernel_float_outputI13__nv_bfloat16Li128ELi8ELi3ELi384ELi7168EEvPfPKT_S4_)
        /*01b8*/ 	.word	0x00000070


	//----- nvinfo : EIATTR_FRAME_SIZE
	.align		4
.L_101:
        /*01bc*/ 	.byte	0x04, 0x11
        /*01be*/ 	.short	(.L_103 - .L_102)
	.align		4
.L_102:
        /*01c0*/ 	.word	index@(_Z31router_gemm_kernel_float_outputI13__nv_bfloat16Li128ELi8ELi3ELi384ELi7168EEvPfPKT_S4_)
        /*01c4*/ 	.word	0x00000000


	//----- nvinfo : EIATTR_REGCOUNT
	.align		4
.L_103:
        /*01c8*/ 	.byte	0x04, 0x2f
        /*01ca*/ 	.short	(.L_105 - .L_104)
	.align		4
.L_104:
        /*01cc*/ 	.word	index@(_Z31router_gemm_kernel_float_outputI13__nv_bfloat16Li128ELi8ELi4ELi384ELi7168EEvPfPKT_S4_)
        /*01d0*/ 	.word	0x00000075


	//----- nvinfo : EIATTR_FRAME_SIZE
	.align		4
.L_105:
        /*01d4*/ 	.byte	0x04, 0x11
        /*01d6*/ 	.short	(.L_107 - .L_106)
	.align		4
.L_106:
        /*01d8*/ 	.word	index@(_Z31router_gemm_kernel_float_outputI13__nv_bfloat16Li128ELi8ELi4ELi384ELi7168EEvPfPKT_S4_)
        /*01dc*/ 	.word	0x00000000


	//----- nvinfo : EIATTR_REGCOUNT
	.align		4
.L_107:
        /*01e0*/ 	.byte	0x04, 0x2f
        /*01e2*/ 	.short	(.L_109 - .L_108)
	.align		4
.L_108:
        /*01e4*/ 	.word	index@(_Z31router_gemm_kernel_float_outputI13__nv_bfloat16Li128ELi8ELi5ELi384ELi7168EEvPfPKT_S4_)
        /*01e8*/ 	.word	0x00000076


	//----- nvinfo : EIATTR_FRAME_SIZE
	.align		4
.L_109:
        /*01ec*/ 	.byte	0x04, 0x11
        /*01ee*/ 	.short	(.L_111 - .L_110)
	.align		4
.L_110:
        /*01f0*/ 	.word	index@(_Z31router_gemm_kernel_float_outputI13__nv_bfloat16Li128ELi8ELi5ELi384ELi7168EEvPfPKT_S4_)
        /*01f4*/ 	.word	0x00000000


	//----- nvinfo : EIATTR_REGCOUNT
	.align		4
.L_111:
        /*01f8*/ 	.byte	0x04, 0x2f
        /*01fa*/ 	.short	(.L_113 - .L_112)
	.align		4
.L_112:
        /*01fc*/ 	.word	index@(_Z31router_gemm_kernel_float_outputI13__nv_bfloat16Li128ELi8ELi6ELi384ELi7168EEvPfPKT_S4_)
        /*0200*/ 	.word	0x00000072


	//----- nvinfo : EIATTR_FRAME_SIZE
	.align		4
.L_113:
        /*0204*/ 	.byte	0x04, 0x11
        /*0206*/ 	.short	(.L_115 - .L_114)
	.align		4
.L_114:
        /*0208*/ 	.word	index@(_Z31router_gemm_kernel_float_outputI13__nv_bfloat16Li128ELi8ELi6ELi384ELi7168EEvPfPKT_S4_)
        /*020c*/ 	.word	0x00000000


	//----- nvinfo : EIATTR_REGCOUNT
	.align		4
.L_115:
        /*0210*/ 	.byte	0x04, 0x2f
        /*0212*/ 	.short	(.L_117 - .L_116)
	.align		4
.L_116:
        /*0214*/ 	.word	index@(_Z31router_gemm_kernel_float_outputI13__nv_bfloat16Li128ELi8ELi7ELi384ELi7168EEvPfPKT_S4_)
        /*0218*/ 	.word	0x00000074


	//----- nvinfo : EIATTR_FRAME_SIZE
	.align		4
.L_117:
        /*021c*/ 	.byte	0x04, 0x11
        /*021e*/ 	.short	(.L_119 - .L_118)
	.align		4
.L_118:
        /*0220*/ 	.word	index@(_Z31router_gemm_kernel_float_outputI13__nv_bfloat16Li128ELi8ELi7ELi384ELi7168EEvPfPKT_S4_)
        /*0224*/ 	.word	0x00000000


	//----- nvinfo : EIATTR_REGCOUNT
	.align		4
.L_119:
        /*0228*/ 	.byte	0x04, 0x2f
        /*022a*/ 	.short	(.L_121 - .L_120)
	.align		4
.L_120:
        /*022c*/ 	.word	index@(_Z31router_gemm_kernel_float_outputI13__nv_bfloat16Li128ELi8ELi8ELi384ELi7168EEvPfPKT_S4_)
        /*0230*/ 	.word	0x0000007c


	//----- nvinfo : EIATTR_FRAME_SIZE
	.align		4
.L_121:
        /*0234*/ 	.byte	0x04, 0x11
        /*0236*/ 	.short	(.L_123 - .L_122)
	.align		4
.L_122:
        /*0238*/ 	.word	index@(_Z31router_gemm_kernel_float_outputI13__nv_bfloat16Li128ELi8ELi8ELi384ELi7168EEvPfPKT_S4_)
        /*023c*/ 	.word	0x00000000


	//----- nvinfo : EIATTR_REGCOUNT
	.align		4
.L_123:
        /*0240*/ 	.byte	0x04, 0x2f
        /*0242*/ 	.short	(.L_125 - .L_124)
	.align		4
.L_124:
        /*0244*/ 	.word	index@(_Z31router_gemm_kernel_float_outputI13__nv_bfloat16Li128ELi8ELi9ELi384ELi7168EEvPfPKT_S4_)
        /*0248*/ 	.word	0x00000076


	//----- nvinfo : EIATTR_FRAME_SIZE
	.align		4
.L_125:
        /*024c*/ 	.byte	0x04, 0x11
        /*024e*/ 	.short	(.L_127 - .L_126)
	.align		4
.L_126:
        /*0250*/ 	.word	index@(_Z31router_gemm_kernel_float_outputI13__nv_bfloat16Li128ELi8ELi9ELi384ELi7168EEvPfPKT_S4_)
        /*0254*/ 	.word	0x00000000


	//----- nvinfo : EIATTR_REGCOUNT
	.align		4
.L_127:
        /*0258*/ 	.byte	0x04, 0x2f
        /*025a*/ 	.short	(.L_129 - .L_128)
	.align		4
.L_128:
        /*025c*/ 	.word	index@(_Z31router_gemm_kernel_float_outputI13__nv_bfloat16Li128ELi8ELi10ELi384ELi7168EEvPfPKT_S4_)
        /*0260*/ 	.word	0x00000079


	//----- nvinfo : EIATTR_FRAME_SIZE
	.align		4
.L_129:
        /*0264*/ 	.byte	0x04, 0x11
        /*0266*/ 	.short	(.L_131 - .L_130)
	.align		4
.L_130:
        /*0268*/ 	.word	index@(_Z31router_gemm_kernel_float_outputI13__nv_bfloat16Li128ELi8ELi10ELi384ELi7168EEvPfPKT_S4_)
        /*026c*/ 	.word	0x00000000


	//----- nvinfo : EIATTR_REGCOUNT
	.align		4
.L_131:
        /*0270*/ 	.byte	0x04, 0x2f
        /*0272*/ 	.short	(.L_133 - .L_132)
	.align		4
.L_132:
        /*0274*/ 	.word	index@(_Z31router_gemm_kernel_float_outputI13__nv_bfloat16Li128ELi8ELi11ELi384ELi7168EEvPfPKT_S4_)
        /*0278*/ 	.word	0x0000007a


	//----- nvinfo : EIATTR_FRAME_SIZE
	.align		4
.L_133:
        /*027c*/ 	.byte	0x04, 0x11
        /*027e*/ 	.short	(.L_135 - .L_134)
	.align		4
.L_134:
        /*0280*/ 	.word	index@(_Z31router_gemm_kernel_float_outputI13__nv_bfloat16Li128ELi8ELi11ELi384ELi7168EEvPfPKT_S4_)
        /*0284*/ 	.word	0x00000000


	//----- nvinfo : EIATTR_REGCOUNT
	.align		4
.L_135:
        /*0288*/ 	.byte	0x04, 0x2f
        /*028a*/ 	.short	(.L_137 - .L_136)
	.align		4
.L_136:
        /*028c*/ 	.word	index@(_Z31router_gemm_kernel_float_outputI13__nv_bfloat16Li128ELi8ELi12ELi384ELi7168EEvPfPKT_S4_)
        /*0290*/ 	.word	0x0000007a


	//----- nvinfo : EIATTR_FRAME_SIZE
	.align		4
.L_137:
        /*0294*/ 	.byte	0x04, 0x11
        /*0296*/ 	.short	(.L_139 - .L_138)
	.align		4
.L_138:
        /*0298*/ 	.word	index@(_Z31router_gemm_kernel_float_outputI13__nv_bfloat16Li128ELi8ELi12ELi384ELi7168EEvPfPKT_S4_)
        /*029c*/ 	.word	0x00000000


	//----- nvinfo : EIATTR_REGCOUNT
	.align		4
.L_139:
        /*02a0*/ 	.byte	0x04, 0x2f
        /*02a2*/ 	.short	(.L_141 - .L_140)
	.align		4
.L_140:
        /*02a4*/ 	.word	index@(_Z31router_gemm_kernel_float_outputI13__nv_bfloat16Li128ELi8ELi13ELi384ELi7168EEvPfPKT_S4_)
        /*02a8*/ 	.word	0x00000080


	//----- nvinfo : EIATTR_FRAME_SIZE
	.align		4
.L_141:
        /*02ac*/ 	.byte	0x04, 0x11
        /*02ae*/ 	.short	(.L_143 - .L_142)
	.align		4
.L_142:
        /*02b0*/ 	.word	index@(_Z31router_gemm_kernel_float_outputI13__nv_bfloat16Li128ELi8ELi13ELi384ELi7168EEvPfPKT_S4_)
        /*02b4*/ 	.word	0x00000000


	//----- nvinfo : EIATTR_REGCOUNT
	.align		4
.L_143:
        /*02b8*/ 	.byte	0x04, 0x2f
        /*02ba*/ 	.short	(.L_145 - .L_144)
	.align		4
.L_144:
        /*02bc*/ 	.word	index@(_Z31router_gemm_kernel_float_outputI13__nv_bfloat16Li128ELi8ELi14ELi384ELi7168EEvPfPKT_S4_)
        /*02c0*/ 	.word	0x00000080


	//----- nvinfo : EIATTR_FRAME_SIZE
	.align		4
.L_145:
        /*02c4*/ 	.byte	0x04, 0x11
        /*02c6*/ 	.short	(.L_147 - .L_146)
	.align		4
.L_146:
        /*02c8*/ 	.word	index@(_Z31router_gemm_kernel_float_outputI13__nv_bfloat16Li128ELi8ELi14ELi384ELi7168EEvPfPKT_S4_)
        /*02cc*/ 	.word	0x00000000


	//----- nvinfo : EIATTR_REGCOUNT
	.align		4
.L_147:
        /*02d0*/ 	.byte	0x04, 0x2f
        /*02d2*/ 	.short	(.L_149 - .L_148)
	.align		4
.L_148:
        /*02d4*/ 	.word	index@(_Z31router_gemm_kernel_float_outputI13__nv_bfloat16Li128ELi8ELi15ELi384ELi7168EEvPfPKT_S4_)
        /*02d8*/ 	.word	0x00000080


	//----- nvinfo : EIATTR_FRAME_SIZE
	.align		4
.L_149:
        /*02dc*/ 	.byte	0x04, 0x11
        /*02de*/ 	.short	(.L_151 - .L_150)
	.align		4
.L_150:
        /*02e0*/ 	.word	index@(_Z31router_gemm_kernel_float_outputI13__nv_bfloat16Li128ELi8ELi15ELi384ELi7168EEvPfPKT_S4_)
        /*02e4*/ 	.word	0x00000000


	//----- nvinfo : EIATTR_REGCOUNT
	.align		4
.L_151:
        /*02e8*/ 	.byte	0x04, 0x2f
        /*02ea*/ 	.short	(.L_153 - .L_152)
	.align		4
.L_152:
        /*02ec*/ 	.word	index@(_Z31router_gemm_kernel_float_outputI13__nv_bfloat16Li128ELi8ELi16ELi384ELi7168EEvPfPKT_S4_)
        /*02f0*/ 	.word	0x0000007d


	//----- nvinfo : EIATTR_FRAME_SIZE
	.align		4
.L_153:
        /*02f4*/ 	.byte	0x04, 0x11
        /*02f6*/ 	.short	(.L_155 - .L_154)
	.align		4
.L_154:
        /*02f8*/ 	.word	index@(_Z31router_gemm_kernel_float_outputI13__nv_bfloat16Li128ELi8ELi16ELi384ELi7168EEvPfPKT_S4_)
        /*02fc*/ 	.word	0x00000000


	//----- nvinfo : EIATTR_MIN_STACK_SIZE
	.align		4
.L_155:
        /*0300*/ 	.byte	0x04, 0x12
        /*0302*/ 	.short	(.L_157 - .L_156)
	.align		4
.L_156:
        /*0304*/ 	.word	index@(_Z31router_gemm_kernel_float_outputI13__nv_bfloat16Li128ELi8ELi16ELi384ELi7168EEvPfPKT_S4_)
        /*0308*/ 	.word	0x00000000


	//----- nvinfo : EIATTR_MIN_STACK_SIZE
	.align		4
.L_157:
        /*030c*/ 	.byte	0x04, 0x12
        /*030e*/ 	.short	(.L_159 - .L_158)
	.align		4
.L_158:
        /*0310*/ 	.word	index@(_Z31router_gemm_kernel_float_outputI13__nv_bfloat16Li128ELi8ELi15ELi384ELi7168EEvPfPKT_S4_)
        /*0314*/ 	.word	0x00000000


	//----- nvinfo : EIATTR_MIN_STACK_SIZE
	.align		4
.L_159:
        /*0318*/ 	.byte	0x04, 0x12
        /*031a*/ 	.short	(.L_161 - .L_160)
	.align		4
.L_160:
        /*031c*/ 	.word	index@(_Z31router_gemm_kernel_float_outputI13__nv_bfloat16Li128ELi8ELi14ELi384ELi7168EEvPfPKT_S4_)
        /*0320*/ 	.word	0x00000000


	//----- nvinfo : EIATTR_MIN_STACK_SIZE
	.align		4
.L_161:
        /*0324*/ 	.byte	0x04, 0x12
        /*0326*/ 	.short	(.L_163 - .L_162)
	.align		4
.L_162:
        /*0328*/ 	.word	index@(_Z31router_gemm_kernel_float_outputI13__nv_bfloat16Li128ELi8ELi13ELi384ELi7168EEvPfPKT_S4_)
        /*032c*/ 	.word	0x00000000


	//----- nvinfo : EIATTR_MIN_STACK_SIZE
	.align		4
.L_163:
        /*0330*/ 	.byte	0x04, 0x12
        /*0332*/ 	.short	(.L_165 - .L_164)
	.align		4
.L_164:
        /*0334*/ 	.word	index@(_Z31router_gemm_kernel_float_outputI13__nv_bfloat16Li128ELi8ELi12ELi384ELi7168EEvPfPKT_S4_)
        /*0338*/ 	.word	0x00000000


	//----- nvinfo : EIATTR_MIN_STACK_SIZE
	.align		4
.L_165:
        /*033c*/ 	.byte	0x04, 0x12
        /*033e*/ 	.short	(.L_167 - .L_166)
	.align		4
.L_166:
        /*0340*/ 	.word	index@(_Z31router_gemm_kernel_float_outputI13__nv_bfloat16Li128ELi8ELi11ELi384ELi7168EEvPfPKT_S4_)
        /*0344*/ 	.word	0x00000000


	//----- nvinfo : EIATTR_MIN_STACK_SIZE
	.align		4
.L_167:
        /*0348*/ 	.byte	0x04, 0x12
        /*034a*/ 	.short	(.L_169 - .L_168)
	.align		4
.L_168:
        /*034c*/ 	.word	index@(_Z31router_gemm_kernel_float_outputI13__nv_bfloat16Li128ELi8ELi10ELi384ELi7168EEvPfPKT_S4_)
        /*0350*/ 	.word	0x00000000


	//----- nvinfo : EIATTR_MIN_STACK_SIZE
	.align		4
.L_169:
        /*0354*/ 	.byte	0x04, 0x12
        /*0356*/ 	.short	(.L_171 - .L_170)
	.align		4
.L_170:
        /*0358*/ 	.word	index@(_Z31router_gemm_kernel_float_outputI13__nv_bfloat16Li128ELi8ELi9ELi384ELi7168EEvPfPKT_S4_)
        /*035c*/ 	.word	0x00000000


	//----- nvinfo : EIATTR_MIN_STACK_SIZE
	.align		4
.L_171:
        /*0360*/ 	.byte	0x04, 0x12
        /*0362*/ 	.short	(.L_173 - .L_172)
	.align		4
.L_172:
        /*0364*/ 	.word	index@(_Z31router_gemm_kernel_float_outputI13__nv_bfloat16Li128ELi8ELi8ELi384ELi7168EEvPfPKT_S4_)
        /*0368*/ 	.word	0x00000000


	//----- nvinfo : EIATTR_MIN_STACK_SIZE
	.align		4
.L_173:
        /*036c*/ 	.byte	0x04, 0x12
        /*036e*/ 	.short	(.L_175 - .L_174)
	.align		4
.L_174:
        /*0370*/ 	.word	index@(_Z31router_gemm_kernel_float_outputI13__nv_bfloat16Li128ELi8ELi7ELi384ELi7168EEvPfPKT_S4_)
        /*0374*/ 	.word	0x00000000


	//----- nvinfo : EIATTR_MIN_STACK_SIZE
	.align		4
.L_175:
        /*0378*/ 	.byte	0x04, 0x12
        /*037a*/ 	.short	(.L_177 - .L_176)
	.align		4
.L_176:
        /*037c*/ 	.word	index@(_Z31router_gemm_kernel_float_outputI13__nv_bfloat16Li128ELi8ELi6ELi384ELi7168EEvPfPKT_S4_)
        /*0380*/ 	.word	0x00000000


	//----- nvinfo : EIATTR_MIN_STACK_SIZE
	.align		4
.L_177:
        /*0384*/ 	.byte	0x04, 0x12
        /*0386*/ 	.short	(.L_179 - .L_178)
	.align		4
.L_178:
        /*0388*/ 	.word	index@(_Z31router_gemm_kernel_float_outputI13__nv_bfloat16Li128ELi8ELi5ELi384ELi7168EEvPfPKT_S4_)
        /*038c*/ 	.word	0x00000000


	//----- nvinfo : EIATTR_MIN_STACK_SIZE
	.align		4
.L_179:
        /*0390*/ 	.byte	0x04, 0x12
        /*0392*/ 	.short	(.L_181 - .L_180)
	.align		4
.L_180:
        /*0394*/ 	.word	index@(_Z31router_gemm_kernel_float_outputI13__nv_bfloat16Li128ELi8ELi4ELi384ELi7168EEvPfPKT_S4_)
        /*0398*/ 	.word	0x00000000


	//----- nvinfo : EIATTR_MIN_STACK_SIZE
	.align		4
.L_181:
        /*039c*/ 	.byte	0x04, 0x12
        /*039e*/ 	.short	(.L_183 - .L_182)
	.align		4
.L_182:
        /*03a0*/ 	.word	index@(_Z31router_gemm_kernel_float_outputI13__nv_bfloat16Li128ELi8ELi3ELi384ELi7168EEvPfPKT_S4_)
        /*03a4*/ 	.word	0x00000000


	//----- nvinfo : EIATTR_MIN_STACK_SIZE
	.align		4
.L_183:
        /*03a8*/ 	.byte	0x04, 0x12
        /*03aa*/ 	.short	(.L_185 - .L_184)
	.align		4
.L_184:
        /*03ac*/ 	.word	index@(_Z31router_gemm_kernel_float_outputI13__nv_bfloat16Li128ELi8ELi2ELi384ELi7168EEvPfPKT_S4_)
        /*03b0*/ 	.word	0x00000000


	//----- nvinfo : EIATTR_MIN_STACK_SIZE
	.align		4
.L_185:
        /*03b4*/ 	.byte	0x04, 0x12
        /*03b6*/ 	.short	(.L_187 - .L_186)
	.align		4
.L_186:
        /*03b8*/ 	.word	index@(_Z31router_gemm_kernel_float_outputI13__nv_bfloat16Li128ELi8ELi1ELi384ELi7168EEvPfPKT_S4_)
        /*03bc*/ 	.word	0x00000000


	//----- nvinfo : EIATTR_MIN_STACK_SIZE
	.align		4
.L_187:
        /*03c0*/ 	.byte	0x04, 0x12
        /*03c2*/ 	.short	(.L_189 - .L_188)
	.align		4
.L_188:
        /*03c4*/ 	.word	index@(_Z31router_gemm_kernel_float_outputI13__nv_bfloat16Li128ELi8ELi16ELi256ELi7168EEvPfPKT_S4_)
        /*03c8*/ 	.word	0x00000000


	//----- nvinfo : EIATTR_MIN_STACK_SIZE
	.align		4
.L_189:
        /*03cc*/ 	.byte	0x04, 0x12
        /*03ce*/ 	.short	(.L_191 - .L_190)
	.align		4
.L_190:
        /*03d0*/ 	.word	index@(_Z31router_gemm_kernel_float_outputI13__nv_bfloat16Li128ELi8ELi15ELi256ELi7168EEvPfPKT_S4_)
        /*03d4*/ 	.word	0x00000000


	//----- nvinfo : EIATTR_MIN_STACK_SIZE
	.align		4
.L_191:
        /*03d8*/ 	.byte	0x04, 0x12
        /*03da*/ 	.short	(.L_193 - .L_192)
	.align		4
.L_192:
        /*03dc*/ 	.word	index@(_Z31router_gemm_kernel_float_outputI13__nv_bfloat16Li128ELi8ELi14ELi256ELi7168EEvPfPKT_S4_)
        /*03e0*/ 	.word	0x00000000


	//----- nvinfo : EIATTR_MIN_STACK_SIZE
	.align		4
.L_193:
        /*03e4*/ 	.byte	0x04, 0x12
        /*03e6*/ 	.short	(.L_195 - .L_194)
	.align		4
.L_194:
        /*03e8*/ 	.word	index@(_Z31router_gemm_kernel_float_outputI13__nv_bfloat16Li128ELi8ELi13ELi256ELi7168EEvPfPKT_S4_)
        /*03ec*/ 	.word	0x00000000


	//----- nvinfo : EIATTR_MIN_STACK_SIZE
	.align		4
.L_195:
        /*03f0*/ 	.byte	0x04, 0x12
        /*03f2*/ 	.short	(.L_197 - .L_196)
	.align		4
.L_196:
        /*03f4*/ 	.word	index@(_Z31router_gemm_kernel_float_outputI13__nv_bfloat16Li128ELi8ELi12ELi256ELi7168EEvPfPKT_S4_)
        /*03f8*/ 	.word	0x00000000


	//----- nvinfo : EIATTR_MIN_STACK_SIZE
	.align		4
.L_197:
        /*03fc*/ 	.byte	0x04, 0x12
        /*03fe*/ 	.short	(.L_199 - .L_198)
	.align		4
.L_198:
        /*0400*/ 	.word	index@(_Z31router_gemm_kernel_float_outputI13__nv_bfloat16Li128ELi8ELi11ELi256ELi7168EEvPfPKT_S4_)
        /*0404*/ 	.word	0x00000000


	//----- nvinfo : EIATTR_MIN_STACK_SIZE
	.align		4
.L_199:
        /*0408*/ 	.byte	0x04, 0x12
        /*040a*/ 	.short	(.L_201 - .L_200)
	.align		4
.L_200:
        /*040c*/ 	.word	index@(_Z31router_gemm_kernel_float_outputI13__nv_bfloat16Li128ELi8ELi10ELi256ELi7168EEvPfPKT_S4_)
        /*0410*/ 	.word	0x00000000


	//----- nvinfo : EIATTR_MIN_STACK_SIZE
	.align		4
.L_201:
        /*0414*/ 	.byte	0x04, 0x12
        /*0416*/ 	.short	(.L_203 - .L_202)
	.align		4
.L_202:
        /*0418*/ 	.word	index@(_Z31router_gemm_kernel_float_outputI13__nv_bfloat16Li128ELi8ELi9ELi256ELi7168EEvPfPKT_S4_)
        /*041c*/ 	.word	0x00000000


	//----- nvinfo : EIATTR_MIN_STACK_SIZE
	.align		4
.L_203:
        /*0420*/ 	.byte	0x04, 0x12
        /*0422*/ 	.short	(.L_205 - .L_204)
	.align		4
.L_204:
        /*0424*/ 	.word	index@(_Z31router_gemm_kernel_float_outputI13__nv_bfloat16Li128ELi8ELi8ELi256ELi7168EEvPfPKT_S4_)
        /*0428*/ 	.word	0x00000000


	//----- nvinfo : EIATTR_MIN_STACK_SIZE
	.align		4
.L_205:
        /*042c*/ 	.byte	0x04, 0x12
        /*042e*/ 	.short	(.L_207 - .L_206)
	.align		4
.L_206:
        /*0430*/ 	.word	index@(_Z31router_gemm_kernel_float_outputI13__nv_bfloat16Li128ELi8ELi7ELi256ELi7168EEvPfPKT_S4_)
        /*0434*/ 	.word	0x00000000


	//----- nvinfo : EIATTR_MIN_STACK_SIZE
	.align		4
.L_207:
        /*0438*/ 	.byte	0x04, 0x12
        /*043a*/ 	.short	(.L_209 - .L_208)
	.align		4
.L_208:
        /*043c*/ 	.word	index@(_Z31router_gemm_kernel_float_outputI13__nv_bfloat16Li128ELi8ELi6ELi256ELi7168EEvPfPKT_S4_)
        /*0440*/ 	.word	0x00000000


	//----- nvinfo : EIATTR_MIN_STACK_SIZE
	.align		4
.L_209:
        /*0444*/ 	.byte	0x04, 0x12
        /*0446*/ 	.short	(.L_211 - .L_210)
	.align		4
.L_210:
        /*0448*/ 	.word	index@(_Z31router_gemm_kernel_float_outputI13__nv_bfloat16Li128ELi8ELi5ELi256ELi7168EEvPfPKT_S4_)
        /*044c*/ 	.word	0x00000000


	//----- nvinfo : EIATTR_MIN_STACK_SIZE
	.align		4
.L_211:
        /*0450*/ 	.byte	0x04, 0x12
        /*0452*/ 	.short	(.L_213 - .L_212)
	.align		4
.L_212:
        /*0454*/ 	.word	index@(_Z31router_gemm_kernel_float_outputI13__nv_bfloat16Li128ELi8ELi4ELi256ELi7168EEvPfPKT_S4_)
        /*0458*/ 	.word	0x00000000


	//----- nvinfo : EIATTR_MIN_STACK_SIZE
	.align		4
.L_213:
        /*045c*/ 	.byte	0x04, 0x12
        /*045e*/ 	.short	(.L_215 - .L_214)
	.align		4
.L_214:
        /*0460*/ 	.word	index@(_Z31router_gemm_kernel_float_outputI13__nv_bfloat16Li128ELi8ELi3ELi256ELi7168EEvPfPKT_S4_)
        /*0464*/ 	.word	0x00000000


	//----- nvinfo : EIATTR_MIN_STACK_SIZE
	.align		4
.L_215:
        /*0468*/ 	.byte	0x04, 0x12
        /*046a*/ 	.short	(.L_217 - .L_216)
	.align		4
.L_216:
        /*046c*/ 	.word	index@(_Z31router_gemm_kernel_float_outputI13__nv_bfloat16Li128ELi8ELi2ELi256ELi7168EEvPfPKT_S4_)
        /*0470*/ 	.word	0x00000000


	//----- nvinfo : EIATTR_MIN_STACK_SIZE
	.align		4
.L_217:
        /*0474*/ 	.byte	0x04, 0x12
        /*0476*/ 	.short	(.L_219 - .L_218)
	.align		4
.L_218:
        /*0478*/ 	.word	index@(_Z31router_gemm_kernel_float_outputI13__nv_bfloat16Li128ELi8ELi1ELi256ELi7168EEvPfPKT_S4_)
        /*047c*/ 	.word	0x00000000
.L_219:


//--------------------- .nv.info._Z31router_gemm_kernel_float_outputI13__nv_bfloat16Li128ELi8ELi16ELi384ELi7168EEvPfPKT_S4_ --------------------------
	.section	.nv.info._Z31router_gemm_kernel_float_outputI13__nv_bfloat16Li128ELi8ELi16ELi384ELi7168EEvPfPKT_S4_,"",@"SHT_CUDA_INFO"
	.sectionflags	@""
	.align	4


	//----- nvinfo : EIATTR_CUDA_API_VERSION
	.align		4
        /*0000*/ 	.byte	0x04, 0x37
        /*0002*/ 	.short	(.L_221 - .L_220)
.L_220:
        /*0004*/ 	.word	0x00000082


	//----- nvinfo : EIATTR_SW2861232_WAR
	.align		4
.L_221:
        /*0008*/ 	.byte	0x01, 0x35
	.zero		2


	//----- nvinfo : EIATTR_PARAM_CBANK
	.align		4
        /*000c*/ 	.byte	0x04, 0x0a
        /*000e*/ 	.short	(.L_223 - .L_222)
	.align		4
.L_222:
        /*0010*/ 	.word	index@(.nv.constant0._Z31router_gemm_kernel_float_outputI13__nv_bfloat16Li128ELi8ELi16ELi384ELi7168EEvPfPKT_S4_)
        /*0014*/ 	.short	0x0160
        /*0016*/ 	.short	0x0018


	//----- nvinfo : EIATTR_CBANK_PARAM_SIZE
	.align		4
.L_223:
        /*0018*/ 	.byte	0x03, 0x19
        /*001a*/ 	.short	0x0018


	//----- nvinfo : EIATTR_KPARAM_INFO
	.align		4
        /*001c*/ 	.byte	0x04, 0x17
        /*001e*/ 	.short	(.L_225 - .L_224)
.L_224:
        /*0020*/ 	.word	0x00000000
        /*0024*/ 	.short	0x0002
        /*0026*/ 	.short	0x0010
        /*0028*/ 	.byte	0x00, 0xf0, 0x21, 0x00


	//----- nvinfo : EIATTR_KPARAM_INFO
	.align		4
.L_225:
        /*002c*/ 	.byte	0x04, 0x17
        /*002e*/ 	.short	(.L_227 - .L_226)
.L_226:
        /*0030*/ 	.word	0x00000000
        /*0034*/ 	.short	0x0001
        /*0036*/ 	.short	0x0008
        /*0038*/ 	.byte	0x00, 0xf0, 0x21, 0x00


	//----- nvinfo : EIATTR_KPARAM_INFO
	.align		4
.L_227:
        /*003c*/ 	.byte	0x04, 0x17
        /*003e*/ 	.short	(.L_229 - .L_228)
.L_228:
        /*0040*/ 	.word	0x00000000
        /*0044*/ 	.short	0x0000
        /*0046*/ 	.short	0x0000
        /*0048*/ 	.byte	0x00, 0xf0, 0x21, 0x00


	//----- nvinfo : EIATTR_MAXREG_COUNT
	.align		4
.L_229:
        /*004c*/ 	.byte	0x03, 0x1b
        /*004e*/ 	.short	0x00ff


	//----- nvinfo : EIATTR_NUM_BARRIERS
	.align		4
        /*0050*/ 	.byte	0x02, 0x4c
        /*0052*/ 	.byte	0x01
	.zero		1


	//----- nvinfo : EIATTR_MERCURY_ISA_VERSION
	.align		4
        /*0054*/ 	.byte	0x03, 0x5f
        /*0056*/ 	.short	0x0000


	//----- nvinfo : EIATTR_COOP_GROUP_MASK_REGIDS
	.align		4
        /*0058*/ 	.byte	0x04, 0x29
        /*005a*/ 	.short	(.L_231 - .L_230)


	//   ....[0]....
.L_230:
        /*005c*/ 	.word	0xffffffff


	//   ....[1]....
        /*0060*/ 	.word	0xffffffff


	//   ....[2]....
        /*0064*/ 	.word	0xffffffff


	//   ....[3]....
        /*0068*/ 	.word	0xffffffff


	//   ....[4]....
        /*006c*/ 	.word	0xffffffff


	//   ....[5]....
        /*0070*/ 	.word	0xffffffff


	//   ....[6]....
        /*0074*/ 	.word	0xffffffff


	//   ....[7]....
        /*0078*/ 	.word	0xffffffff


	//   ....[8]....
        /*007c*/ 	.word	0xffffffff


	//   ....[9]....
        /*0080*/ 	.word	0xffffffff


	//   ....[10]....
        /*0084*/ 	.word	0xffffffff


	//   ....[11]....
        /*0088*/ 	.word	0xffffffff


	//   ....[12]....
        /*008c*/ 	.word	0xffffffff


	//   ....[13]....
        /*0090*/ 	.word	0xffffffff


	//   ....[14]....
        /*0094*/ 	.word	0xffffffff


	//   ....[15]....
        /*0098*/ 	.word	0xffffffff


	//   ....[16]....
        /*009c*/ 	.word	0xffffffff


	//   ....[17]....
        /*00a0*/ 	.word	0xffffffff


	//   ....[18]....
        /*00a4*/ 	.word	0xffffffff


	//   ....[19]....
        /*00a8*/ 	.word	0xffffffff


	//   ....[20]....
        /*00ac*/ 	.word	0xffffffff


	//   ....[21]....
        /*00b0*/ 	.word	0xffffffff


	//   ....[22]....
        /*00b4*/ 	.word	0xffffffff


	//   ....[23]....
        /*00b8*/ 	.word	0xffffffff


	//   ....[24]....
        /*00bc*/ 	.word	0xffffffff


	//   ....[25]....
        /*00c0*/ 	.word	0xffffffff


	//   ....[26]....
        /*00c4*/ 	.word	0xffffffff


	//   ....[27]....
        /*00c8*/ 	.word	0xffffffff


	//   ....[28]....
        /*00cc*/ 	.word	0xffffffff


	//   ....[29]....
        /*00d0*/ 	.word	0xffffffff


	//   ....[30]....
        /*00d4*/ 	.word	0xffffffff


	//   ....[31]....
        /*00d8*/ 	.word	0xffffffff


	//   ....[32]....
        /*00dc*/ 	.word	0xffffffff


	//   ....[33]....
        /*00e0*/ 	.word	0xffffffff


	//   ....[34]....
        /*00e4*/ 	.word	0xffffffff


	//   ....[35]....
        /*00e8*/ 	.word	0xffffffff


	//   ....[36]....
        /*00ec*/ 	.word	0xffffffff


	//   ....[37]....
        /*00f0*/ 	.word	0xffffffff


	//   ....[38]....
        /*00f4*/ 	.word	0xffffffff


	//   ....[39]....
        /*00f8*/ 	.word	0xffffffff


	//   ....[40]....
        /*00fc*/ 	.word	0xffffffff


	//   ....[41]....
        /*0100*/ 	.word	0xffffffff


	//   ....[42]....
        /*0104*/ 	.word	0xffffffff


	//   ....[43]....
        /*0108*/ 	.word	0xffffffff


	//   ....[44]....
        /*010c*/ 	.word	0xffffffff


	//   ....[45]....
        /*0110*/ 	.word	0xffffffff


	//   ....[46]....
        /*0114*/ 	.word	0xffffffff


	//   ....[47]....
        /*0118*/ 	.word	0xffffffff


	//   ....[48]....
        /*011c*/ 	.word	0xffffffff


	//   ....[49]....
        /*0120*/ 	.word	0xffffffff


	//   ....[50]....
        /*0124*/ 	.word	0xffffffff


	//   ....[51]....
        /*0128*/ 	.word	0xffffffff


	//   ....[52]....
        /*012c*/ 	.word	0xffffffff


	//   ....[53]....
        /*0130*/ 	.word	0xffffffff


	//   ....[54]....
        /*0134*/ 	.word	0xffffffff


	//   ....[55]....
        /*0138*/ 	.word	0xffffffff


	//   ....[56]....
        /*013c*/ 	.word	0xffffffff


	//   ....[57]....
        /*0140*/ 	.word	0xffffffff


	//   ....[58]....
        /*0144*/ 	.word	0xffffffff


	//   ....[59]....
        /*0148*/ 	.word	0xffffffff


	//   ....[60]....
        /*014c*/ 	.word	0xffffffff


	//   ....[61]....
        /*0150*/ 	.word	0xffffffff


	//   ....[62]....
        /*0154*/ 	.word	0xffffffff


	//   ....[63]....
        /*0158*/ 	.word	0xffffffff


	//   ....[64]....
        /*015c*/ 	.word	0xffffffff


	//   ....[65]....
        /*0160*/ 	.word	0xffffffff


	//   ....[66]....
        /*0164*/ 	.word	0xffffffff


	//   ....[67]....
        /*0168*/ 	.word	0xffffffff


	//   ....[68]....
        /*016c*/ 	.word	0xffffffff


	//   ....[69]....
        /*0170*/ 	.word	0xffffffff


	//   ....[70]....
        /*0174*/ 	.word	0xffffffff


	//   ....[71]....
        /*0178*/ 	.word	0xffffffff


	//   ....[72]....
        /*017c*/ 	.word	0xffffffff


	//   ....[73]....
        /*0180*/ 	.word	0xffffffff


	//   ....[74]....
        /*0184*/ 	.word	0xffffffff


	//   ....[75]....
        /*0188*/ 	.word	0xffffffff


	//   ....[76]....
        /*018c*/ 	.word	0xffffffff


	//   ....[77]....
        /*0190*/ 	.word	0xffffffff


	//   ....[78]....
        /*0194*/ 	.word	0xffffffff


	//   ....[79]....
        /*0198*/ 	.word	0xffffffff


	//----- nvinfo : EIATTR_COOP_GROUP_INSTR_OFFSETS
	.align		4
.L_231:
        /*019c*/ 	.byte	0x04, 0x28
        /*019e*/ 	.short	(.L_233 - .L_232)


	//   ....[0]....
.L_232:
        /*01a0*/ 	.word	0x000065f0


	//   ....[1]....
        /*01a4*/ 	.word	0x000067d0


	//   ....[2]....
        /*01a8*/ 	.word	0x00006d60


	//   ....[3]....
        /*01ac*/ 	.word	0x00006e90


	//   ....[4]....
        /*01b0*/ 	.word	0x00007020


	//   ....[5]....
        /*01b4*/ 	.word	0x00007180


	//   ....[6]....
        /*01b8*/ 	.word	0x000072b0


	//   ....[7]....
        /*01bc*/ 	.word	0x00007d00


	//   ....[8]....
        /*01c0*/ 	.word	0x00007d10


	//   ....[9]....
        /*01c4*/ 	.word	0x00007d20


	//   ....[10]....
        /*01c8*/ 	.word	0x00007d30


	//   ....[11]....
        /*01cc*/ 	.word	0x00007d40


	//   ....[12]....
        /*01d0*/ 	.word	0x00007d50


	//   ....[13]....
        /*01d4*/ 	.word	0x00007d60


	//   ....[14]....
        /*01d8*/ 	.word	0x00007d70


	//   ....[15]....
        /*01dc*/ 	.word	0x00007d80


	//   ....[16]....
        /*01e0*/ 	.word	0x00007d90


	//   ....[17]....
        /*01e4*/ 	.word	0x00007da0


	//   ....[18]....
        /*01e8*/ 	.word	0x00007db0


	//   ....[19]....
        /*01ec*/ 	.word	0x00007dc0


	//   ....[20]....
        /*01f0*/ 	.word	0x00007dd0


	//   ....[21]....
        /*01f4*/ 	.word	0x00007de0


	//   ....[22]....
        /*01f8*/ 	.word	0x00007ed0


	//   ....[23]....
        /*01fc*/ 	.word	0x00007ef0


	//   ....[24]....
        /*0200*/ 	.word	0x00007f00


	//   ....[25]....
        /*0204*/ 	.word	0x00007f10


	//   ....[26]....
        /*0208*/ 	.word	0x00007f20


	//   ....[27]....
        /*020c*/ 	.word	0x00007f30


	//   ....[28]....
        /*0210*/ 	.word	0x00007f40


	//   ....[29]....
        /*0214*/ 	.word	0x00007f50


	//   ....[30]....
        /*0218*/ 	.word	0x00007f60


	//   ....[31]....
        /*021c*/ 	.word	0x00007f70


	//   ....[32]....
        /*0220*/ 	.word	0x00007f80


	//   ....[33]....
        /*0224*/ 	.word	0x00007f90


	//   ....[34]....
        /*0228*/ 	.word	0x00007fa0


	//   ....[35]....
        /*022c*/ 	.word	0x00007fb0


	//   ....[36]....
        /*0230*/ 	.word	0x00007fc0


	//   ....[37]....
        /*0234*/ 	.word	0x000080b0


	//   ....[38]....
        /*0238*/ 	.word	0x000080d0


	//   ....[39]....
        /*023c*/ 	.word	0x000080e0


	//   ....[40]....
        /*0240*/ 	.word	0x000080f0


	//   ....[41]....
        /*0244*/ 	.word	0x00008100


	//   ....[42]....
        /*0248*/ 	.word	0x00008110


	//   ....[43]....
        /*024c*/ 	.word	0x00008120


	//   ....[44]....
        /*0250*/ 	.word	0x00008130


	//   ....[45]....
        /*0254*/ 	.word	0x00008140


	//   ....[46]....
        /*0258*/ 	.word	0x00008150


	//   ....[47]....
        /*025c*/ 	.word	0x00008160


	//   ....[48]....
        /*0260*/ 	.word	0x00008170


	//   ....[49]....
        /*0264*/ 	.word	0x00008180


	//   ....[50]....
        /*0268*/ 	.word	0x00008190


	//   ....[51]....
        /*026c*/ 	.word	0x00008280


	//   ....[52]....
        /*0270*/ 	.word	0x00008290


	//   ....[53]....
        /*0274*/ 	.word	0x000082a0


	//   ....[54]....
        /*0278*/ 	.word	0x000082b0


	//   ....[55]....
        /*027c*/ 	.word	0x000082c0


	//   ....[56]....
        /*0280*/ 	.word	0x000082d0


	//   ....[57]....
        /*0284*/ 	.word	0x000082e0


	//   ....[58]....
        /*0288*/ 	.word	0x000082f0


	//   ....[59]....
        /*028c*/ 	.word	0x00008300


	//   ....[60]....
        /*0290*/ 	.word	0x00008310


	//   ....[61]....
        /*0294*/ 	.word	0x00008320


	//   ....[62]....
        /*0298*/ 	.word	0x00008330


	//   ....[63]....
        /*029c*/ 	.word	0x00008340


	//   ....[64]....
        /*02a0*/ 	.word	0x00008350


	//   ....[65]....
        /*02a4*/ 	.word	0x00008360


	//   ....[66]....
        /*02a8*/ 	.word	0x00008450


	//   ....[67]....
        /*02ac*/ 	.word	0x00008470


	//   ....[68]....
        /*02b0*/ 	.word	0x00008480


	//   ....[69]....
        /*02b4*/ 	.word	0x00008490


	//   ....[70]....
        /*02b8*/ 	.word	0x000084a0


	//   ....[71]....
        /*02bc*/ 	.word	0x000084b0


	//   ....[72]....
        /*02c0*/ 	.word	0x000084c0


	//   ....[73]....
        /*02c4*/ 	.word	0x000084d0


	//   ....[74]....
        /*02c8*/ 	.word	0x000084e0


	//   ....[75]....
        /*02cc*/ 	.word	0x000084f0


	//   ....[76]....
        /*02d0*/ 	.word	0x00008500


	//   ....[77]....
        /*02d4*/ 	.word	0x00008510


	//   ....[78]....
        /*02d8*/ 	.word	0x00008520


	//   ....[79]....
        /*02dc*/ 	.word	0x00008530


	//----- nvinfo : EIATTR_EXIT_INSTR_OFFSETS
	.align		4
.L_233:
        /*02e0*/ 	.byte	0x04, 0x1c
        /*02e2*/ 	.short	(.L_235 - .L_234)


	//   ....[0]....
.L_234:
        /*02e4*/ 	.word	0x00008720


	//   ....[1]....
        /*02e8*/ 	.word	0x00008d50


	//----- nvinfo : EIATTR_MAX_THREADS
	.align		4
.L_235:
        /*02ec*/ 	.byte	0x04, 0x05
        /*02ee*/ 	.short	(.L_237 - .L_236)
.L_236:
        /*02f0*/ 	.word	0x00000080
        /*02f4*/ 	.word	0x00000001
        /*02f8*/ 	.word	0x00000001
.L_237:


//--------------------- .nv.info._Z31router_gemm_kernel_float_outputI13__nv_bfloat16Li128ELi8ELi15ELi384ELi7168EEvPfPKT_S4_ --------------------------
	.section	.nv.info._Z31router_gemm_kernel_float_outputI13__nv_bfloat16Li128ELi8ELi15ELi384ELi7168EEvPfPKT_S4_,"",@"SHT_CUDA_INFO"
	.sectionflags	@""
	.align	4


	//----- nvinfo : EIATTR_CUDA_API_VERSION
	.align		4
        /*0000*/ 	.byte	0x04, 0x37
        /*0002*/ 	.short	(.L_239 - .L_238)
.L_238:
        /*0004*/ 	.word	0x00000082


	//----- nvinfo : EIATTR_SW2861232_WAR
	.align		4
.L_239:
        /*0008*/ 	.byte	0x01, 0x35
	.zero		2


	//----- nvinfo : EIATTR_PARAM_CBANK
	.align		4
        /*000c*/ 	.byte	0x04, 0x0a
        /*000e*/ 	.short	(.L_241 - .L_240)
	.align		4
.L_240:
        /*0010*/ 	.word	index@(.nv.constant0._Z31router_gemm_kernel_float_outputI13__nv_bfloat16Li128ELi8ELi15ELi384ELi7168EEvPfPKT_S4_)
        /*0014*/ 	.short	0x0160
        /*0016*/ 	.short	0x0018


	//----- nvinfo : EIATTR_CBANK_PARAM_SIZE
	.align		4
.L_241:
        /*0018*/ 	.byte	0x03, 0x19
        /*001a*/ 	.short	0x0018


	//----- nvinfo : EIATTR_KPARAM_INFO
	.align		4
        /*001c*/ 	.byte	0x04, 0x17
        /*001e*/ 	.short	(.L_243 - .L_242)
.L_242:
        /*0020*/ 	.word	0x00000000
        /*0024*/ 	.short	0x0002
        /*0026*/ 	.short	0x0010
        /*0028*/ 	.byte	0x00, 0xf0, 0x21, 0x00


	//----- nvinfo : EIATTR_KPARAM_INFO
	.align		4
.L_243:
        /*002c*/ 	.byte	0x04, 0x17
        /*002e*/ 	.short	(.L_245 - .L_244)
.L_244:
        /*0030*/ 	.word	0x00000000
        /*0034*/ 	.short	0x0001
        /*0036*/ 	.short	0x0008
        /*0038*/ 	.byte	0x00, 0xf0, 0x21, 0x00


	//----- nvinfo : EIATTR_KPARAM_INFO
	.align		4
.L_245:
        /*003c*/ 	.byte	0x04, 0x17
        /*003e*/ 	.short	(.L_247 - .L_246)
.L_246:
        /*0040*/ 	.word	0x00000000
        /*0044*/ 	.short	0x0000
        /*0046*/ 	.short	0x0000
        /*0048*/ 	.byte	0x00, 0xf0, 0x21, 0x00


	//----- nvinfo : EIATTR_MAXREG_COUNT
	.align		4
.L_247:
        /*004c*/ 	.byte	0x03, 0x1b
        /*004e*/ 	.short	0x00ff


	//----- nvinfo : EIATTR_NUM_BARRIERS
	.align		4
        /*0050*/ 	.byte	0x02, 0x4c
        /*0052*/ 	.byte	0x01
	.zero		1


	//----- nvinfo : EIATTR_MERCURY_ISA_VERSION
	.align		4
        /*0054*/ 	.byte	0x03, 0x5f
        /*0056*/ 	.short	0x0000


	//----- nvinfo : EIATTR_COOP_GROUP_MASK_REGIDS
	.align		4
        /*0058*/ 	.byte	0x04, 0x29
        /*005a*/ 	.short	(.L_249 - .L_248)


	//   ....[0]....
.L_248:
        /*005c*/ 	.word	0xffffffff


	//   ....[1]....
        /*0060*/ 	.word	0xffffffff


	//   ....[2]....
        /*0064*/ 	.word	0xffffffff


	//   ....[3]....
        /*0068*/ 	.word	0xffffffff


	//   ....[4]....
        /*006c*/ 	.word	0xffffffff


	//   ....[5]....
        /*0070*/ 	.word	0xffffffff


	//   ....[6]....
        /*0074*/ 	.word	0xffffffff


	//   ....[7]....
        /*0078*/ 	.word	0xffffffff


	//   ....[8]....
        /*007c*/ 	.word	0xffffffff


	//   ....[9]....
        /*0080*/ 	.word	0xffffffff


	//   ....[10]....
        /*0084*/ 	.word	0xffffffff


	//   ....[11]....
        /*0088*/ 	.word	0xffffffff


	//   ....[12]....
        /*008c*/ 	.word	0xffffffff


	//   ....[13]....
        /*0090*/ 	.word	0xffffffff


	//   ....[14]....
        /*0094*/ 	.word	0xffffffff


	//   ....[15]....
        /*0098*/ 	.word	0xffffffff


	//   ....[16]....
        /*009c*/ 	.word	0xffffffff


	//   ....[17]....
        /*00a0*/ 	.word	0xffffffff


	//   ....[18]....
        /*00a4*/ 	.word	0xffffffff


	//   ....[19]....
        /*00a8*/ 	.word	0xffffffff


	//   ....[20]....
        /*00ac*/ 	.word	0xffffffff


	//   ....[21]....
        /*00b0*/ 	.word	0xffffffff


	//   ....[22]....
        /*00b4*/ 	.word	0xffffffff


	//   ....[23]....
        /*00b8*/ 	.word	0xffffffff


	//   ....[24]....
        /*00bc*/ 	.word	0xffffffff


	//   ....[25]....
        /*00c0*/ 	.word	0xffffffff


	//   ....[26]....
        /*00c4*/ 	.word	0xffffffff


	//   ....[27]....
        /*00c8*/ 	.word	0xffffffff


	//   ....[28]....
        /*00cc*/ 	.word	0xffffffff


	//   ....[29]....
        /*00d0*/ 	.word	0xffffffff


	//   ....[30]....
        /*00d4*/ 	.word	0xffffffff


	//   ....[31]....
        /*00d8*/ 	.word	0xffffffff


	//   ....[32]....
        /*00dc*/ 	.word	0xffffffff


	//   ....[33]....
        /*00e0*/ 	.word	0xffffffff


	//   ....[34]....
        /*00e4*/ 	.word	0xffffffff


	//   ....[35]....
        /*00e8*/ 	.word	0xffffffff


	//   ....[36]....
        /*00ec*/ 	.word	0xffffffff


	//   ....[37]....
        /*00f0*/ 	.word	0xffffffff


	//   ....[38]....
        /*00f4*/ 	.word	0xffffffff


	//   ....[39]....
        /*00f8*/ 	.word	0xffffffff


	//   ....[40]....
        /*00fc*/ 	.word	0xffffffff


	//   ....[41]....
        /*0100*/ 	.word	0xffffffff


	//   ....[42]....
        /*0104*/ 	.word	0xffffffff


	//   ....[43]....
        /*0108*/ 	.word	0xffffffff


	//   ....[44]....
        /*010c*/ 	.word	0xffffffff


	//   ....[45]....
        /*0110*/ 	.word	0xffffffff


	//   ....[46]....
        /*0114*/ 	.word	0xffffffff


	//   ....[47]....
        /*0118*/ 	.word	0xffffffff


	//   ....[48]....
        /*011c*/ 	.word	0xffffffff


	//   ....[49]....
        /*0120*/ 	.word	0xffffffff


	//   ....[50]....
        /*0124*/ 	.word	0xffffffff


	//   ....[51]....
        /*0128*/ 	.word	0xffffffff


	//   ....[52]....
        /*012c*/ 	.word	0xffffffff


	//   ....[53]....
        /*0130*/ 	.word	0xffffffff


	//   ....[54]....
        /*0134*/ 	.word	0xffffffff


	//   ....[55]....
        /*0138*/ 	.word	0xffffffff


	//   ....[56]....
        /*013c*/ 	.word	0xffffffff


	//   ....[57]....
        /*0140*/ 	.word	0xffffffff


	//   ....[58]....
        /*0144*/ 	.word	0xffffffff


	//   ....[59]....
        /*0148*/ 	.word	0xffffffff


	//   ....[60]....
        /*014c*/ 	.word	0xffffffff


	//   ....[61]....
        /*0150*/ 	.word	0xffffffff


	//   ....[62]....
        /*0154*/ 	.word	0xffffffff


	//   ....[63]....
        /*0158*/ 	.word	0xffffffff


	//   ....[64]....
        /*015c*/ 	.word	0xffffffff


	//   ....[65]....
        /*0160*/ 	.word	0xffffffff


	//   ....[66]....
        /*0164*/ 	.word	0xffffffff


	//   ....[67]....
        /*0168*/ 	.word	0xffffffff


	//   ....[68]....
        /*016c*/ 	.word	0xffffffff


	//   ....[69]....
        /*0170*/ 	.word	0xffffffff


	//   ....[70]....
        /*0174*/ 	.word	0xffffffff


	//   ....[71]....
        /*0178*/ 	.word	0xffffffff


	//   ....[72]....
        /*017c*/ 	.word	0xffffffff


	//   ....[73]....
        /*0180*/ 	.word	0xffffffff


	//   ....[74]....
        /*0184*/ 	.word	0xffffffff


	//----- nvinfo : EIATTR_COOP_GROUP_INSTR_OFFSETS
	.align		4
.L_249:
        /*0188*/ 	.byte	0x04, 0x28
        /*018a*/ 	.short	(.L_251 - .L_250)


	//   ....[0]....
.L_250:
        /*018c*/ 	.word	0x00006890


	//   ....[1]....
        /*0190*/ 	.word	0x000069d0


	//   ....[2]....
        /*0194*/ 	.word	0x00006a40


	//   ....[3]....
        /*0198*/ 	.word	0x00006a80


	//   ....[4]....
        /*019c*/ 	.word	0x00006bf0


	//   ....[5]....
        /*01a0*/ 	.word	0x00006cd0


	//   ....[6]....
        /*01a4*/ 	.word	0x00006fa0


	//   ....[7]....
        /*01a8*/ 	.word	0x00007530


	//   ....[8]....
        /*01ac*/ 	.word	0x00007540


	//   ....[9]....
        /*01b0*/ 	.word	0x00007550


	//   ....[10]....
        /*01b4*/ 	.word	0x00007560


	//   ....[11]....
        /*01b8*/ 	.word	0x00007570


	//   ....[12]....
        /*01bc*/ 	.word	0x00007580


	//   ....[13]....
        /*01c0*/ 	.word	0x00007590


	//   ....[14]....
        /*01c4*/ 	.word	0x000075a0


	//   ....[15]....
        /*01c8*/ 	.word	0x000075b0


	//   ....[16]....
        /*01cc*/ 	.word	0x00007650


	//   ....[17]....
        /*01d0*/ 	.word	0x00007660


	//   ....[18]....
        /*01d4*/ 	.word	0x00007670


	//   ....[19]....
        /*01d8*/ 	.word	0x00007680


	//   ....[20]....
        /*01dc*/ 	.word	0x00007690


	//   ....[21]....
        /*01e0*/ 	.word	0x000076a0


	//   ....[22]....
        /*01e4*/ 	.word	0x000076b0


	//   ....[23]....
        /*01e8*/ 	.word	0x000076c0


	//   ....[24]....
        /*01ec*/ 	.word	0x000076d0


	//   ....[25]....
        /*01f0*/ 	.word	0x000076e0


	//   ....[26]....
        /*01f4*/ 	.word	0x000076f0


	//   ....[27]....
        /*01f8*/ 	.word	0x00007700


	//   ....[28]....
        /*01fc*/ 	.word	0x00007710


	//   ....[29]....
        /*0200*/ 	.word	0x00007720


	//   ....[30]....
        /*0204*/ 	.word	0x00007810


	//   ....[31]....
        /*0208*/ 	.word	0x00007820


	//   ....[32]....
        /*020c*/ 	.word	0x00007830


	//   ....[33]....
        /*0210*/ 	.word	0x00007840


	//   ....[34]....
        /*0214*/ 	.word	0x00007850


	//   ....[35]....
        /*0218*/ 	.word	0x00007860


	//   ....[36]....
        /*021c*/ 	.word	0x00007870


	//   ....[37]....
        /*0220*/ 	.word	0x00007880


	//   ....[38]....
        /*0224*/ 	.word	0x00007890


	//   ....[39]....
        /*0228*/ 	.word	0x000078a0


	//   ....[40]....
        /*022c*/ 	.word	0x000078b0


	//   ....[41]....
        /*0230*/ 	.word	0x000078c0


	//   ....[42]....
        /*0234*/ 	.word	0x000078d0


	//   ....[43]....
        /*0238*/ 	.word	0x000078e0


	//   ....[44]....
        /*023c*/ 	.word	0x000078f0


	//   ....[45]....
        /*0240*/ 	.word	0x000079f0


	//   ....[46]....
        /*0244*/ 	.word	0x00007a00


	//   ....[47]....
        /*0248*/ 	.word	0x00007a10


	//   ....[48]....
        /*024c*/ 	.word	0x00007a20


	//   ....[49]....
        /*0250*/ 	.word	0x00007a30


	//   ....[50]....
        /*0254*/ 	.word	0x00007a40


	//   ....[51]....
        /*0258*/ 	.word	0x00007a50


	//   ....[52]....
        /*025c*/ 	.word	0x00007a60


	//   ....[53]....
        /*0260*/ 	.word	0x00007a70


	//   ....[54]....
        /*0264*/ 	.word	0x00007a80


	//   ....[55]....
        /*0268*/ 	.word	0x00007a90


	//   ....[56]....
        /*026c*/ 	.word	0x00007aa0


	//   ....[57]....
        /*0270*/ 	.word	0x00007ab0


	//   ....[58]....
        /*0274*/ 	.word	0x00007ac0


	//   ....[59]....
        /*0278*/ 	.word	0x00007ad0


	//   ....[60]....
        /*027c*/ 	.word	0x00007bf0


	//   ....[61]....
        /*0280*/ 	.word	0x00007c20


	//   ....[62]....
        /*0284*/ 	.word	0x00007c30


	//   ....[63]....
        /*0288*/ 	.word	0x00007c40


	//   ....[64]....
        /*028c*/ 	.word	0x00007c50


	//   ....[65]....
        /*0290*/ 	.word	0x00007c60


	//   ....[66]....
        /*0294*/ 	.word	0x00007c70


	//   ....[67]....
        /*0298*/ 	.word	0x00007c80


	//   ....[68]....
        /*029c*/ 	.word	0x00007c90


	//   ....[69]....
        /*02a0*/ 	.word	0x00007ca0


	//   ....[70]....
        /*02a4*/ 	.word	0x00007cb0


	//   ....[71]....
        /*02a8*/ 	.word	0x00007cc0


	//   ....[72]....
        /*02ac*/ 	.word	0x00007cd0


	//   ....[73]....
        /*02b0*/ 	.word	0x00007ce0


	//   ....[74]....
        /*02b4*/ 	.word	0x00007cf0


	//----- nvinfo : EIATTR_EXIT_INSTR_OFFSETS
	.align		4
.L_251:
        /*02b8*/ 	.byte	0x04, 0x1c
        /*02ba*/ 	.short	(.L_253 - .L_252)


	//   ....[0]....
.L_252:
        /*02bc*/ 	.word	0x00007f00


	//   ....[1]....
        /*02c0*/ 	.word	0x000084d0


	//----- nvinfo : EIATTR_MAX_THREADS
	.align		4
.L_253:
        /*02c4*/ 	.byte	0x04, 0x05
        /*02c6*/ 	.short	(.L_255 - .L_254)
.L_254:
        /*02c8*/ 	.word	0x00000080
        /*02cc*/ 	.word	0x00000001
        /*02d0*/ 	.word	0x00000001
.L_255:


//--------------------- .nv.info._Z31router_gemm_kernel_float_outputI13__nv_bfloat16Li128ELi8ELi14ELi384ELi7168EEvPfPKT_S4_ --------------------------
	.section	.nv.info._Z31router_gemm_kernel_float_outputI13__nv_bfloat16Li128ELi8ELi14ELi384ELi7168EEvPfPKT_S4_,"",@"SHT_CUDA_INFO"
	.sectionflags	@""
	.align	4


	//----- nvinfo : EIATTR_CUDA_API_VERSION
	.align		4
        /*0000*/ 	.byte	0x04, 0x37
        /*0002*/ 	.short	(.L_257 - .L_256)
.L_256:
        /*0004*/ 	.word	0x00000082


	//----- nvinfo : EIATTR_SW2861232_WAR
	.align		4
.L_257:
        /*0008*/ 	.byte	0x01, 0x35
	.zero		2


	//----- nvinfo : EIATTR_PARAM_CBANK
	.align		4
        /*000c*/ 	.byte	0x04, 0x0a
        /*000e*/ 	.short	(.L_259 - .L_258)
	.align		4
.L_258:
        /*0010*/ 	.word	index@(.nv.constant0._Z31router_gemm_kernel_float_outputI13__nv_bfloat16Li128ELi8ELi14ELi384ELi7168EEvPfPKT_S4_)
        /*0014*/ 	.short	0x0160
        /*0016*/ 	.short	0x0018


	//----- nvinfo : EIATTR_CBANK_PARAM_SIZE
	.align		4
.L_259:
        /*0018*/ 	.byte	0x03, 0x19
        /*001a*/ 	.short	0x0018


	//----- nvinfo : EIATTR_KPARAM_INFO
	.align		4
        /*001c*/ 	.byte	0x04, 0x17
        /*001e*/ 	.short	(.L_261 - .L_260)
.L_260:
        /*0020*/ 	.word	0x00000000
        /*0024*/ 	.short	0x0002
        /*0026*/ 	.short	0x0010
        /*0028*/ 	.byte	0x00, 0xf0, 0x21, 0x00


	//----- nvinfo : EIATTR_KPARAM_INFO
	.align		4
.L_261:
        /*002c*/ 	.byte	0x04, 0x17
        /*002e*/ 	.short	(.L_263 - .L_262)
.L_262:
        /*0030*/ 	.word	0x00000000
        /*0034*/ 	.short	0x0001
        /*0036*/ 	.short	0x0008
        /*0038*/ 	.byte	0x00, 0xf0, 0x21, 0x00


	//----- nvinfo : EIATTR_KPARAM_INFO
	.align		4
.L_263:
        /*003c*/ 	.byte	0x04, 0x17
        /*003e*/ 	.short	(.L_265 - .L_264)
.L_264:
        /*0040*/ 	.word	0x00000000
        /*0044*/ 	.short	0x0000
        /*0046*/ 	.short	0x0000
        /*0048*/ 	.byte	0x00, 0xf0, 0x21, 0x00


	//----- nvinfo : EIATTR_MAXREG_COUNT
	.align		4
.L_265:
        /*004c*/ 	.byte	0x03, 0x1b
        /*004e*/ 	.short	0x00ff


	//----- nvinfo : EIATTR_NUM_BARRIERS
	.align		4
        /*0050*/ 	.byte	0x02, 0x4c
        /*0052*/ 	.byte	0x01
	.zero		1


	//----- nvinfo : EIATTR_MERCURY_ISA_VERSION
	.align		4
        /*0054*/ 	.byte	0x03, 0x5f
        /*0056*/ 	.short	0x0000


	//----- nvinfo : EIATTR_COOP_GROUP_MASK_REGIDS
	.align		4
        /*0058*/ 	.byte	0x04, 0x29
        /*005a*/ 	.short	(.L_267 - .L_266)


	//   ....[0]....
.L_266:
        /*005c*/ 	.word	0xffffffff


	//   ....[1]....
        /*0060*/ 	.word	0xffffffff


	//   ....[2]....
        /*0064*/ 	.word	0xffffffff


	//   ....[3]....
        /*0068*/ 	.word	0xffffffff


	//   ....[4]....
        /*006c*/ 	.word	0xffffffff


	//   ....[5]....
        /*0070*/ 	.word	0xffffffff


	//   ....[6]....
        /*0074*/ 	.word	0xffffffff


	//   ....[7]....
        /*0078*/ 	.word	0xffffffff


	//   ....[8]....
        /*007c*/ 	.word	0xffffffff


	//   ....[9]....
        /*0080*/ 	.word	0xffffffff


	//   ....[10]....
        /*0084*/ 	.word	0xffffffff


	//   ....[11]....
        /*0088*/ 	.word	0xffffffff


	//   ....[12]....
        /*008c*/ 	.word	0xffffffff


	//   ....[13]....
        /*0090*/ 	.word	0xffffffff


	//   ....[14]....
        /*0094*/ 	.word	0xffffffff


	//   ....[15]....
        /*0098*/ 	.word	0xffffffff


	//   ....[16]....
        /*009c*/ 	.word	0xffffffff


	//   ....[17]....
        /*00a0*/ 	.word	0xffffffff


	//   ....[18]....
        /*00a4*/ 	.word	0xffffffff


	//   ....[19]....
        /*00a8*/ 	.word	0xffffffff


	//   ....[20]....
        /*00ac*/ 	.word	0xffffffff


	//   ....[21]....
        /*00b0*/ 	.word	0xffffffff


	//   ....[22]....
        /*00b4*/ 	.word	0xffffffff


	//   ....[23]....
        /*00b8*/ 	.word	0xffffffff


	//   ....[24]....
        /*00bc*/ 	.word	0xffffffff


	//   ....[25]....
        /*00c0*/ 	.word	0xffffffff


	//   ....[26]....
        /*00c4*/ 	.word	0xffffffff


	//   ....[27]....
        /*00c8*/ 	.word	0xffffffff


	//   ....[28]....
        /*00cc*/ 	.word	0xffffffff


	//   ....[29]....
        /*00d0*/ 	.word	0xffffffff


	//   ....[30]....
        /*00d4*/ 	.word	0xffffffff


	//   ....[31]....
        /*00d8*/ 	.word	0xffffffff


	//   ....[32]....
        /*00dc*/ 	.word	0xffffffff


	//   ....[33]....
        /*00e0*/ 	.word	0xffffffff


	//   ....[34]....
        /*00e4*/ 	.word	0xffffffff


	//   ....[35]....
        /*00e8*/ 	.word	0xffffffff


	//   ....[36]....
        /*00ec*/ 	.word	0xffffffff


	//   ....[37]....
        /*00f0*/ 	.word	0xffffffff


	//   ....[38]....
        /*00f4*/ 	.word	0xffffffff


	//   ....[39]....
        /*00f8*/ 	.word	0xffffffff


	//   ....[40]....
        /*00fc*/ 	.word	0xffffffff


	//   ....[41]....
        /*0100*/ 	.word	0xffffffff


	//   ....[42]....
        /*0104*/ 	.word	0xffffffff


	//   ....[43]....
        /*0108*/ 	.word	0xffffffff


	//   ....[44]....
        /*010c*/ 	.word	0xffffffff


	//   ....[45]....
        /*0110*/ 	.word	0xffffffff


	//   ....[46]....
        /*0114*/ 	.word	0xffffffff


	//   ....[47]....
        /*0118*/ 	.word	0xffffffff


	//   ....[48]....
        /*011c*/ 	.word	0xffffffff


	//   ....[49]....
        /*0120*/ 	.word	0xffffffff


	//   ....[50]....
        /*0124*/ 	.word	0xffffffff


	//   ....[51]....
        /*0128*/ 	.word	0xffffffff


	//   ....[52]....
        /*012c*/ 	.word	0xffffffff


	//   ....[53]....
        /*0130*/ 	.word	0xffffffff


	//   ....[54]....
        /*0134*/ 	.word	0xffffffff


	//   ....[55]....
        /*0138*/ 	.word	0xffffffff


	//   ....[56]....
        /*013c*/ 	.word	0xffffffff


	//   ....[57]....
        /*0140*/ 	.word	0xffffffff


	//   ....[58]....
        /*0144*/ 	.word	0xffffffff


	//   ....[59]....
        /*0148*/ 	.word	0xffffffff


	//   ....[60]....
        /*014c*/ 	.word	0xffffffff


	//   ....[61]....
        /*0150*/ 	.word	0xffffffff


	//   ....[62]....
        /*0154*/ 	.word	0xffffffff


	//   ....[63]....
        /*0158*/ 	.word	0xffffffff


	//   ....[64]....
        /*015c*/ 	.word	0xffffffff


	//   ....[65]....
        /*0160*/ 	.word	0xffffffff


	//   ....[66]....
        /*0164*/ 	.word	0xffffffff


	//   ....[67]....
        /*0168*/ 	.word	0xffffffff


	//   ....[68]....
        /*016c*/ 	.word	0xffffffff


	//   ....[69]....
        /*0170*/ 	.word	0xffffffff


	//----- nvinfo : EIATTR_COOP_GROUP_INSTR_OFFSETS
	.align		4
.L_267:
        /*0174*/ 	.byte	0x04, 0x28
        /*0176*/ 	.short	(.L_269 - .L_268)


	//   ....[0]....
.L_268:
        /*0178*/ 	.word	0x00005f00


	//   ....[1]....
        /*017c*/ 	.word	0x000063d0


	//   ....[2]....
        /*0180*/ 	.word	0x00006400


	//   ....[3]....
        /*0184*/ 	.word	0x00006440


	//   ....[4]....
        /*0188*/ 	.word	0x00006490


	//   ....[5]....
        /*018c*/ 	.word	0x00006d80


	//   ....[6]....
        /*0190*/ 	.word	0x00006d90


	//   ....[7]....
        /*0194*/ 	.word	0x00006da0


	//   ....[8]....
        /*0198*/ 	.word	0x00006db0


	//   ....[9]....
        /*019c*/ 	.word	0x00006dc0


	//   ....[10]....
        /*01a0*/ 	.word	0x00006dd0


	//   ....[11]....
        /*01a4*/ 	.word	0x00006de0


	//   ....[12]....
        /*01a8*/ 	.word	0x00006df0


	//   ....[13]....
        /*01ac*/ 	.word	0x00006e00


	//   ....[14]....
        /*01b0*/ 	.word	0x00006e10


	//   ....[15]....
        /*01b4*/ 	.word	0x00006ec0


	//   ....[16]....
        /*01b8*/ 	.word	0x00006ed0


	//   ....[17]....
        /*01bc*/ 	.word	0x00006ee0


	//   ....[18]....
        /*01c0*/ 	.word	0x00006ef0


	//   ....[19]....
        /*01c4*/ 	.word	0x00006f00


	//   ....[20]....
        /*01c8*/ 	.word	0x00006f10


	//   ....[21]....
        /*01cc*/ 	.word	0x00006f20


	//   ....[22]....
        /*01d0*/ 	.word	0x00006f30


	//   ....[23]....
        /*01d4*/ 	.word	0x00006f40


	//   ....[24]....
        /*01d8*/ 	.word	0x00006f50


	//   ....[25]....
        /*01dc*/ 	.word	0x00006f60


	//   ....[26]....
        /*01e0*/ 	.word	0x00006f70


	//   ....[27]....
        /*01e4*/ 	.word	0x00006f80


	//   ....[28]....
        /*01e8*/ 	.word	0x00006f90


	//   ....[29]....
        /*01ec*/ 	.word	0x00007070


	//   ....[30]....
        /*01f0*/ 	.word	0x00007090


	//   ....[31]....
        /*01f4*/ 	.word	0x000070a0


	//   ....[32]....
        /*01f8*/ 	.word	0x000070b0


	//   ....[33]....
        /*01fc*/ 	.word	0x000070c0


	//   ....[34]....
        /*0200*/ 	.word	0x000070d0


	//   ....[35]....
        /*0204*/ 	.word	0x000070e0


	//   ....[36]....
        /*0208*/ 	.word	0x000070f0


	//   ....[37]....
        /*020c*/ 	.word	0x00007100


	//   ....[38]....
        /*0210*/ 	.word	0x00007110


	//   ....[39]....
        /*0214*/ 	.word	0x00007120


	//   ....[40]....
        /*0218*/ 	.word	0x00007130


	//   ....[41]....
        /*021c*/ 	.word	0x00007140


	//   ....[42]....
        /*0220*/ 	.word	0x00007150


	//   ....[43]....
        /*0224*/ 	.word	0x00007230


	//   ....[44]....
        /*0228*/ 	.word	0x00007250


	//   ....[45]....
        /*022c*/ 	.word	0x00007260


	//   ....[46]....
        /*0230*/ 	.word	0x00007270


	//   ....[47]....
        /*0234*/ 	.word	0x00007280


	//   ....[48]....
        /*0238*/ 	.word	0x00007290


	//   ....[49]....
        /*023c*/ 	.word	0x000072a0


	//   ....[50]....
        /*0240*/ 	.word	0x000072b0


	//   ....[51]....
        /*0244*/ 	.word	0x000072c0


	//   ....[52]....
        /*0248*/ 	.word	0x000072d0


	//   ....[53]....
        /*024c*/ 	.word	0x000072e0


	//   ....[54]....
        /*0250*/ 	.word	0x000072f0


	//   ....[55]....
        /*0254*/ 	.word	0x00007300


	//   ....[56]....
        /*0258*/ 	.word	0x00007310


	//   ....[57]....
        /*025c*/ 	.word	0x000073f0


	//   ....[58]....
        /*0260*/ 	.word	0x00007410


	//   ....[59]....
        /*0264*/ 	.word	0x00007420


	//   ....[60]....
        /*0268*/ 	.word	0x00007430


	//   ....[61]....
        /*026c*/ 	.word	0x00007440


	//   ....[62]....
        /*0270*/ 	.word	0x00007450


	//   ....[63]....
        /*0274*/ 	.word	0x00007460


	//   ....[64]....
        /*0278*/ 	.word	0x00007470


	//   ....[65]....
        /*027c*/ 	.word	0x00007480


	//   ....[66]....
        /*0280*/ 	.word	0x00007490


	//   ....[67]....
        /*0284*/ 	.word	0x000074a0


	//   ....[68]....
        /*0288*/ 	.word	0x000074b0


	//   ....[69]....
        /*028c*/ 	.word	0x000074c0


	//----- nvinfo : EIATTR_EXIT_INSTR_OFFSETS
	.align		4
.L_269:
        /*0290*/ 	.byte	0x04, 0x1c
        /*0292*/ 	.short	(.L_271 - .L_270)


	//   ....[0]....
.L_270:
        /*0294*/ 	.word	0x000076e0


	//   ....[1]....
        /*0298*/ 	.word	0x00007c50


	//----- nvinfo : EIATTR_MAX_THREADS
	.align		4
.L_271:
        /*029c*/ 	.byte	0x04, 0x05
        /*029e*/ 	.short	(.L_273 - .L_272)
.L_272:
        /*02a0*/ 	.word	0x00000080
        /*02a4*/ 	.word	0x00000001
        /*02a8*/ 	.word	0x00000001
.L_273:


//--------------------- .nv.info._Z31router_gemm_kernel_float_outputI13__nv_bfloat16Li128ELi8ELi13ELi384ELi7168EEvPfPKT_S4_ --------------------------
	.section	.nv.info._Z31router_gemm_kernel_float_outputI13__nv_bfloat16Li128ELi8ELi13ELi384ELi7168EEvPfPKT_S4_,"",@"SHT_CUDA_INFO"
	.sectionflags	@""
	.align	4


	//----- nvinfo : EIATTR_CUDA_API_VERSION
	.align		4
        /*0000*/ 	.byte	0x04, 0x37
        /*0002*/ 	.short	(.L_275 - .L_274)
.L_274:
        /*0004*/ 	.word	0x00000082


	//----- nvinfo : EIATTR_SW2861232_WAR
	.align		4
.L_275:
        /*0008*/ 	.byte	0x01, 0x35
	.zero		2


	//----- nvinfo : EIATTR_PARAM_CBANK
	.align		4
        /*000c*/ 	.byte	0x04, 0x0a
        /*000e*/ 	.short	(.L_277 - .L_276)
	.align		4
.L_276:
        /*0010*/ 	.word	index@(.nv.constant0._Z31router_gemm_kernel_float_outputI13__nv_bfloat16Li128ELi8ELi13ELi384ELi7168EEvPfPKT_S4_)
        /*0014*/ 	.short	0x0160
        /*0016*/ 	.short	0x0018


	//----- nvinfo : EIATTR_CBANK_PARAM_SIZE
	.align		4
.L_277:
        /*0018*/ 	.byte	0x03, 0x19
        /*001a*/ 	.short	0x0018


	//----- nvinfo : EIATTR_KPARAM_INFO
	.align		4
        /*001c*/ 	.byte	0x04, 0x17
        /*001e*/ 	.short	(.L_279 - .L_278)
.L_278:
        /*0020*/ 	.word	0x00000000
        /*0024*/ 	.short	0x0002
        /*0026*/ 	.short	0x0010
        /*0028*/ 	.byte	0x00, 0xf0, 0x21, 0x00


	//----- nvinfo : EIATTR_KPARAM_INFO
	.align		4
.L_279:
        /*002c*/ 	.byte	0x04, 0x17
        /*002e*/ 	.short	(.L_281 - .L_280)
.L_280:
        /*0030*/ 	.word	0x00000000
        /*0034*/ 	.short	0x0001
        /*0036*/ 	.short	0x0008
        /*0038*/ 	.byte	0x00, 0xf0, 0x21, 0x00


	//----- nvinfo : EIATTR_KPARAM_INFO
	.align		4
.L_281:
        /*003c*/ 	.byte	0x04, 0x17
        /*003e*/ 	.short	(.L_283 - .L_282)
.L_282:
        /*0040*/ 	.word	0x00000000
        /*0044*/ 	.short	0x0000
        /*0046*/ 	.short	0x0000
        /*0048*/ 	.byte	0x00, 0xf0, 0x21, 0x00


	//----- nvinfo : EIATTR_MAXREG_COUNT
	.align		4
.L_283:
        /*004c*/ 	.byte	0x03, 0x1b
        /*004e*/ 	.short	0x00ff


	//----- nvinfo : EIATTR_NUM_BARRIERS
	.align		4
        /*0050*/ 	.byte	0x02, 0x4c
        /*0052*/ 	.byte	0x01
	.zero		1


	//----- nvinfo : EIATTR_MERCURY_ISA_VERSION
	.align		4
        /*0054*/ 	.byte	0x03, 0x5f
        /*0056*/ 	.short	0x0000


	//----- nvinfo : EIATTR_COOP_GROUP_MASK_REGIDS
	.align		4
        /*0058*/ 	.byte	0x04, 0x29
        /*005a*/ 	.short	(.L_285 - .L_284)


	//   ....[0]....
.L_284:
        /*005c*/ 	.word	0xffffffff


	//   ....[1]....
        /*0060*/ 	.word	0xffffffff


	//   ....[2]....
        /*0064*/ 	.word	0xffffffff


	//   ....[3]....
        /*0068*/ 	.word	0xffffffff


	//   ....[4]....
        /*006c*/ 	.word	0xffffffff


	//   ....[5]....
        /*0070*/ 	.word	0xffffffff


	//   ....[6]....
        /*0074*/ 	.word	0xffffffff


	//   ....[7]....
        /*0078*/ 	.word	0xffffffff


	//   ....[8]....
        /*007c*/ 	.word	0xffffffff


	//   ....[9]....
        /*0080*/ 	.word	0xffffffff


	//   ....[10]....
        /*0084*/ 	.word	0xffffffff


	//   ....[11]....
        /*0088*/ 	.word	0xffffffff


	//   ....[12]....
        /*008c*/ 	.word	0xffffffff


	//   ....[13]....
        /*0090*/ 	.word	0xffffffff


	//   ....[14]....
        /*0094*/ 	.word	0xffffffff


	//   ....[15]....
        /*0098*/ 	.word	0xffffffff


	//   ....[16]....
        /*009c*/ 	.word	0xffffffff


	//   ....[17]....
        /*00a0*/ 	.word	0xffffffff


	//   ....[18]....
        /*00a4*/ 	.word	0xffffffff


	//   ....[19]....
        /*00a8*/ 	.word	0xffffffff


	//   ....[20]....
        /*00ac*/ 	.word	0xffffffff


	//   ....[21]....
        /*00b0*/ 	.word	0xffffffff


	//   ....[22]....
        /*00b4*/ 	.word	0xffffffff


	//   ....[23]....
        /*00b8*/ 	.word	0xffffffff


	//   ....[24]....
        /*00bc*/ 	.word	0xffffffff


	//   ....[25]....
        /*00c0*/ 	.word	0xffffffff


	//   ....[26]....
        /*00c4*/ 	.word	0xffffffff


	//   ....[27]....
        /*00c8*/ 	.word	0xffffffff


	//   ....[28]....
        /*00cc*/ 	.word	0xffffffff


	//   ....[29]....
        /*00d0*/ 	.word	0xffffffff


	//   ....[30]....
        /*00d4*/ 	.word	0xffffffff


	//   ....[31]....
        /*00d8*/ 	.word	0xffffffff


	//   ....[32]....
        /*00dc*/ 	.word	0xffffffff


	//   ....[33]....
        /*00e0*/ 	.word	0xffffffff


	//   ....[34]....
        /*00e4*/ 	.word	0xffffffff


	//   ....[35]....
        /*00e8*/ 	.word	0xffffffff


	//   ....[36]....
        /*00ec*/ 	.word	0xffffffff


	//   ....[37]....
        /*00f0*/ 	.word	0xffffffff


	//   ....[38]....
        /*00f4*/ 	.word	0xffffffff


	//   ....[39]....
        /*00f8*/ 	.word	0xffffffff


	//   ....[40]....
        /*00fc*/ 	.word	0xffffffff


	//   ....[41]....
        /*0100*/ 	.word	0xffffffff


	//   ....[42]....
        /*0104*/ 	.word	0xffffffff


	//   ....[43]....
        /*0108*/ 	.word	0xffffffff


	//   ....[44]....
        /*010c*/ 	.word	0xffffffff


	//   ....[45]....
        /*0110*/ 	.word	0xffffffff


	//   ....[46]....
        /*0114*/ 	.word	0xffffffff


	//   ....[47]....
        /*0118*/ 	.word	0xffffffff


	//   ....[48]....
        /*011c*/ 	.word	0xffffffff


	//   ....[49]....
        /*0120*/ 	.word	0xffffffff


	//   ....[50]....
        /*0124*/ 	.word	0xffffffff


	//   ....[51]....
        /*0128*/ 	.word	0xffffffff


	//   ....[52]....
        /*012c*/ 	.word	0xffffffff


	//   ....[53]....
        /*0130*/ 	.word	0xffffffff


	//   ....[54]....
        /*0134*/ 	.word	0xffffffff


	//   ....[55]....
        /*0138*/ 	.word	0xffffffff


	//   ....[56]....
        /*013c*/ 	.word	0xffffffff


	//   ....[57]....
        /*0140*/ 	.word	0xffffffff


	//   ....[58]....
        /*0144*/ 	.word	0xffffffff


	//   ....[59]....
        /*0148*/ 	.word	0xffffffff


	//   ....[60]....
        /*014c*/ 	.word	0xffffffff


	//   ....[61]....
        /*0150*/ 	.word	0xffffffff


	//   ....[62]....
        /*0154*/ 	.word	0xffffffff


	//   ....[63]....
        /*0158*/ 	.word	0xffffffff


	//   ....[64]....
        /*015c*/ 	.word	0xffffffff


	//----- nvinfo : EIATTR_COOP_GROUP_INSTR_OFFSETS
	.align		4
.L_285:
        /*0160*/ 	.byte	0x04, 0x28
        /*0162*/ 	.short	(.L_287 - .L_286)


	//   ....[0]....
.L_286:
        /*0164*/ 	.word	0x00006400


	//   ....[1]....
        /*0168*/ 	.word	0x00006580


	//   ....[2]....
        /*016c*/ 	.word	0x000065a0


	//   ....[3]....
        /*0170*/ 	.word	0x000065b0


	//   ....[4]....
        /*0174*/ 	.word	0x000065c0


	//   ....[5]....
        /*0178*/ 	.word	0x000065d0


	//   ....[6]....
        /*017c*/ 	.word	0x000065e0


	//   ....[7]....
        /*0180*/ 	.word	0x000065f0


	//   ....[8]....
        /*0184*/ 	.word	0x00006600


	//   ....[9]....
        /*0188*/ 	.word	0x00006610


	//   ....[10]....
        /*018c*/ 	.word	0x00006620


	//   ....[11]....
        /*0190*/ 	.word	0x00006630


	//   ....[12]....
        /*0194*/ 	.word	0x00006640


	//   ....[13]....
        /*0198*/ 	.word	0x00006650


	//   ....[14]....
        /*019c*/ 	.word	0x00006720


	//   ....[15]....
        /*01a0*/ 	.word	0x00006740


	//   ....[16]....
        /*01a4*/ 	.word	0x00006750


	//   ....[17]....
        /*01a8*/ 	.word	0x00006760


	//   ....[18]....
        /*01ac*/ 	.word	0x00006770


	//   ....[19]....
        /*01b0*/ 	.word	0x00006780


	//   ....[20]....
        /*01b4*/ 	.word	0x00006790


	//   ....[21]....
        /*01b8*/ 	.word	0x000067a0


	//   ....[22]....
        /*01bc*/ 	.word	0x000067b0


	//   ....[23]....
        /*01c0*/ 	.word	0x000067c0


	//   ....[24]....
        /*01c4*/ 	.word	0x000067d0


	//   ....[25]....
        /*01c8*/ 	.word	0x000067e0


	//   ....[26]....
        /*01cc*/ 	.word	0x000068b0


	//   ....[27]....
        /*01d0*/ 	.word	0x000068c0


	//   ....[28]....
        /*01d4*/ 	.word	0x000068d0


	//   ....[29]....
        /*01d8*/ 	.word	0x000068e0


	//   ....[30]....
        /*01dc*/ 	.word	0x000068f0


	//   ....[31]....
        /*01e0*/ 	.word	0x00006900


	//   ....[32]....
        /*01e4*/ 	.word	0x00006910


	//   ....[33]....
        /*01e8*/ 	.word	0x00006920


	//   ....[34]....
        /*01ec*/ 	.word	0x00006930


	//   ....[35]....
        /*01f0*/ 	.word	0x00006940


	//   ....[36]....
        /*01f4*/ 	.word	0x00006950


	//   ....[37]....
        /*01f8*/ 	.word	0x00006960


	//   ....[38]....
        /*01fc*/ 	.word	0x00006970


	//   ....[39]....
        /*0200*/ 	.word	0x00006a50


	//   ....[40]....
        /*0204*/ 	.word	0x00006a60


	//   ....[41]....
        /*0208*/ 	.word	0x00006a70


	//   ....[42]....
        /*020c*/ 	.word	0x00006a80


	//   ....[43]....
        /*0210*/ 	.word	0x00006a90


	//   ....[44]....
        /*0214*/ 	.word	0x00006aa0


	//   ....[45]....
        /*0218*/ 	.word	0x00006ab0


	//   ....[46]....
        /*021c*/ 	.word	0x00006ac0


	//   ....[47]....
        /*0220*/ 	.word	0x00006ad0


	//   ....[48]....
        /*0224*/ 	.word	0x00006ae0


	//   ....[49]....
        /*0228*/ 	.word	0x00006af0


	//   ....[50]....
        /*022c*/ 	.word	0x00006b00


	//   ....[51]....
        /*0230*/ 	.word	0x00006b10


	//   ....[52]....
        /*0234*/ 	.word	0x00006bf0


	//   ....[53]....
        /*0238*/ 	.word	0x00006c00


	//   ....[54]....
        /*023c*/ 	.word	0x00006c10


	//   ....[55]....
        /*0240*/ 	.word	0x00006c20


	//   ....[56]....
        /*0244*/ 	.word	0x00006c30


	//   ....[57]....
        /*0248*/ 	.word	0x00006c40


	//   ....[58]....
        /*024c*/ 	.word	0x00006c50


	//   ....[59]....
        /*0250*/ 	.word	0x00006c60


	//   ....[60]....
        /*0254*/ 	.word	0x00006c70


	//   ....[61]....
        /*0258*/ 	.word	0x00006c80


	//   ....[62]....
        /*025c*/ 	.word	0x00006c90


	//   ....[63]....
        /*0260*/ 	.word	0x00006ca0


	//   ....[64]....
        /*0264*/ 	.word	0x00006cb0


	//----- nvinfo : EIATTR_EXIT_INSTR_OFFSETS
	.align		4
.L_287:
        /*0268*/ 	.byte	0x04, 0x1c
        /*026a*/ 	.short	(.L_289 - .L_288)


	//   ....[0]....
.L_288:
        /*026c*/ 	.word	0x00006ec0


	//   ....[1]....
        /*0270*/ 	.word	0x000073d0


	//----- nvinfo : EIATTR_MAX_THREADS
	.align		4
.L_289:
        /*0274*/ 	.byte	0x04, 0x05
        /*0276*/ 	.short	(.L_291 - .L_290)
.L_290:
        /*0278*/ 	.word	0x00000080
        /*027c*/ 	.word	0x00000001
        /*0280*/ 	.word	0x00000001
.L_291:


//--------------------- .nv.info._Z31router_gemm_kernel_float_outputI13__nv_bfloat16Li128ELi8ELi12ELi384ELi7168EEvPfPKT_S4_ --------------------------
	.section	.nv.info._Z31router_gemm_kernel_float_outputI13__nv_bfloat16Li128ELi8ELi12ELi384ELi7168EEvPfPKT_S4_,"",@"SHT_CUDA_INFO"
	.sectionflags	@""
	.align	4


	//----- nvinfo : EIATTR_CUDA_API_VERSION
	.align		4
        /*0000*/ 	.byte	0x04, 0x37
        /*0002*/ 	.short	(.L_293 - .L_292)
.L_292:
        /*0004*/ 	.word	0x00000082


	//----- nvinfo : EIATTR_SW2861232_WAR
	.align		4
.L_293:
        /*0008*/ 	.byte	0x01, 0x35
	.zero		2


	//----- nvinfo : EIATTR_PARAM_CBANK
	.align		4
        /*000c*/ 	.byte	0x04, 0x0a
        /*000e*/ 	.short	(.L_295 - .L_294)
	.align		4
.L_294:
        /*0010*/ 	.word	index@(.nv.constant0._Z31router_gemm_kernel_float_outputI13__nv_bfloat16Li128ELi8ELi12ELi384ELi7168EEvPfPKT_S4_)
        /*0014*/ 	.short	0x0160
        /*0016*/ 	.short	0x0018


	//----- nvinfo : EIATTR_CBANK_PARAM_SIZE
	.align		4
.L_295:
        /*0018*/ 	.byte	0x03, 0x19
        /*001a*/ 	.short	0x0018


	//----- nvinfo : EIATTR_KPARAM_INFO
	.align		4
        /*001c*/ 	.byte	0x04, 0x17
        /*001e*/ 	.short	(.L_297 - .L_296)
.L_296:
        /*0020*/ 	.word	0x00000000
        /*0024*/ 	.short	0x0002
        /*0026*/ 	.short	0x0010
        /*0028*/ 	.byte	0x00, 0xf0, 0x21, 0x00


	//----- nvinfo : EIATTR_KPARAM_INFO
	.align		4
.L_297:
        /*002c*/ 	.byte	0x04, 0x17
        /*002e*/ 	.short	(.L_299 - .L_298)
.L_298:
        /*0030*/ 	.word	0x00000000
        /*0034*/ 	.short	0x0001
        /*0036*/ 	.short	0x0008
        /*0038*/ 	.byte	0x00, 0xf0, 0x21, 0x00


	//----- nvinfo : EIATTR_KPARAM_INFO
	.align		4
.L_299:
        /*003c*/ 	.byte	0x04, 0x17
        /*003e*/ 	.short	(.L_301 - .L_300)
.L_300:
        /*0040*/ 	.word	0x00000000
        /*0044*/ 	.short	0x0000
        /*0046*/ 	.short	0x0000
        /*0048*/ 	.byte	0x00, 0xf0, 0x21, 0x00


	//----- nvinfo : EIATTR_MAXREG_COUNT
	.align		4
.L_301:
        /*004c*/ 	.byte	0x03, 0x1b
        /*004e*/ 	.short	0x00ff


	//----- nvinfo : EIATTR_NUM_BARRIERS
	.align		4
        /*0050*/ 	.byte	0x02, 0x4c
        /*0052*/ 	.byte	0x01
	.zero		1


	//----- nvinfo : EIATTR_MERCURY_ISA_VERSION
	.align		4
        /*0054*/ 	.byte	0x03, 0x5f
        /*0056*/ 	.short	0x0000


	//----- nvinfo : EIATTR_COOP_GROUP_MASK_REGIDS
	.align		4
        /*0058*/ 	.byte	0x04, 0x29
        /*005a*/ 	.short	(.L_303 - .L_302)


	//   ....[0]....
.L_302:
        /*005c*/ 	.word	0xffffffff


	//   ....[1]....
        /*0060*/ 	.word	0xffffffff


	//   ....[2]....
        /*0064*/ 	.word	0xffffffff


	//   ....[3]....
        /*0068*/ 	.word	0xffffffff


	//   ....[4]....
        /*006c*/ 	.word	0xffffffff


	//   ....[5]....
        /*0070*/ 	.word	0xffffffff


	//   ....[6]....
        /*0074*/ 	.word	0xffffffff


	//   ....[7]....
        /*0078*/ 	.word	0xffffffff


	//   ....[8]....
        /*007c*/ 	.word	0xffffffff


	//   ....[9]....
        /*0080*/ 	.word	0xffffffff


	//   ....[10]....
        /*0084*/ 	.word	0xffffffff


	//   ....[11]....
        /*0088*/ 	.word	0xffffffff


	//   ....[12]....
        /*008c*/ 	.word	0xffffffff


	//   ....[13]....
        /*0090*/ 	.word	0xffffffff


	//   ....[14]....
        /*0094*/ 	.word	0xffffffff


	//   ....[15]....
        /*0098*/ 	.word	0xffffffff


	//   ....[16]....
        /*009c*/ 	.word	0xffffffff


	//   ....[17]....
        /*00a0*/ 	.word	0xffffffff


	//   ....[18]....
        /*00a4*/ 	.word	0xffffffff


	//   ....[19]....
        /*00a8*/ 	.word	0xffffffff


	//   ....[20]....
        /*00ac*/ 	.word	0xffffffff


	//   ....[21]....
        /*00b0*/ 	.word	0xffffffff


	//   ....[22]....
        /*00b4*/ 	.word	0xffffffff


	//   ....[23]....
        /*00b8*/ 	.word	0xffffffff


	//   ....[24]....
        /*00bc*/ 	.word	0xffffffff


	//   ....[25]....
        /*00c0*/ 	.word	0xffffffff


	//   ....[26]....
        /*00c4*/ 	.word	0xffffffff


	//   ....[27]....
        /*00c8*/ 	.word	0xffffffff


	//   ....[28]....
        /*00cc*/ 	.word	0xffffffff


	//   ....[29]....
        /*00d0*/ 	.word	0xffffffff


	//   ....[30]....
        /*00d4*/ 	.word	0xffffffff


	//   ....[31]....
        /*00d8*/ 	.word	0xffffffff


	//   ....[32]....
        /*00dc*/ 	.word	0xffffffff


	//   ....[33]....
        /*00e0*/ 	.word	0xffffffff


	//   ....[34]....
        /*00e4*/ 	.word	0xffffffff


	//   ....[35]....
        /*00e8*/ 	.word	0xffffffff


	//   ....[36]....
        /*00ec*/ 	.word	0xffffffff


	//   ....[37]....
        /*00f0*/ 	.word	0xffffffff


	//   ....[38]....
        /*00f4*/ 	.word	0xffffffff


	//   ....[39]....
        /*00f8*/ 	.word	0xffffffff


	//   ....[40]....
        /*00fc*/ 	.word	0xffffffff


	//   ....[41]....
        /*0100*/ 	.word	0xffffffff


	//   ....[42]....
        /*0104*/ 	.word	0xffffffff


	//   ....[43]....
        /*0108*/ 	.word	0xffffffff


	//   ....[44]....
        /*010c*/ 	.word	0xffffffff


	//   ....[45]....
        /*0110*/ 	.word	0xffffffff


	//   ....[46]....
        /*0114*/ 	.word	0xffffffff


	//   ....[47]....
        /*0118*/ 	.word	0xffffffff


	//   ....[48]....
        /*011c*/ 	.word	0xffffffff


	//   ....[49]....
        /*0120*/ 	.word	0xffffffff


	//   ....[50]....
        /*0124*/ 	.word	0xffffffff


	//   ....[51]....
        /*0128*/ 	.word	0xffffffff


	//   ....[52]....
        /*012c*/ 	.word	0xffffffff


	//   ....[53]....
        /*0130*/ 	.word	0xffffffff


	//   ....[54]....
        /*0134*/ 	.word	0xffffffff


	//   ....[55]....
        /*0138*/ 	.word	0xffffffff


	//   ....[56]....
        /*013c*/ 	.word	0xffffffff


	//   ....[57]....
        /*0140*/ 	.word	0xffffffff


	//   ....[58]....
        /*0144*/ 	.word	0xffffffff


	//   ....[59]....
        /*0148*/ 	.word	0xffffffff


	//----- nvinfo : EIATTR_COOP_GROUP_INSTR_OFFSETS
	.align		4
.L_303:
        /*014c*/ 	.byte	0x04, 0x28
        /*014e*/ 	.short	(.L_305 - .L_304)


	//   ....[0]....
.L_304:
        /*0150*/ 	.word	0x00005470


	//   ....[1]....
        /*0154*/ 	.word	0x000054e0


	//   ....[2]....
        /*0158*/ 	.word	0x000055f0


	//   ....[3]....
        /*015c*/ 	.word	0x00005e60


	//   ....[4]....
        /*0160*/ 	.word	0x00005e70


	//   ....[5]....
        /*0164*/ 	.word	0x00005e80


	//   ....[6]....
        /*0168*/ 	.word	0x00005e90


	//   ....[7]....
        /*016c*/ 	.word	0x00005ea0


	//   ....[8]....
        /*0170*/ 	.word	0x00005eb0


	//   ....[9]....
        /*0174*/ 	.word	0x00005ec0


	//   ....[10]....
        /*0178*/ 	.word	0x00005ed0


	//   ....[11]....
        /*017c*/ 	.word	0x00005ee0


	//   ....[12]....
        /*0180*/ 	.word	0x00005f80


	//   ....[13]....
        /*0184*/ 	.word	0x00005f90


	//   ....[14]....
        /*0188*/ 	.word	0x00005fa0


	//   ....[15]....
        /*018c*/ 	.word	0x00005fb0


	//   ....[16]....
        /*0190*/ 	.word	0x00005fc0


	//   ....[17]....
        /*0194*/ 	.word	0x00005fd0


	//   ....[18]....
        /*0198*/ 	.word	0x00005fe0


	//   ....[19]....
        /*019c*/ 	.word	0x00005ff0


	//   ....[20]....
        /*01a0*/ 	.word	0x00006000


	//   ....[21]....
        /*01a4*/ 	.word	0x00006010


	//   ....[22]....
        /*01a8*/ 	.word	0x00006020


	//   ....[23]....
        /*01ac*/ 	.word	0x00006030


	//   ....[24]....
        /*01b0*/ 	.word	0x00006100


	//   ....[25]....
        /*01b4*/ 	.word	0x00006110


	//   ....[26]....
        /*01b8*/ 	.word	0x00006120


	//   ....[27]....
        /*01bc*/ 	.word	0x00006130


	//   ....[28]....
        /*01c0*/ 	.word	0x00006140


	//   ....[29]....
        /*01c4*/ 	.word	0x00006150


	//   ....[30]....
        /*01c8*/ 	.word	0x00006160


	//   ....[31]....
        /*01cc*/ 	.word	0x00006170


	//   ....[32]....
        /*01d0*/ 	.word	0x00006180


	//   ....[33]....
        /*01d4*/ 	.word	0x00006190


	//   ....[34]....
        /*01d8*/ 	.word	0x000061a0


	//   ....[35]....
        /*01dc*/ 	.word	0x000061b0


	//   ....[36]....
        /*01e0*/ 	.word	0x00006280


	//   ....[37]....
        /*01e4*/ 	.word	0x00006290


	//   ....[38]....
        /*01e8*/ 	.word	0x000062a0


	//   ....[39]....
        /*01ec*/ 	.word	0x000062b0


	//   ....[40]....
        /*01f0*/ 	.word	0x000062c0


	//   ....[41]....
        /*01f4*/ 	.word	0x000062d0


	//   ....[42]....
        /*01f8*/ 	.word	0x000062e0


	//   ....[43]....
        /*01fc*/ 	.word	0x000062f0


	//   ....[44]....
        /*0200*/ 	.word	0x00006300


	//   ....[45]....
        /*0204*/ 	.word	0x00006310


	//   ....[46]....
        /*0208*/ 	.word	0x00006320


	//   ....[47]....
        /*020c*/ 	.word	0x00006330


	//   ....[48]....
        /*0210*/ 	.word	0x00006400


	//   ....[49]....
        /*0214*/ 	.word	0x00006410


	//   ....[50]....
        /*0218*/ 	.word	0x00006420


	//   ....[51]....
        /*021c*/ 	.word	0x00006430


	//   ....[52]....
        /*0220*/ 	.word	0x00006440


	//   ....[53]....
        /*0224*/ 	.word	0x00006450


	//   ....[54]....
        /*0228*/ 	.word	0x00006460


	//   ....[55]....
        /*022c*/ 	.word	0x00006470


	//   ....[56]....
        /*0230*/ 	.word	0x00006480


	//   ....[57]....
        /*0234*/ 	.word	0x00006490


	//   ....[58]....
        /*0238*/ 	.word	0x000064a0


	//   ....[59]....
        /*023c*/ 	.word	0x000064b0


	//----- nvinfo : EIATTR_EXIT_INSTR_OFFSETS
	.align		4
.L_305:
        /*0240*/ 	.byte	0x04, 0x1c
        /*0242*/ 	.short	(.L_307 - .L_306)


	//   ....[0]....
.L_306:
        /*0244*/ 	.word	0x000066a0


	//   ....[1]....
        /*0248*/ 	.word	0x00006b50


	//----- nvinfo : EIATTR_MAX_THREADS
	.align		4
.L_307:
        /*024c*/ 	.byte	0x04, 0x05
        /*024e*/ 	.short	(.L_309 - .L_308)
.L_308:
        /*0250*/ 	.word	0x00000080
        /*0254*/ 	.word	0x00000001
        /*0258*/ 	.word	0x00000001
.L_309:


//--------------------- .nv.info._Z31router_gemm_kernel_float_outputI13__nv_bfloat16Li128ELi8ELi11ELi384ELi7168EEvPfPKT_S4_ --------------------------
	.section	.nv.info._Z31router_gemm_kernel_float_outputI13__nv_bfloat16Li128ELi8ELi11ELi384ELi7168EEvPfPKT_S4_,"",@"SHT_CUDA_INFO"
	.sectionflags	@""
	.align	4


	//----- nvinfo : EIATTR_CUDA_API_VERSION
	.align		4
        /*0000*/ 	.byte	0x04, 0x37
        /*0002*/ 	.short	(.L_311 - .L_310)
.L_310:
        /*0004*/ 	.word	0x00000082


	//----- nvinfo : EIATTR_SW2861232_WAR
	.align		4
.L_311:
        /*0008*/ 	.byte	0x01, 0x35
	.zero		2


	//----- nvinfo : EIATTR_PARAM_CBANK
	.align		4
        /*000c*/ 	.byte	0x04, 0x0a
        /*000e*/ 	.short	(.L_313 - .L_312)
	.align		4
.L_312:
        /*0010*/ 	.word	index@(.nv.constant0._Z31router_gemm_kernel_float_outputI13__nv_bfloat16Li128ELi8ELi11ELi384ELi7168EEvPfPKT_S4_)
        /*0014*/ 	.short	0x0160
        /*0016*/ 	.short	0x0018


	//----- nvinfo : EIATTR_CBANK_PARAM_SIZE
	.align		4
.L_313:
        /*0018*/ 	.byte	0x03, 0x19
        /*001a*/ 	.short	0x0018


	//----- nvinfo : EIATTR_KPARAM_INFO
	.align		4
        /*001c*/ 	.byte	0x04, 0x17
        /*001e*/ 	.short	(.L_315 - .L_314)
.L_314:
        /*0020*/ 	.word	0x00000000
        /*0024*/ 	.short	0x0002
        /*0026*/ 	.short	0x0010
        /*0028*/ 	.byte	0x00, 0xf0, 0x21, 0x00


	//----- nvinfo : EIATTR_KPARAM_INFO
	.align		4
.L_315:
        /*002c*/ 	.byte	0x04, 0x17
        /*002e*/ 	.short	(.L_317 - .L_316)
.L_316:
        /*0030*/ 	.word	0x00000000
        /*0034*/ 	.short	0x0001
        /*0036*/ 	.short	0x0008
        /*0038*/ 	.byte	0x00, 0xf0, 0x21, 0x00


	//----- nvinfo : EIATTR_KPARAM_INFO
	.align		4
.L_317:
        /*003c*/ 	.byte	0x04, 0x17
        /*003e*/ 	.short	(.L_319 - .L_318)
.L_318:
        /*0040*/ 	.word	0x00000000
        /*0044*/ 	.short	0x0000
        /*0046*/ 	.short	0x0000
        /*0048*/ 	.byte	0x00, 0xf0, 0x21, 0x00


	//----- nvinfo : EIATTR_MAXREG_COUNT
	.align		4
.L_319:
        /*004c*/ 	.byte	0x03, 0x1b
        /*004e*/ 	.short	0x00ff


	//----- nvinfo : EIATTR_NUM_BARRIERS
	.align		4
        /*0050*/ 	.byte	0x02, 0x4c
        /*0052*/ 	.byte	0x01
	.zero		1


	//----- nvinfo : EIATTR_MERCURY_ISA_VERSION
	.align		4
        /*0054*/ 	.byte	0x03, 0x5f
        /*0056*/ 	.short	0x0000


	//----- nvinfo : EIATTR_COOP_GROUP_MASK_REGIDS
	.align		4
        /*0058*/ 	.byte	0x04, 0x29
        /*005a*/ 	.short	(.L_321 - .L_320)


	//   ....[0]....
.L_320:
        /*005c*/ 	.word	0xffffffff


	//   ....[1]....
        /*0060*/ 	.word	0xffffffff


	//   ....[2]....
        /*0064*/ 	.word	0xffffffff


	//   ....[3]....
        /*0068*/ 	.word	0xffffffff


	//   ....[4]....
        /*006c*/ 	.word	0xffffffff


	//   ....[5]....
        /*0070*/ 	.word	0xffffffff


	//   ....[6]....
        /*0074*/ 	.word	0xffffffff


	//   ....[7]....
        /*0078*/ 	.word	0xffffffff


	//   ....[8]....
        /*007c*/ 	.word	0xffffffff


	//   ....[9]....
        /*0080*/ 	.word	0xffffffff


	//   ....[10]....
        /*0084*/ 	.word	0xffffffff


	//   ....[11]....
        /*0088*/ 	.word	0xffffffff


	//   ....[12]....
        /*008c*/ 	.word	0xffffffff


	//   ....[13]....
        /*0090*/ 	.word	0xffffffff


	//   ....[14]....
        /*0094*/ 	.word	0xffffffff


	//   ....[15]....
        /*0098*/ 	.word	0xffffffff


	//   ....[16]....
        /*009c*/ 	.word	0xffffffff


	//   ....[17]....
        /*00a0*/ 	.word	0xffffffff


	//   ....[18]....
        /*00a4*/ 	.word	0xffffffff


	//   ....[19]....
        /*00a8*/ 	.word	0xffffffff


	//   ....[20]....
        /*00ac*/ 	.word	0xffffffff


	//   ....[21]....
        /*00b0*/ 	.word	0xffffffff


	//   ....[22]....
        /*00b4*/ 	.word	0xffffffff


	//   ....[23]....
        /*00b8*/ 	.word	0xffffffff


	//   ....[24]....
        /*00bc*/ 	.word	0xffffffff


	//   ....[25]....
        /*00c0*/ 	.word	0xffffffff


	//   ....[26]....
        /*00c4*/ 	.word	0xffffffff


	//   ....[27]....
        /*00c8*/ 	.word	0xffffffff


	//   ....[28]....
        /*00cc*/ 	.word	0xffffffff


	//   ....[29]....
        /*00d0*/ 	.word	0xffffffff


	//   ....[30]....
        /*00d4*/ 	.word	0xffffffff


	//   ....[31]....
        /*00d8*/ 	.word	0xffffffff


	//   ....[32]....
        /*00dc*/ 	.word	0xffffffff


	//   ....[33]....
        /*00e0*/ 	.word	0xffffffff


	//   ....[34]....
        /*00e4*/ 	.word	0xffffffff


	//   ....[35]....
        /*00e8*/ 	.word	0xffffffff


	//   ....[36]....
        /*00ec*/ 	.word	0xffffffff


	//   ....[37]....
        /*00f0*/ 	.word	0xffffffff


	//   ....[38]....
        /*00f4*/ 	.word	0xffffffff


	//   ....[39]....
        /*00f8*/ 	.word	0xffffffff


	//   ....[40]....
        /*00fc*/ 	.word	0xffffffff


	//   ....[41]....
        /*0100*/ 	.word	0xffffffff


	//   ....[42]....
        /*0104*/ 	.word	0xffffffff


	//   ....[43]....
        /*0108*/ 	.word	0xffffffff


	//   ....[44]....
        /*010c*/ 	.word	0xffffffff


	//   ....[45]....
        /*0110*/ 	.word	0xffffffff


	//   ....[46]....
        /*0114*/ 	.word	0xffffffff


	//   ....[47]....
        /*0118*/ 	.word	0xffffffff


	//   ....[48]....
        /*011c*/ 	.word	0xffffffff


	//   ....[49]....
        /*0120*/ 	.word	0xffffffff


	//   ....[50]....
        /*0124*/ 	.word	0xffffffff


	//   ....[51]....
        /*0128*/ 	.word	0xffffffff


	//   ....[52]....
        /*012c*/ 	.word	0xffffffff


	//   ....[53]....
        /*0130*/ 	.word	0xffffffff


	//   ....[54]....
        /*0134*/ 	.word	0xffffffff


	//----- nvinfo : EIATTR_COOP_GROUP_INSTR_OFFSETS
	.align		4
.L_321:
        /*0138*/ 	.byte	0x04, 0x28
        /*013a*/ 	.short	(.L_323 - .L_322)


	//   ....[0]....
.L_322:
        /*013c*/ 	.word	0x00005690


	//   ....[1]....
        /*0140*/ 	.word	0x000056a0


	//   ....[2]....
        /*0144*/ 	.word	0x000056b0


	//   ....[3]....
        /*0148*/ 	.word	0x000056c0


	//   ....[4]....
        /*014c*/ 	.word	0x000056d0


	//   ....[5]....
        /*0150*/ 	.word	0x000056e0


	//   ....[6]....
        /*0154*/ 	.word	0x000056f0


	//   ....[7]....
        /*0158*/ 	.word	0x00005700


	//   ....[8]....
        /*015c*/ 	.word	0x00005710


	//   ....[9]....
        /*0160*/ 	.word	0x00005720


	//   ....[10]....
        /*0164*/ 	.word	0x00005730


	//   ....[11]....
        /*0168*/ 	.word	0x000057f0


	//   ....[12]....
        /*016c*/ 	.word	0x00005800


	//   ....[13]....
        /*0170*/ 	.word	0x00005810


	//   ....[14]....
        /*0174*/ 	.word	0x00005820


	//   ....[15]....
        /*0178*/ 	.word	0x00005830


	//   ....[16]....
        /*017c*/ 	.word	0x00005840


	//   ....[17]....
        /*0180*/ 	.word	0x00005850


	//   ....[18]....
        /*0184*/ 	.word	0x00005860


	//   ....[19]....
        /*0188*/ 	.word	0x00005870


	//   ....[20]....
        /*018c*/ 	.word	0x00005880


	//   ....[21]....
        /*0190*/ 	.word	0x00005890


	//   ....[22]....
        /*0194*/ 	.word	0x00005950


	//   ....[23]....
        /*0198*/ 	.word	0x00005960


	//   ....[24]....
        /*019c*/ 	.word	0x00005970


	//   ....[25]....
        /*01a0*/ 	.word	0x00005980


	//   ....[26]....
        /*01a4*/ 	.word	0x00005990


	//   ....[27]....
        /*01a8*/ 	.word	0x000059a0


	//   ....[28]....
        /*01ac*/ 	.word	0x000059b0


	//   ....[29]....
        /*01b0*/ 	.word	0x000059c0


	//   ....[30]....
        /*01b4*/ 	.word	0x000059d0


	//   ....[31]....
        /*01b8*/ 	.word	0x000059e0


	//   ....[32]....
        /*01bc*/ 	.word	0x000059f0


	//   ....[33]....
        /*01c0*/ 	.word	0x00005ab0


	//   ....[34]....
        /*01c4*/ 	.word	0x00005ac0


	//   ....[35]....
        /*01c8*/ 	.word	0x00005ad0


	//   ....[36]....
        /*01cc*/ 	.word	0x00005ae0


	//   ....[37]....
        /*01d0*/ 	.word	0x00005af0


	//   ....[38]....
        /*01d4*/ 	.word	0x00005b00


	//   ....[39]....
        /*01d8*/ 	.word	0x00005b10


	//   ....[40]....
        /*01dc*/ 	.word	0x00005b20


	//   ....[41]....
        /*01e0*/ 	.word	0x00005b30


	//   ....[42]....
        /*01e4*/ 	.word	0x00005b40


	//   ....[43]....
        /*01e8*/ 	.word	0x00005b50


	//   ....[44]....
        /*01ec*/ 	.word	0x00005c10


	//   ....[45]....
        /*01f0*/ 	.word	0x00005c20


	//   ....[46]....
        /*01f4*/ 	.word	0x00005c30


	//   ....[47]....
        /*01f8*/ 	.word	0x00005c40


	//   ....[48]....
        /*01fc*/ 	.word	0x00005c50


	//   ....[49]....
        /*0200*/ 	.word	0x00005c60


	//   ....[50]....
        /*0204*/ 	.word	0x00005c70


	//   ....[51]....
        /*0208*/ 	.word	0x00005c80


	//   ....[52]....
        /*020c*/ 	.word	0x00005c90


	//   ....[53]....
        /*0210*/ 	.word	0x00005ca0


	//   ....[54]....
        /*0214*/ 	.word	0x00005cb0


	//----- nvinfo : EIATTR_EXIT_INSTR_OFFSETS
	.align		4
.L_323:
        /*0218*/ 	.byte	0x04, 0x1c
        /*021a*/ 	.short	(.L_325 - .L_324)


	//   ....[0]....
.L_324:
        /*021c*/ 	.word	0x00005e80


	//   ....[1]....
        /*0220*/ 	.word	0x000062d0


	//----- nvinfo : EIATTR_MAX_THREADS
	.align		4
.L_325:
        /*0224*/ 	.byte	0x04, 0x05
        /*0226*/ 	.short	(.L_327 - .L_326)
.L_326:
        /*0228*/ 	.word	0x00000080
        /*022c*/ 	.word	0x00000001
        /*0230*/ 	.word	0x00000001
.L_327:


//--------------------- .nv.info._Z31router_gemm_kernel_float_outputI13__nv_bfloat16Li128ELi8ELi10ELi384ELi7168EEvPfPKT_S4_ --------------------------
	.section	.nv.info._Z31router_gemm_kernel_float_outputI13__nv_bfloat16Li128ELi8ELi10ELi384ELi7168EEvPfPKT_S4_,"",@"SHT_CUDA_INFO"
	.sectionflags	@""
	.align	4


	//----- nvinfo : EIATTR_CUDA_API_VERSION
	.align		4
        /*0000*/ 	.byte	0x04, 0x37
        /*0002*/ 	.short	(.L_329 - .L_328)
.L_328:
        /*0004*/ 	.word	0x00000082


	//----- nvinfo : EIATTR_SW2861232_WAR
	.align		4
.L_329:
        /*0008*/ 	.byte	0x01, 0x35
	.zero		2


	//----- nvinfo : EIATTR_PARAM_CBANK
	.align		4
        /*000c*/ 	.byte	0x04, 0x0a
        /*000e*/ 	.short	(.L_331 - .L_330)
	.align		4
.L_330:
        /*0010*/ 	.word	index@(.nv.constant0._Z31router_gemm_kernel_float_outputI13__nv_bfloat16Li128ELi8ELi10ELi384ELi7168EEvPfPKT_S4_)
        /*0014*/ 	.short	0x0160
        /*0016*/ 	.short	0x0018


	//----- nvinfo : EIATTR_CBANK_PARAM_SIZE
	.align		4
.L_331:
        /*0018*/ 	.byte	0x03, 0x19
        /*001a*/ 	.short	0x0018


	//----- nvinfo : EIATTR_KPARAM_INFO
	.align		4
        /*001c*/ 	.byte	0x04, 0x17
        /*001e*/ 	.short	(.L_333 - .L_332)
.L_332:
        /*0020*/ 	.word	0x00000000
        /*0024*/ 	.short	0x0002
        /*0026*/ 	.short	0x0010
        /*0028*/ 	.byte	0x00, 0xf0, 0x21, 0x00


	//----- nvinfo : EIATTR_KPARAM_INFO
	.align		4
.L_333:
        /*002c*/ 	.byte	0x04, 0x17
        /*002e*/ 	.short	(.L_335 - .L_334)
.L_334:
        /*0030*/ 	.word	0x00000000
        /*0034*/ 	.short	0x0001
        /*0036*/ 	.short	0x0008
        /*0038*/ 	.byte	0x00, 0xf0, 0x21, 0x00


	//----- nvinfo : EIATTR_KPARAM_INFO
	.align		4
.L_335:
        /*003c*/ 	.byte	0x04, 0x17
        /*003e*/ 	.short	(.L_337 - .L_336)
.L_336:
        /*0040*/ 	.word	0x00000000
        /*0044*/ 	.short	0x0000
        /*0046*/ 	.short	0x0000
        /*0048*/ 	.byte	0x00, 0xf0, 0x21, 0x00


	//----- nvinfo : EIATTR_MAXREG_COUNT
	.align		4
.L_337:
        /*004c*/ 	.byte	0x03, 0x1b
        /*004e*/ 	.short	0x00ff


	//----- nvinfo : EIATTR_NUM_BARRIERS
	.align		4
        /*0050*/ 	.byte	0x02, 0x4c
        /*0052*/ 	.byte	0x01
	.zero		1


	//----- nvinfo : EIATTR_MERCURY_ISA_VERSION
	.align		4
        /*0054*/ 	.byte	0x03, 0x5f
        /*0056*/ 	.short	0x0000


	//----- nvinfo : EIATTR_COOP_GROUP_MASK_REGIDS
	.align		4
        /*0058*/ 	.byte	0x04, 0x29
        /*005a*/ 	.short	(.L_339 - .L_338)


	//   ....[0]....
.L_338:
        /*005c*/ 	.word	0xffffffff


	//   ....[1]....
        /*0060*/ 	.word	0xffffffff


	//   ....[2]....
        /*0064*/ 	.word	0xffffffff


	//   ....[3]....
        /*0068*/ 	.word	0xffffffff


	//   ....[4]....
        /*006c*/ 	.word	0xffffffff


	//   ....[5]....
        /*0070*/ 	.word	0xffffffff


	//   ....[6]....
        /*0074*/ 	.word	0xffffffff


	//   ....[7]....
        /*0078*/ 	.word	0xffffffff


	//   ....[8]....
        /*007c*/ 	.word	0xffffffff


	//   ....[9]....
        /*0080*/ 	.word	0xffffffff


	//   ....[10]....
        /*0084*/ 	.word	0xffffffff


	//   ....[11]....
        /*0088*/ 	.word	0xffffffff


	//   ....[12]....
        /*008c*/ 	.word	0xffffffff


	//   ....[13]....
        /*0090*/ 	.word	0xffffffff


	//   ....[14]....
        /*0094*/ 	.word	0xffffffff


	//   ....[15]....
        /*0098*/ 	.word	0xffffffff


	//   ....[16]....
        /*009c*/ 	.word	0xffffffff


	//   ....[17]....
        /*00a0*/ 	.word	0xffffffff


	//   ....[18]....
        /*00a4*/ 	.word	0xffffffff


	//   ....[19]....
        /*00a8*/ 	.word	0xffffffff


	//   ....[20]....
        /*00ac*/ 	.word	0xffffffff


	//   ....[21]....
        /*00b0*/ 	.word	0xffffffff


	//   ....[22]....
        /*00b4*/ 	.word	0xffffffff


	//   ....[23]....
        /*00b8*/ 	.word	0xffffffff


	//   ....[24]....
        /*00bc*/ 	.word	0xffffffff


	//   ....[25]....
        /*00c0*/ 	.word	0xffffffff


	//   ....[26]....
        /*00c4*/ 	.word	0xffffffff


	//   ....[27]....
        /*00c8*/ 	.word	0xffffffff


	//   ....[28]....
        /*00cc*/ 	.word	0xffffffff


	//   ....[29]....
        /*00d0*/ 	.word	0xffffffff


	//   ....[30]....
        /*00d4*/ 	.word	0xffffffff


	//   ....[31]....
        /*00d8*/ 	.word	0xffffffff


	//   ....[32]....
        /*00dc*/ 	.word	0xffffffff


	//   ....[33]....
        /*00e0*/ 	.word	0xffffffff


	//   ....[34]....
        /*00e4*/ 	.word	0xffffffff


	//   ....[35]....
        /*00e8*/ 	.word	0xffffffff


	//   ....[36]....
        /*00ec*/ 	.word	0xffffffff


	//   ....[37]....
        /*00f0*/ 	.word	0xffffffff


	//   ....[38]....
        /*00f4*/ 	.word	0xffffffff


	//   ....[39]....
        /*00f8*/ 	.word	0xffffffff


	//   ....[40]....
        /*00fc*/ 	.word	0xffffffff


	//   ....[41]....
        /*0100*/ 	.word	0xffffffff


	//   ....[42]....
        /*0104*/ 	.word	0xffffffff


	//   ....[43]....
        /*0108*/ 	.word	0xffffffff


	//   ....[44]....
        /*010c*/ 	.word	0xffffffff


	//   ....[45]....
        /*0110*/ 	.word	0xffffffff


	//   ....[46]....
        /*0114*/ 	.word	0xffffffff


	//   ....[47]....
        /*0118*/ 	.word	0xffffffff


	//   ....[48]....
        /*011c*/ 	.word	0xffffffff


	//   ....[49]....
        /*0120*/ 	.word	0xffffffff


	//----- nvinfo : EIATTR_COOP_GROUP_INSTR_OFFSETS
	.align		4
.L_339:
        /*0124*/ 	.byte	0x04, 0x28
        /*0126*/ 	.short	(.L_341 - .L_340)


	//   ....[0]....
.L_340:
        /*0128*/ 	.word	0x00004f20


	//   ....[1]....
        /*012c*/ 	.word	0x00004f30


	//   ....[2]....
        /*0130*/ 	.word	0x00004f40


	//   ....[3]....
        /*0134*/ 	.word	0x00004f50


	//   ....[4]....
        /*0138*/ 	.word	0x00004f60


	//   ....[5]....
        /*013c*/ 	.word	0x00004f70


	//   ....[6]....
        /*0140*/ 	.word	0x00004f80


	//   ....[7]....
        /*0144*/ 	.word	0x00004f90


	//   ....[8]....
        /*0148*/ 	.word	0x00004fa0


	//   ....[9]....
        /*014c*/ 	.word	0x00004fb0


	//   ....[10]....
        /*0150*/ 	.word	0x00005060


	//   ....[11]....
        /*0154*/ 	.word	0x00005070


	//   ....[12]....
        /*0158*/ 	.word	0x00005080


	//   ....[13]....
        /*015c*/ 	.word	0x00005090


	//   ....[14]....
        /*0160*/ 	.word	0x000050a0


	//   ....[15]....
        /*0164*/ 	.word	0x000050b0


	//   ....[16]....
        /*0168*/ 	.word	0x000050c0


	//   ....[17]....
        /*016c*/ 	.word	0x000050d0


	//   ....[18]....
        /*0170*/ 	.word	0x000050e0


	//   ....[19]....
        /*0174*/ 	.word	0x000050f0


	//   ....[20]....
        /*0178*/ 	.word	0x000051a0


	//   ....[21]....
        /*017c*/ 	.word	0x000051b0


	//   ....[22]....
        /*0180*/ 	.word	0x000051c0


	//   ....[23]....
        /*0184*/ 	.word	0x000051d0


	//   ....[24]....
        /*0188*/ 	.word	0x000051e0


	//   ....[25]....
        /*018c*/ 	.word	0x000051f0


	//   ....[26]....
        /*0190*/ 	.word	0x00005200


	//   ....[27]....
        /*0194*/ 	.word	0x00005210


	//   ....[28]....
        /*0198*/ 	.word	0x00005220


	//   ....[29]....
        /*019c*/ 	.word	0x00005230


	//   ....[30]....
        /*01a0*/ 	.word	0x000052e0


	//   ....[31]....
        /*01a4*/ 	.word	0x000052f0


	//   ....[32]....
        /*01a8*/ 	.word	0x00005300


	//   ....[33]....
        /*01ac*/ 	.word	0x00005310


	//   ....[34]....
        /*01b0*/ 	.word	0x00005320


	//   ....[35]....
        /*01b4*/ 	.word	0x00005330


	//   ....[36]....
        /*01b8*/ 	.word	0x00005340


	//   ....[37]....
        /*01bc*/ 	.word	0x00005350


	//   ....[38]....
        /*01c0*/ 	.word	0x00005360


	//   ....[39]....
        /*01c4*/ 	.word	0x00005370


	//   ....[40]....
        /*01c8*/ 	.word	0x00005420


	//   ....[41]....
        /*01cc*/ 	.word	0x00005430


	//   ....[42]....
        /*01d0*/ 	.word	0x00005440


	//   ....[43]....
        /*01d4*/ 	.word	0x00005450


	//   ....[44]....
        /*01d8*/ 	.word	0x00005460


	//   ....[45]....
        /*01dc*/ 	.word	0x00005470


	//   ....[46]....
        /*01e0*/ 	.word	0x00005480


	//   ....[47]....
        /*01e4*/ 	.word	0x00005490


	//   ....[48]....
        /*01e8*/ 	.word	0x000054a0


	//   ....[49]....
        /*01ec*/ 	.word	0x000054b0


	//----- nvinfo : EIATTR_EXIT_INSTR_OFFSETS
	.align		4
.L_341:
        /*01f0*/ 	.byte	0x04, 0x1c
        /*01f2*/ 	.short	(.L_343 - .L_342)


	//   ....[0]....
.L_342:
        /*01f4*/ 	.word	0x00005660


	//   ....[1]....
        /*01f8*/ 	.word	0x00005a50


	//----- nvinfo : EIATTR_MAX_THREADS
	.align		4
.L_343:
        /*01fc*/ 	.byte	0x04, 0x05
        /*01fe*/ 	.short	(.L_345 - .L_344)
.L_344:
        /*0200*/ 	.word	0x00000080
        /*0204*/ 	.word	0x00000001
        /*0208*/ 	.word	0x00000001
.L_345:


//--------------------- .nv.info._Z31router_gemm_kernel_float_outputI13__nv_bfloat16Li128ELi8ELi9ELi384ELi7168EEvPfPKT_S4_ --------------------------
	.section	.nv.info._Z31router_gemm_kernel_float_outputI13__nv_bfloat16Li128ELi8ELi9ELi384ELi7168EEvPfPKT_S4_,"",@"SHT_CUDA_INFO"
	.sectionflags	@""
	.align	4


	//----- nvinfo : EIATTR_CUDA_API_VERSION
	.align		4
        /*0000*/ 	.byte	0x04, 0x37
        /*0002*/ 	.short	(.L_347 - .L_346)
.L_346:
        /*0004*/ 	.word	0x00000082


	//----- nvinfo : EIATTR_SW2861232_WAR
	.align		4
.L_347:
        /*0008*/ 	.byte	0x01, 0x35
	.zero		2


	//----- nvinfo : EIATTR_PARAM_CBANK
	.align		4
        /*000c*/ 	.byte	0x04, 0x0a
        /*000e*/ 	.short	(.L_349 - .L_348)
	.align		4
.L_348:
        /*0010*/ 	.word	index@(.nv.constant0._Z31router_gemm_kernel_float_outputI13__nv_bfloat16Li128ELi8ELi9ELi384ELi7168EEvPfPKT_S4_)
        /*0014*/ 	.short	0x0160
        /*0016*/ 	.short	0x0018


	//----- nvinfo : EIATTR_CBANK_PARAM_SIZE
	.align		4
.L_349:
        /*0018*/ 	.byte	0x03, 0x19
        /*001a*/ 	.short	0x0018


	//----- nvinfo : EIATTR_KPARAM_INFO
	.align		4
        /*001c*/ 	.byte	0x04, 0x17
        /*001e*/ 	.short	(.L_351 - .L_350)
.L_350:
        /*0020*/ 	.word	0x00000000
        /*0024*/ 	.short	0x0002
        /*0026*/ 	.short	0x0010
        /*0028*/ 	.byte	0x00, 0xf0, 0x21, 0x00


	//----- nvinfo : EIATTR_KPARAM_INFO
	.align		4
.L_351:
        /*002c*/ 	.byte	0x04, 0x17
        /*002e*/ 	.short	(.L_353 - .L_352)
.L_352:
        /*0030*/ 	.word	0x00000000
        /*0034*/ 	.short	0x0001
        /*0036*/ 	.short	0x0008
        /*0038*/ 	.byte	0x00, 0xf0, 0x21, 0x00


	//----- nvinfo : EIATTR_KPARAM_INFO
	.align		4
.L_353:
        /*003c*/ 	.byte	0x04, 0x17
        /*003e*/ 	.short	(.L_355 - .L_354)
.L_354:
        /*0040*/ 	.word	0x00000000
        /*0044*/ 	.short	0x0000
        /*0046*/ 	.short	0x0000
        /*0048*/ 	.byte	0x00, 0xf0, 0x21, 0x00


	//----- nvinfo : EIATTR_MAXREG_COUNT
	.align		4
.L_355:
        /*004c*/ 	.byte	0x03, 0x1b
        /*004e*/ 	.short	0x00ff


	//----- nvinfo : EIATTR_NUM_BARRIERS
	.align		4
        /*0050*/ 	.byte	0x02, 0x4c
        /*0052*/ 	.byte	0x01
	.zero		1


	//----- nvinfo : EIATTR_MERCURY_ISA_VERSION
	.align		4
        /*0054*/ 	.byte	0x03, 0x5f
        /*0056*/ 	.short	0x0000


	//----- nvinfo : EIATTR_COOP_GROUP_MASK_REGIDS
	.align		4
        /*0058*/ 	.byte	0x04, 0x29
        /*005a*/ 	.short	(.L_357 - .L_356)


	//   ....[0]....
.L_356:
        /*005c*/ 	.word	0xffffffff


	//   ....[1]....
        /*0060*/ 	.word	0xffffffff


	//   ....[2]....
        /*0064*/ 	.word	0xffffffff


	//   ....[3]....
        /*0068*/ 	.word	0xffffffff


	//   ....[4]....
        /*006c*/ 	.word	0xffffffff


	//   ....[5]....
        /*0070*/ 	.word	0xffffffff


	//   ....[6]....
        /*0074*/ 	.word	0xffffffff


	//   ....[7]....
        /*0078*/ 	.word	0xffffffff


	//   ....[8]....
        /*007c*/ 	.word	0xffffffff


	//   ....[9]....
        /*0080*/ 	.word	0xffffffff


	//   ....[10]....
        /*0084*/ 	.word	0xffffffff


	//   ....[11]....
        /*0088*/ 	.word	0xffffffff


	//   ....[12]....
        /*008c*/ 	.word	0xffffffff


	//   ....[13]....
        /*0090*/ 	.word	0xffffffff


	//   ....[14]....
        /*0094*/ 	.word	0xffffffff


	//   ....[15]....
        /*0098*/ 	.word	0xffffffff


	//   ....[16]....
        /*009c*/ 	.word	0xffffffff


	//   ....[17]....
        /*00a0*/ 	.word	0xffffffff


	//   ....[18]....
        /*00a4*/ 	.word	0xffffffff


	//   ....[19]....
        /*00a8*/ 	.word	0xffffffff


	//   ....[20]....
        /*00ac*/ 	.word	0xffffffff


	//   ....[21]....
        /*00b0*/ 	.word	0xffffffff


	//   ....[22]....
        /*00b4*/ 	.word	0xffffffff


	//   ....[23]....
        /*00b8*/ 	.word	0xffffffff


	//   ....[24]....
        /*00bc*/ 	.word	0xffffffff


	//   ....[25]....
        /*00c0*/ 	.word	0xffffffff


	//   ....[26]....
        /*00c4*/ 	.word	0xffffffff


	//   ....[27]....
        /*00c8*/ 	.word	0xffffffff


	//   ....[28]....
        /*00cc*/ 	.word	0xffffffff


	//   ....[29]....
        /*00d0*/ 	.word	0xffffffff


	//   ....[30]....
        /*00d4*/ 	.word	0xffffffff


	//   ....[31]....
        /*00d8*/ 	.word	0xffffffff


	//   ....[32]....
        /*00dc*/ 	.word	0xffffffff


	//   ....[33]....
        /*00e0*/ 	.word	0xffffffff


	//   ....[34]....
        /*00e4*/ 	.word	0xffffffff


	//   ....[35]....
        /*00e8*/ 	.word	0xffffffff


	//   ....[36]....
        /*00ec*/ 	.word	0xffffffff


	//   ....[37]....
        /*00f0*/ 	.word	0xffffffff


	//   ....[38]....
        /*00f4*/ 	.word	0xffffffff


	//   ....[39]....
        /*00f8*/ 	.word	0xffffffff


	//   ....[40]....
        /*00fc*/ 	.word	0xffffffff


	//   ....[41]....
        /*0100*/ 	.word	0xffffffff


	//   ....[42]....
        /*0104*/ 	.word	0xffffffff


	//   ....[43]....
        /*0108*/ 	.word	0xffffffff


	//   ....[44]....
        /*010c*/ 	.word	0xffffffff


	//----- nvinfo : EIATTR_COOP_GROUP_INSTR_OFFSETS
	.align		4
.L_357:
        /*0110*/ 	.byte	0x04, 0x28
        /*0112*/ 	.short	(.L_359 - .L_358)


	//   ....[0]....
.L_358:
        /*0114*/ 	.word	0x000047b0


	//   ....[1]....
        /*0118*/ 	.word	0x000047c0


	//   ....[2]....
        /*011c*/ 	.word	0x000047d0


	//   ....[3]....
        /*0120*/ 	.word	0x000047e0


	//   ....[4]....
        /*0124*/ 	.word	0x000047f0


	//   ....[5]....
        /*0128*/ 	.word	0x00004800


	//   ....[6]....
        /*012c*/ 	.word	0x00004810


	//   ....[7]....
        /*0130*/ 	.word	0x00004820


	//   ....[8]....
        /*0134*/ 	.word	0x00004830


	//   ....[9]....
        /*0138*/ 	.word	0x000048d0


	//   ....[10]....
        /*013c*/ 	.word	0x000048e0


	//   ....[11]....
        /*0140*/ 	.word	0x000048f0


	//   ....[12]....
        /*0144*/ 	.word	0x00004900


	//   ....[13]....
        /*0148*/ 	.word	0x00004910


	//   ....[14]....
        /*014c*/ 	.word	0x00004920


	//   ....[15]....
        /*0150*/ 	.word	0x00004930


	//   ....[16]....
        /*0154*/ 	.word	0x00004940


	//   ....[17]....
        /*0158*/ 	.word	0x00004950


	//   ....[18]....
        /*015c*/ 	.word	0x000049f0


	//   ....[19]....
        /*0160*/ 	.word	0x00004a00


	//   ....[20]....
        /*0164*/ 	.word	0x00004a10


	//   ....[21]....
        /*0168*/ 	.word	0x00004a20


	//   ....[22]....
        /*016c*/ 	.word	0x00004a30


	//   ....[23]....
        /*0170*/ 	.word	0x00004a40


	//   ....[24]....
        /*0174*/ 	.word	0x00004a50


	//   ....[25]....
        /*0178*/ 	.word	0x00004a60


	//   ....[26]....
        /*017c*/ 	.word	0x00004a70


	//   ....[27]....
        /*0180*/ 	.word	0x00004b10


	//   ....[28]....
        /*0184*/ 	.word	0x00004b20


	//   ....[29]....
        /*0188*/ 	.word	0x00004b30


	//   ....[30]....
        /*018c*/ 	.word	0x00004b40


	//   ....[31]....
        /*0190*/ 	.word	0x00004b50


	//   ....[32]....
        /*0194*/ 	.word	0x00004b60


	//   ....[33]....
        /*0198*/ 	.word	0x00004b70


	//   ....[34]....
        /*019c*/ 	.word	0x00004b80


	//   ....[35]....
        /*01a0*/ 	.word	0x00004b90


	//   ....[36]....
        /*01a4*/ 	.word	0x00004c30


	//   ....[37]....
        /*01a8*/ 	.word	0x00004c40


	//   ....[38]....
        /*01ac*/ 	.word	0x00004c50


	//   ....[39]....
        /*01b0*/ 	.word	0x00004c60


	//   ....[40]....
        /*01b4*/ 	.word	0x00004c70


	//   ....[41]....
        /*01b8*/ 	.word	0x00004c80


	//   ....[42]....
        /*01bc*/ 	.word	0x00004c90


	//   ....[43]....
        /*01c0*/ 	.word	0x00004ca0


	//   ....[44]....
        /*01c4*/ 	.word	0x00004cb0


	//----- nvinfo : EIATTR_EXIT_INSTR_OFFSETS
	.align		4
.L_359:
        /*01c8*/ 	.byte	0x04, 0x1c
        /*01ca*/ 	.short	(.L_361 - .L_360)


	//   ....[0]....
.L_360:
        /*01cc*/ 	.word	0x00004e40


	//   ....[1]....
        /*01d0*/ 	.word	0x000051d0


	//----- nvinfo : EIATTR_MAX_THREADS
	.align		4
.L_361:
        /*01d4*/ 	.byte	0x04, 0x05
        /*01d6*/ 	.short	(.L_363 - .L_362)
.L_362:
        /*01d8*/ 	.word	0x00000080
        /*01dc*/ 	.word	0x00000001
        /*01e0*/ 	.word	0x00000001
.L_363:


//--------------------- .nv.info._Z31router_gemm_kernel_float_outputI13__nv_bfloat16Li128ELi8ELi8ELi384ELi7168EEvPfPKT_S4_ --------------------------
	.section	.nv.info._Z31router_gemm_kernel_float_outputI13__nv_bfloat16Li128ELi8ELi8ELi384ELi7168EEvPfPKT_S4_,"",@"SHT_CUDA_INFO"
	.sectionflags	@""
	.align	4


	//----- nvinfo : EIATTR_CUDA_API_VERSION
	.align		4
        /*0000*/ 	.byte	0x04, 0x37
        /*0002*/ 	.short	(.L_365 - .L_364)
.L_364:
        /*0004*/ 	.word	0x00000082


	//----- nvinfo : EIATTR_SW2861232_WAR
	.align		4
.L_365:
        /*0008*/ 	.byte	0x01, 0x35
	.zero		2


	//----- nvinfo : EIATTR_PARAM_CBANK
	.align		4
        /*000c*/ 	.byte	0x04, 0x0a
        /*000e*/ 	.short	(.L_367 - .L_366)
	.align		4
.L_366:
        /*0010*/ 	.word	index@(.nv.constant0._Z31router_gemm_kernel_float_outputI13__nv_bfloat16Li128ELi8ELi8ELi384ELi7168EEvPfPKT_S4_)
        /*0014*/ 	.short	0x0160
        /*0016*/ 	.short	0x0018


	//----- nvinfo : EIATTR_CBANK_PARAM_SIZE
	.align		4
.L_367:
        /*0018*/ 	.byte	0x03, 0x19
        /*001a*/ 	.short	0x0018


	//----- nvinfo : EIATTR_KPARAM_INFO
	.align		4
        /*001c*/ 	.byte	0x04, 0x17
        /*001e*/ 	.short	(.L_369 - .L_368)
.L_368:
        /*0020*/ 	.word	0x00000000
        /*0024*/ 	.short	0x0002
        /*0026*/ 	.short	0x0010
        /*0028*/ 	.byte	0x00, 0xf0, 0x21, 0x00


	//----- nvinfo : EIATTR_KPARAM_INFO
	.align		4
.L_369:
        /*002c*/ 	.byte	0x04, 0x17
        /*002e*/ 	.short	(.L_371 - .L_370)
.L_370:
        /*0030*/ 	.word	0x00000000
        /*0034*/ 	.short	0x0001
        /*0036*/ 	.short	0x0008
        /*0038*/ 	.byte	0x00, 0xf0, 0x21, 0x00


	//----- nvinfo : EIATTR_KPARAM_INFO
	.align		4
.L_371:
        /*003c*/ 	.byte	0x04, 0x17
        /*003e*/ 	.short	(.L_373 - .L_372)
.L_372:
        /*0040*/ 	.word	0x00000000
        /*0044*/ 	.short	0x0000
        /*0046*/ 	.short	0x0000
        /*0048*/ 	.byte	0x00, 0xf0, 0x21, 0x00


	//----- nvinfo : EIATTR_MAXREG_COUNT
	.align		4
.L_373:
        /*004c*/ 	.byte	0x03, 0x1b
        /*004e*/ 	.short	0x00ff


	//----- nvinfo : EIATTR_NUM_BARRIERS
	.align		4
        /*0050*/ 	.byte	0x02, 0x4c
        /*0052*/ 	.byte	0x01
	.zero		1


	//----- nvinfo : EIATTR_MERCURY_ISA_VERSION
	.align		4
        /*0054*/ 	.byte	0x03, 0x5f
        /*0056*/ 	.short	0x0000


	//----- nvinfo : EIATTR_COOP_GROUP_MASK_REGIDS
	.align		4
        /*0058*/ 	.byte	0x04, 0x29
        /*005a*/ 	.short	(.L_375 - .L_374)


	//   ....[0]....
.L_374:
        /*005c*/ 	.word	0xffffffff


	//   ....[1]....
        /*0060*/ 	.word	0xffffffff


	//   ....[2]....
        /*0064*/ 	.word	0xffffffff


	//   ....[3]....
        /*0068*/ 	.word	0xffffffff


	//   ....[4]....
        /*006c*/ 	.word	0xffffffff


	//   ....[5]....
        /*0070*/ 	.word	0xffffffff


	//   ....[6]....
        /*0074*/ 	.word	0xffffffff


	//   ....[7]....
        /*0078*/ 	.word	0xffffffff


	//   ....[8]....
        /*007c*/ 	.word	0xffffffff


	//   ....[9]....
        /*0080*/ 	.word	0xffffffff


	//   ....[10]....
        /*0084*/ 	.word	0xffffffff


	//   ....[11]....
        /*0088*/ 	.word	0xffffffff


	//   ....[12]....
        /*008c*/ 	.word	0xffffffff


	//   ....[13]....
        /*0090*/ 	.word	0xffffffff


	//   ....[14]....
        /*0094*/ 	.word	0xffffffff


	//   ....[15]....
        /*0098*/ 	.word	0xffffffff


	//   ....[16]....
        /*009c*/ 	.word	0xffffffff


	//   ....[17]....
        /*00a0*/ 	.word	0xffffffff


	//   ....[18]....
        /*00a4*/ 	.word	0xffffffff


	//   ....[19]....
        /*00a8*/ 	.word	0xffffffff


	//   ....[20]....
        /*00ac*/ 	.word	0xffffffff


	//   ....[21]....
        /*00b0*/ 	.word	0xffffffff


	//   ....[22]....
        /*00b4*/ 	.word	0xffffffff


	//   ....[23]....
        /*00b8*/ 	.word	0xffffffff


	//   ....[24]....
        /*00bc*/ 	.word	0xffffffff


	//   ....[25]....
        /*00c0*/ 	.word	0xffffffff


	//   ....[26]....
        /*00c4*/ 	.word	0xffffffff


	//   ....[27]....
        /*00c8*/ 	.word	0xffffffff


	//   ....[28]....
        /*00cc*/ 	.word	0xffffffff


	//   ....[29]....
        /*00d0*/ 	.word	0xffffffff


	//   ....[30]....
        /*00d4*/ 	.word	0xffffffff


	//   ....[31]....
        /*00d8*/ 	.word	0xffffffff


	//   ....[32]....
        /*00dc*/ 	.word	0xffffffff


	//   ....[33]....
        /*00e0*/ 	.word	0xffffffff


	//   ....[34]....
        /*00e4*/ 	.word	0xffffffff


	//   ....[35]....
        /*00e8*/ 	.word	0xffffffff


	//   ....[36]....
        /*00ec*/ 	.word	0xffffffff


	//   ....[37]....
        /*00f0*/ 	.word	0xffffffff


	//   ....[38]....
        /*00f4*/ 	.word	0xffffffff


	//   ....[39]....
        /*00f8*/ 	.word	0xffffffff


	//----- nvinfo : EIATTR_COOP_GROUP_INSTR_OFFSETS
	.align		4
.L_375:
        /*00fc*/ 	.byte	0x04, 0x28
        /*00fe*/ 	.short	(.L_377 - .L_376)


	//   ....[0]....
.L_376:
        /*0100*/ 	.word	0x00004040


	//   ....[1]....
        /*0104*/ 	.word	0x00004050


	//   ....[2]....
        /*0108*/ 	.word	0x00004060


	//   ....[3]....
        /*010c*/ 	.word	0x00004070


	//   ....[4]....
        /*0110*/ 	.word	0x00004080


	//   ....[5]....
        /*0114*/ 	.word	0x00004090


	//   ....[6]....
        /*0118*/ 	.word	0x000040a0


	//   ....[7]....
        /*011c*/ 	.word	0x000040b0


	//   ....[8]....
        /*0120*/ 	.word	0x00004140


	//   ....[9]....
        /*0124*/ 	.word	0x00004150


	//   ....[10]....
        /*0128*/ 	.word	0x00004160


	//   ....[11]....
        /*012c*/ 	.word	0x00004170


	//   ....[12]....
        /*0130*/ 	.word	0x00004180


	//   ....[13]....
        /*0134*/ 	.word	0x00004190


	//   ....[14]....
        /*0138*/ 	.word	0x000041a0


	//   ....[15]....
        /*013c*/ 	.word	0x000041b0


	//   ....[16]....
        /*0140*/ 	.word	0x00004240


	//   ....[17]....
        /*0144*/ 	.word	0x00004250


	//   ....[18]....
        /*0148*/ 	.word	0x00004260


	//   ....[19]....
        /*014c*/ 	.word	0x00004270


	//   ....[20]....
        /*0150*/ 	.word	0x00004280


	//   ....[21]....
        /*0154*/ 	.word	0x00004290


	//   ....[22]....
        /*0158*/ 	.word	0x000042a0


	//   ....[23]....
        /*015c*/ 	.word	0x000042b0


	//   ....[24]....
        /*0160*/ 	.word	0x00004340


	//   ....[25]....
        /*0164*/ 	.word	0x00004350


	//   ....[26]....
        /*0168*/ 	.word	0x00004360


	//   ....[27]....
        /*016c*/ 	.word	0x00004370


	//   ....[28]....
        /*0170*/ 	.word	0x00004380


	//   ....[29]....
        /*0174*/ 	.word	0x00004390


	//   ....[30]....
        /*0178*/ 	.word	0x000043a0


	//   ....[31]....
        /*017c*/ 	.word	0x000043b0


	//   ....[32]....
        /*0180*/ 	.word	0x00004440


	//   ....[33]....
        /*0184*/ 	.word	0x00004450


	//   ....[34]....
        /*0188*/ 	.word	0x00004460


	//   ....[35]....
        /*018c*/ 	.word	0x00004470


	//   ....[36]....
        /*0190*/ 	.word	0x00004480


	//   ....[37]....
        /*0194*/ 	.word	0x00004490


	//   ....[38]....
        /*0198*/ 	.word	0x000044a0


	//   ....[39]....
        /*019c*/ 	.word	0x000044b0


	//----- nvinfo : EIATTR_EXIT_INSTR_OFFSETS
	.align		4
.L_377:
        /*01a0*/ 	.byte	0x04, 0x1c
        /*01a2*/ 	.short	(.L_379 - .L_378)


	//   ....[0]....
.L_378:
        /*01a4*/ 	.word	0x00004620


	//   ....[1]....
        /*01a8*/ 	.word	0x00004950


	//----- nvinfo : EIATTR_MAX_THREADS
	.align		4
.L_379:
        /*01ac*/ 	.byte	0x04, 0x05
        /*01ae*/ 	.short	(.L_381 - .L_380)
.L_380:
        /*01b0*/ 	.word	0x00000080
        /*01b4*/ 	.word	0x00000001
        /*01b8*/ 	.word	0x00000001
.L_381:


//--------------------- .nv.info._Z31router_gemm_kernel_float_outputI13__nv_bfloat16Li128ELi8ELi7ELi384ELi7168EEvPfPKT_S4_ --------------------------
	.section	.nv.info._Z31router_gemm_kernel_float_outputI13__nv_bfloat16Li128ELi8ELi7ELi384ELi7168EEvPfPKT_S4_,"",@"SHT_CUDA_INFO"
	.sectionflags	@""
	.align	4


	//----- nvinfo : EIATTR_CUDA_API_VERSION
	.align		4
        /*0000*/ 	.byte	0x04, 0x37
        /*0002*/ 	.short	(.L_383 - .L_382)
.L_382:
        /*0004*/ 	.word	0x00000082


	//----- nvinfo : EIATTR_SW2861232_WAR
	.align		4
.L_383:
        /*0008*/ 	.byte	0x01, 0x35
	.zero		2


	//----- nvinfo : EIATTR_PARAM_CBANK
	.align		4
        /*000c*/ 	.byte	0x04, 0x0a
        /*000e*/ 	.short	(.L_385 - .L_384)
	.align		4
.L_384:
        /*0010*/ 	.word	index@(.nv.constant0._Z31router_gemm_kernel_float_outputI13__nv_bfloat16Li128ELi8ELi7ELi384ELi7168EEvPfPKT_S4_)
        /*0014*/ 	.short	0x0160
        /*0016*/ 	.short	0x0018


	//----- nvinfo : EIATTR_CBANK_PARAM_SIZE
	.align		4
.L_385:
        /*0018*/ 	.byte	0x03, 0x19
        /*001a*/ 	.short	0x0018


	//----- nvinfo : EIATTR_KPARAM_INFO
	.align		4
        /*001c*/ 	.byte	0x04, 0x17
        /*001e*/ 	.short	(.L_387 - .L_386)
.L_386:
        /*0020*/ 	.word	0x00000000
        /*0024*/ 	.short	0x0002
        /*0026*/ 	.short	0x0010
        /*0028*/ 	.byte	0x00, 0xf0, 0x21, 0x00


	//----- nvinfo : EIATTR_KPARAM_INFO
	.align		4
.L_387:
        /*002c*/ 	.byte	0x04, 0x17
        /*002e*/ 	.short	(.L_389 - .L_388)
.L_388:
        /*0030*/ 	.word	0x00000000
        /*0034*/ 	.short	0x0001
        /*0036*/ 	.short	0x0008
        /*0038*/ 	.byte	0x00, 0xf0, 0x21, 0x00


	//----- nvinfo : EIATTR_KPARAM_INFO
	.align		4
.L_389:
        /*003c*/ 	.byte	0x04, 0x17
        /*003e*/ 	.short	(.L_391 - .L_390)
.L_390:
        /*0040*/ 	.word	0x00000000
        /*0044*/ 	.short	0x0000
        /*0046*/ 	.short	0x0000
        /*0048*/ 	.byte	0x00, 0xf0, 0x21, 0x00


	//----- nvinfo : EIATTR_MAXREG_COUNT
	.align		4
.L_391:
        /*004c*/ 	.byte	0x03, 0x1b
        /*004e*/ 	.short	0x00ff


	//----- nvinfo : EIATTR_NUM_BARRIERS
	.align		4
        /*0050*/ 	.byte	0x02, 0x4c
        /*0052*/ 	.byte	0x01
	.zero		1


	//----- nvinfo : EIATTR_MERCURY_ISA_VERSION
	.align		4
        /*0054*/ 	.byte	0x03, 0x5f
        /*0056*/ 	.short	0x0000


	//----- nvinfo : EIATTR_COOP_GROUP_MASK_REGIDS
	.align		4
        /*0058*/ 	.byte	0x04, 0x29
        /*005a*/ 	.short	(.L_393 - .L_392)


	//   ....[0]....
.L_392:
        /*005c*/ 	.word	0xffffffff


	//   ....[1]....
        /*0060*/ 	.word	0xffffffff


	//   ....[2]....
        /*0064*/ 	.word	0xffffffff


	//   ....[3]....
        /*0068*/ 	.word	0xffffffff


	//   ....[4]....
        /*006c*/ 	.word	0xffffffff


	//   ....[5]....
        /*0070*/ 	.word	0xffffffff


	//   ....[6]....
        /*0074*/ 	.word	0xffffffff


	//   ....[7]....
        /*0078*/ 	.word	0xffffffff


	//   ....[8]....
        /*007c*/ 	.word	0xffffffff


	//   ....[9]....
        /*0080*/ 	.word	0xffffffff


	//   ....[10]....
        /*0084*/ 	.word	0xffffffff


	//   ....[11]....
        /*0088*/ 	.word	0xffffffff


	//   ....[12]....
        /*008c*/ 	.word	0xffffffff


	//   ....[13]....
        /*0090*/ 	.word	0xffffffff


	//   ....[14]....
        /*0094*/ 	.word	0xffffffff


	//   ....[15]....
        /*0098*/ 	.word	0xffffffff


	//   ....[16]....
        /*009c*/ 	.word	0xffffffff


	//   ....[17]....
        /*00a0*/ 	.word	0xffffffff


	//   ....[18]....
        /*00a4*/ 	.word	0xffffffff


	//   ....[19]....
        /*00a8*/ 	.word	0xffffffff


	//   ....[20]....
        /*00ac*/ 	.word	0xffffffff


	//   ....[21]....
        /*00b0*/ 	.word	0xffffffff


	//   ....[22]....
        /*00b4*/ 	.word	0xffffffff


	//   ....[23]....
        /*00b8*/ 	.word	0xffffffff


	//   ....[24]....
        /*00bc*/ 	.word	0xffffffff


	//   ....[25]....
        /*00c0*/ 	.word	0xffffffff


	//   ....[26]....
        /*00c4*/ 	.word	0xffffffff


	//   ....[27]....
        /*00c8*/ 	.word	0xffffffff


	//   ....[28]....
        /*00cc*/ 	.word	0xffffffff


	//   ....[29]....
        /*00d0*/ 	.word	0xffffffff


	//   ....[30]....
        /*00d4*/ 	.word	0xffffffff


	//   ....[31]....
        /*00d8*/ 	.word	0xffffffff


	//   ....[32]....
        /*00dc*/ 	.word	0xffffffff


	//   ....[33]....
        /*00e0*/ 	.word	0xffffffff


	//   ....[34]....
        /*00e4*/ 	.word	0xffffffff


	//----- nvinfo : EIATTR_COOP_GROUP_INSTR_OFFSETS
	.align		4
.L_393:
        /*00e8*/ 	.byte	0x04, 0x28
        /*00ea*/ 	.short	(.L_395 - .L_394)


	//   ....[0]....
.L_394:
        /*00ec*/ 	.word	0x000038d0


	//   ....[1]....
        /*00f0*/ 	.word	0x000038e0


	//   ....[2]....
        /*00f4*/ 	.word	0x000038f0


	//   ....[3]....
        /*00f8*/ 	.word	0x00003900


	//   ....[4]....
        /*00fc*/ 	.word	0x00003910


	//   ....[5]....
        /*0100*/ 	.word	0x00003920


	//   ....[6]....
        /*0104*/ 	.word	0x00003930


	//   ....[7]....
        /*0108*/ 	.word	0x000039b0


	//   ....[8]....
        /*010c*/ 	.word	0x000039c0


	//   ....[9]....
        /*0110*/ 	.word	0x000039d0


	//   ....[10]....
        /*0114*/ 	.word	0x000039e0


	//   ....[11]....
        /*0118*/ 	.word	0x000039f0


	//   ....[12]....
        /*011c*/ 	.word	0x00003a00


	//   ....[13]....
        /*0120*/ 	.word	0x00003a10


	//   ....[14]....
        /*0124*/ 	.word	0x00003a90


	//   ....[15]....
        /*0128*/ 	.word	0x00003aa0


	//   ....[16]....
        /*012c*/ 	.word	0x00003ab0


	//   ....[17]....
        /*0130*/ 	.word	0x00003ac0


	//   ....[18]....
        /*0134*/ 	.word	0x00003ad0


	//   ....[19]....
        /*0138*/ 	.word	0x00003ae0


	//   ....[20]....
        /*013c*/ 	.word	0x00003af0


	//   ....[21]....
        /*0140*/ 	.word	0x00003b70


	//   ....[22]....
        /*0144*/ 	.word	0x00003b80


	//   ....[23]....
        /*0148*/ 	.word	0x00003b90


	//   ....[24]....
        /*014c*/ 	.word	0x00003ba0


	//   ....[25]....
        /*0150*/ 	.word	0x00003bb0


	//   ....[26]....
        /*0154*/ 	.word	0x00003bc0


	//   ....[27]....
        /*0158*/ 	.word	0x00003bd0


	//   ....[28]....
        /*015c*/ 	.word	0x00003c50


	//   ....[29]....
        /*0160*/ 	.word	0x00003c60


	//   ....[30]....
        /*0164*/ 	.word	0x00003c70


	//   ....[31]....
        /*0168*/ 	.word	0x00003c80


	//   ....[32]....
        /*016c*/ 	.word	0x00003c90


	//   ....[33]....
        /*0170*/ 	.word	0x00003ca0


	//   ....[34]....
        /*0174*/ 	.word	0x00003cb0


	//----- nvinfo : EIATTR_EXIT_INSTR_OFFSETS
	.align		4
.L_395:
        /*0178*/ 	.byte	0x04, 0x1c
        /*017a*/ 	.short	(.L_397 - .L_396)


	//   ....[0]....
.L_396:
        /*017c*/ 	.word	0x00003e00


	//   ....[1]....
        /*0180*/ 	.word	0x000040d0


	//----- nvinfo : EIATTR_MAX_THREADS
	.align		4
.L_397:
        /*0184*/ 	.byte	0x04, 0x05
        /*0186*/ 	.short	(.L_399 - .L_398)
.L_398:
        /*0188*/ 	.word	0x00000080
        /*018c*/ 	.word	0x00000001
        /*0190*/ 	.word	0x00000001
.L_399:


//--------------------- .nv.info._Z31router_gemm_kernel_float_outputI13__nv_bfloat16Li128ELi8ELi6ELi384ELi7168EEvPfPKT_S4_ --------------------------
	.section	.nv.info._Z31router_gemm_kernel_float_outputI13__nv_bfloat16Li128ELi8ELi6ELi384ELi7168EEvPfPKT_S4_,"",@"SHT_CUDA_INFO"
	.sectionflags	@""
	.align	4


	//----- nvinfo : EIATTR_CUDA_API_VERSION
	.align		4
        /*0000*/ 	.byte	0x04, 0x37
        /*0002*/ 	.short	(.L_401 - .L_400)
.L_400:
        /*0004*/ 	.word	0x00000082


	//----- nvinfo : EIATTR_SW2861232_WAR
	.align		4
.L_401:
        /*0008*/ 	.byte	0x01, 0x35
	.zero		2


	//----- nvinfo : EIATTR_PARAM_CBANK
	.align		4
        /*000c*/ 	.byte	0x04, 0x0a
        /*000e*/ 	.short	(.L_403 - .L_402)
	.align		4
.L_402:
        /*0010*/ 	.word	index@(.nv.constant0._Z31router_gemm_kernel_float_outputI13__nv_bfloat16Li128ELi8ELi6ELi384ELi7168EEvPfPKT_S4_)
        /*0014*/ 	.short	0x0160
        /*0016*/ 	.short	0x0018


	//----- nvinfo : EIATTR_CBANK_PARAM_SIZE
	.align		4
.L_403:
        /*0018*/ 	.byte	0x03, 0x19
        /*001a*/ 	.short	0x0018


	//----- nvinfo : EIATTR_KPARAM_INFO
	.align		4
        /*001c*/ 	.byte	0x04, 0x17
        /*001e*/ 	.short	(.L_405 - .L_404)
.L_404:
        /*0020*/ 	.word	0x00000000
        /*0024*/ 	.short	0x0002
        /*0026*/ 	.short	0x0010
        /*0028*/ 	.byte	0x00, 0xf0, 0x21, 0x00


	//----- nvinfo : EIATTR_KPARAM_INFO
	.align		4
.L_405:
        /*002c*/ 	.byte	0x04, 0x17
        /*002e*/ 	.short	(.L_407 - .L_406)
.L_406:
        /*0030*/ 	.word	0x00000000
        /*0034*/ 	.short	0x0001
        /*0036*/ 	.short	0x0008
        /*0038*/ 	.byte	0x00, 0xf0, 0x21, 0x00


	//----- nvinfo : EIATTR_KPARAM_INFO
	.align		4
.L_407:
        /*003c*/ 	.byte	0x04, 0x17
        /*003e*/ 	.short	(.L_409 - .L_408)
.L_408:
        /*0040*/ 	.word	0x00000000
        /*0044*/ 	.short	0x0000
        /*0046*/ 	.short	0x0000
        /*0048*/ 	.byte	0x00, 0xf0, 0x21, 0x00


	//----- nvinfo : EIATTR_MAXREG_COUNT
	.align		4
.L_409:
        /*004c*/ 	.byte	0x03, 0x1b
        /*004e*/ 	.short	0x00ff


	//----- nvinfo : EIATTR_NUM_BARRIERS
	.align		4
        /*0050*/ 	.byte	0x02, 0x4c
        /*0052*/ 	.byte	0x01
	.zero		1


	//----- nvinfo : EIATTR_MERCURY_ISA_VERSION
	.align		4
        /*0054*/ 	.byte	0x03, 0x5f
        /*0056*/ 	.short	0x0000


	//----- nvinfo : EIATTR_COOP_GROUP_MASK_REGIDS
	.align		4
        /*0058*/ 	.byte	0x04, 0x29
        /*005a*/ 	.short	(.L_411 - .L_410)


	//   ....[0]....
.L_410:
        /*005c*/ 	.word	0xffffffff


	//   ....[1]....
        /*0060*/ 	.word	0xffffffff


	//   ....[2]....
        /*0064*/ 	.word	0xffffffff


	//   ....[3]....
        /*0068*/ 	.word	0xffffffff


	//   ....[4]....
        /*006c*/ 	.word	0xffffffff


	//   ....[5]....
        /*0070*/ 	.word	0xffffffff


	//   ....[6]....
        /*0074*/ 	.word	0xffffffff


	//   ....[7]....
        /*0078*/ 	.word	0xffffffff


	//   ....[8]....
        /*007c*/ 	.word	0xffffffff


	//   ....[9]....
        /*0080*/ 	.word	0xffffffff


	//   ....[10]....
        /*0084*/ 	.word	0xffffffff


	//   ....[11]....
        /*0088*/ 	.word	0xffffffff


	//   ....[12]....
        /*008c*/ 	.word	0xffffffff


	//   ....[13]....
        /*0090*/ 	.word	0xffffffff


	//   ....[14]....
        /*0094*/ 	.word	0xffffffff


	//   ....[15]....
        /*0098*/ 	.word	0xffffffff


	//   ....[16]....
        /*009c*/ 	.word	0xffffffff


	//   ....[17]....
        /*00a0*/ 	.word	0xffffffff


	//   ....[18]....
        /*00a4*/ 	.word	0xffffffff


	//   ....[19]....
        /*00a8*/ 	.word	0xffffffff


	//   ....[20]....
        /*00ac*/ 	.word	0xffffffff


	//   ....[21]....
        /*00b0*/ 	.word	0xffffffff


	//   ....[22]....
        /*00b4*/ 	.word	0xffffffff


	//   ....[23]....
        /*00b8*/ 	.word	0xffffffff


	//   ....[24]....
        /*00bc*/ 	.word	0xffffffff


	//   ....[25]....
        /*00c0*/ 	.word	0xffffffff


	//   ....[26]....
        /*00c4*/ 	.word	0xffffffff


	//   ....[27]....
        /*00c8*/ 	.word	0xffffffff


	//   ....[28]....
        /*00cc*/ 	.word	0xffffffff


	//   ....[29]....
        /*00d0*/ 	.word	0xffffffff


	//----- nvinfo : EIATTR_COOP_GROUP_INSTR_OFFSETS
	.align		4
.L_411:
        /*00d4*/ 	.byte	0x04, 0x28
        /*00d6*/ 	.short	(.L_413 - .L_412)


	//   ....[0]....
.L_412:
        /*00d8*/ 	.word	0x00003160


	//   ....[1]....
        /*00dc*/ 	.word	0x00003170


	//   ....[2]....
        /*00e0*/ 	.word	0x00003180


	//   ....[3]....
        /*00e4*/ 	.word	0x00003190


	//   ....[4]....
        /*00e8*/ 	.word	0x000031a0


	//   ....[5]....
        /*00ec*/ 	.word	0x000031b0


	//   ....[6]....
        /*00f0*/ 	.word	0x00003220


	//   ....[7]....
        /*00f4*/ 	.word	0x00003230


	//   ....[8]....
        /*00f8*/ 	.word	0x00003240


	//   ....[9]....
        /*00fc*/ 	.word	0x00003250


	//   ....[10]....
        /*0100*/ 	.word	0x00003260


	//   ....[11]....
        /*0104*/ 	.word	0x00003270


	//   ....[12]....
        /*0108*/ 	.word	0x000032e0


	//   ....[13]....
        /*010c*/ 	.word	0x000032f0


	//   ....[14]....
        /*0110*/ 	.word	0x00003300


	//   ....[15]....
        /*0114*/ 	.word	0x00003310


	//   ....[16]....
        /*0118*/ 	.word	0x00003320


	//   ....[17]....
        /*011c*/ 	.word	0x00003330


	//   ....[18]....
        /*0120*/ 	.word	0x000033a0


	//   ....[19]....
        /*0124*/ 	.word	0x000033b0


	//   ....[20]....
        /*0128*/ 	.word	0x000033c0


	//   ....[21]....
        /*012c*/ 	.word	0x000033d0


	//   ....[22]....
        /*0130*/ 	.word	0x000033e0


	//   ....[23]....
        /*0134*/ 	.word	0x000033f0


	//   ....[24]....
        /*0138*/ 	.word	0x00003460


	//   ....[25]....
        /*013c*/ 	.word	0x00003470


	//   ....[26]....
        /*0140*/ 	.word	0x00003480


	//   ....[27]....
        /*0144*/ 	.word	0x00003490


	//   ....[28]....
        /*0148*/ 	.word	0x000034a0


	//   ....[29]....
        /*014c*/ 	.word	0x000034b0


	//----- nvinfo : EIATTR_EXIT_INSTR_OFFSETS
	.align		4
.L_413:
        /*0150*/ 	.byte	0x04, 0x1c
        /*0152*/ 	.short	(.L_415 - .L_414)


	//   ....[0]....
.L_414:
        /*0154*/ 	.word	0x000035e0


	//   ....[1]....
        /*0158*/ 	.word	0x00003850


	//----- nvinfo : EIATTR_MAX_THREADS
	.align		4
.L_415:
        /*015c*/ 	.byte	0x04, 0x05
        /*015e*/ 	.short	(.L_417 - .L_416)
.L_416:
        /*0160*/ 	.word	0x00000080
        /*0164*/ 	.word	0x00000001
        /*0168*/ 	.word	0x00000001
.L_417:


//--------------------- .nv.info._Z31router_gemm_kernel_float_outputI13__nv_bfloat16Li128ELi8ELi5ELi384ELi7168EEvPfPKT_S4_ --------------------------
	.section	.nv.info._Z31router_gemm_kernel_float_outputI13__nv_bfloat16Li128ELi8ELi5ELi384ELi7168EEvPfPKT_S4_,"",@"SHT_CUDA_INFO"
	.sectionflags	@""
	.align	4


	//----- nvinfo : EIATTR_CUDA_API_VERSION
	.align		4
        /*0000*/ 	.byte	0x04, 0x37
        /*0002*/ 	.short	(.L_419 - .L_418)
.L_418:
        /*0004*/ 	.word	0x00000082


	//----- nvinfo : EIATTR_SW2861232_WAR
	.align		4
.L_419:
        /*0008*/ 	.byte	0x01, 0x35
	.zero		2


	//----- nvinfo : EIATTR_PARAM_CBANK
	.align		4
        /*000c*/ 	.byte	0x04, 0x0a
        /*000e*/ 	.short	(.L_421 - .L_420)
	.align		4
.L_420:
        /*0010*/ 	.word	index@(.nv.constant0._Z31router_gemm_kernel_float_outputI13__nv_bfloat16Li128ELi8ELi5ELi384ELi7168EEvPfPKT_S4_)
        /*0014*/ 	.short	0x0160
        /*0016*/ 	.short	0x0018


	//----- nvinfo : EIATTR_CBANK_PARAM_SIZE
	.align		4
.L_421:
        /*0018*/ 	.byte	0x03, 0x19
        /*001a*/ 	.short	0x0018


	//----- nvinfo : EIATTR_KPARAM_INFO
	.align		4
        /*001c*/ 	.byte	0x04, 0x17
        /*001e*/ 	.short	(.L_423 - .L_422)
.L_422:
        /*0020*/ 	.word	0x00000000
        /*0024*/ 	.short	0x0002
        /*0026*/ 	.short	0x0010
        /*0028*/ 	.byte	0x00, 0xf0, 0x21, 0x00


	//----- nvinfo : EIATTR_KPARAM_INFO
	.align		4
.L_423:
        /*002c*/ 	.byte	0x04, 0x17
        /*002e*/ 	.short	(.L_425 - .L_424)
.L_424:
        /*0030*/ 	.word	0x00000000
        /*0034*/ 	.short	0x0001
        /*0036*/ 	.short	0x0008
        /*0038*/ 	.byte	0x00, 0xf0, 0x21, 0x00


	//----- nvinfo : EIATTR_KPARAM_INFO
	.align		4
.L_425:
        /*003c*/ 	.byte	0x04, 0x17
        /*003e*/ 	.short	(.L_427 - .L_426)
.L_426:
        /*0040*/ 	.word	0x00000000
        /*0044*/ 	.short	0x0000
        /*0046*/ 	.short	0x0000
        /*0048*/ 	.byte	0x00, 0xf0, 0x21, 0x00


	//----- nvinfo : EIATTR_MAXREG_COUNT
	.align		4
.L_427:
        /*004c*/ 	.byte	0x03, 0x1b
        /*004e*/ 	.short	0x00ff


	//----- nvinfo : EIATTR_NUM_BARRIERS
	.align		4
        /*0050*/ 	.byte	0x02, 0x4c
        /*0052*/ 	.byte	0x01
	.zero		1


	//----- nvinfo : EIATTR_MERCURY_ISA_VERSION
	.align		4
        /*0054*/ 	.byte	0x03, 0x5f
        /*0056*/ 	.short	0x0000


	//----- nvinfo : EIATTR_COOP_GROUP_MASK_REGIDS
	.align		4
        /*0058*/ 	.byte	0x04, 0x29
        /*005a*/ 	.short	(.L_429 - .L_428)


	//   ....[0]....
.L_428:
        /*005c*/ 	.word	0xffffffff


	//   ....[1]....
        /*0060*/ 	.word	0xffffffff


	//   ....[2]....
        /*0064*/ 	.word	0xffffffff


	//   ....[3]....
        /*0068*/ 	.word	0xffffffff


	//   ....[4]....
        /*006c*/ 	.word	0xffffffff


	//   ....[5]....
        /*0070*/ 	.word	0xffffffff


	//   ....[6]....
        /*0074*/ 	.word	0xffffffff


	//   ....[7]....
        /*0078*/ 	.word	0xffffffff


	//   ....[8]....
        /*007c*/ 	.word	0xffffffff


	//   ....[9]....
        /*0080*/ 	.word	0xffffffff


	//   ....[10]....
        /*0084*/ 	.word	0xffffffff


	//   ....[11]....
        /*0088*/ 	.word	0xffffffff


	//   ....[12]....
        /*008c*/ 	.word	0xffffffff


	//   ....[13]....
        /*0090*/ 	.word	0xffffffff


	//   ....[14]....
        /*0094*/ 	.word	0xffffffff


	//   ....[15]....
        /*0098*/ 	.word	0xffffffff


	//   ....[16]....
        /*009c*/ 	.word	0xffffffff


	//   ....[17]....
        /*00a0*/ 	.word	0xffffffff


	//   ....[18]....
        /*00a4*/ 	.word	0xffffffff


	//   ....[19]....
        /*00a8*/ 	.word	0xffffffff


	//   ....[20]....
        /*00ac*/ 	.word	0xffffffff


	//   ....[21]....
        /*00b0*/ 	.word	0xffffffff


	//   ....[22]....
        /*00b4*/ 	.word	0xffffffff


	//   ....[23]....
        /*00b8*/ 	.word	0xffffffff


	//   ....[24]....
        /*00bc*/ 	.word	0xffffffff


	//----- nvinfo : EIATTR_COOP_GROUP_INSTR_OFFSETS
	.align		4
.L_429:
        /*00c0*/ 	.byte	0x04, 0x28
        /*00c2*/ 	.short	(.L_431 - .L_430)


	//   ....[0]....
.L_430:
        /*00c4*/ 	.word	0x000029e0


	//   ....[1]....
        /*00c8*/ 	.word	0x00002a00


	//   ....[2]....
        /*00cc*/ 	.word	0x00002a10


	//   ....[3]....
        /*00d0*/ 	.word	0x00002a20


	//   ....[4]....
        /*00d4*/ 	.word	0x00002a30


	//   ....[5]....
        /*00d8*/ 	.word	0x00002a70


	//   ....[6]....
        /*00dc*/ 	.word	0x00002a90


	//   ....[7]....
        /*00e0*/ 	.word	0x00002ab0


	//   ....[8]....
        /*00e4*/ 	.word	0x00002ac0


	//   ....[9]....
        /*00e8*/ 	.word	0x00002ad0


	//   ....[10]....
        /*00ec*/ 	.word	0x00002b10


	//   ....[11]....
        /*00f0*/ 	.word	0x00002b30


	//   ....[12]....
        /*00f4*/ 	.word	0x00002b50


	//   ....[13]....
        /*00f8*/ 	.word	0x00002b60


	//   ....[14]....
        /*00fc*/ 	.word	0x00002b70


	//   ....[15]....
        /*0100*/ 	.word	0x00002bb0


	//   ....[16]....
        /*0104*/ 	.word	0x00002bd0


	//   ....[17]....
        /*0108*/ 	.word	0x00002bf0


	//   ....[18]....
        /*010c*/ 	.word	0x00002c00


	//   ....[19]....
        /*0110*/ 	.word	0x00002c10


	//   ....[20]....
        /*0114*/ 	.word	0x00002c60


	//   ....[21]....
        /*0118*/ 	.word	0x00002c80


	//   ....[22]....
        /*011c*/ 	.word	0x00002c90


	//   ....[23]....
        /*0120*/ 	.word	0x00002ca0


	//   ....[24]....
        /*0124*/ 	.word	0x00002cb0


	//----- nvinfo : EIATTR_EXIT_INSTR_OFFSETS
	.align		4
.L_431:
        /*0128*/ 	.byte	0x04, 0x1c
        /*012a*/ 	.short	(.L_433 - .L_432)


	//   ....[0]....
.L_432:
        /*012c*/ 	.word	0x00002dc0


	//   ....[1]....
        /*0130*/ 	.word	0x00002fd0


	//----- nvinfo : EIATTR_MAX_THREADS
	.align		4
.L_433:
        /*0134*/ 	.byte	0x04, 0x05
        /*0136*/ 	.short	(.L_435 - .L_434)
.L_434:
        /*0138*/ 	.word	0x00000080
        /*013c*/ 	.word	0x00000001
        /*0140*/ 	.word	0x00000001
.L_435:


//--------------------- .nv.info._Z31router_gemm_kernel_float_outputI13__nv_bfloat16Li128ELi8ELi4ELi384ELi7168EEvPfPKT_S4_ --------------------------
	.section	.nv.info._Z31router_gemm_kernel_float_outputI13__nv_bfloat16Li128ELi8ELi4ELi384ELi7168EEvPfPKT_S4_,"",@"SHT_CUDA_INFO"
	.sectionflags	@""
	.align	4


	//----- nvinfo : EIATTR_CUDA_API_VERSION
	.align		4
        /*0000*/ 	.byte	0x04, 0x37
        /*0002*/ 	.short	(.L_437 - .L_436)
.L_436:
        /*0004*/ 	.word	0x00000082


	//----- nvinfo : EIATTR_SW2861232_WAR
	.align		4
.L_437:
        /*0008*/ 	.byte	0x01, 0x35
	.zero		2


	//----- nvinfo : EIATTR_PARAM_CBANK
	.align		4
        /*000c*/ 	.byte	0x04, 0x0a
        /*000e*/ 	.short	(.L_439 - .L_438)
	.align		4
.L_438:
        /*0010*/ 	.word	index@(.nv.constant0._Z31router_gemm_kernel_float_outputI13__nv_bfloat16Li128ELi8ELi4ELi384ELi7168EEvPfPKT_S4_)
        /*0014*/ 	.short	0x0160
        /*0016*/ 	.short	0x0018


	//----- nvinfo : EIATTR_CBANK_PARAM_SIZE
	.align		4
.L_439:
        /*0018*/ 	.byte	0x03, 0x19
        /*001a*/ 	.short	0x0018


	//----- nvinfo : EIATTR_KPARAM_INFO
	.align		4
        /*001c*/ 	.byte	0x04, 0x17
        /*001e*/ 	.short	(.L_441 - .L_440)
.L_440:
        /*0020*/ 	.word	0x00000000
        /*0024*/ 	.short	0x0002
        /*0026*/ 	.short	0x0010
        /*0028*/ 	.byte	0x00, 0xf0, 0x21, 0x00


	//----- nvinfo : EIATTR_KPARAM_INFO
	.align		4
.L_441:
        /*002c*/ 	.byte	0x04, 0x17
        /*002e*/ 	.short	(.L_443 - .L_442)
.L_442:
        /*0030*/ 	.word	0x00000000
        /*0034*/ 	.short	0x0001
        /*0036*/ 	.short	0x0008
        /*0038*/ 	.byte	0x00, 0xf0, 0x21, 0x00


	//----- nvinfo : EIATTR_KPARAM_INFO
	.align		4
.L_443:
        /*003c*/ 	.byte	0x04, 0x17
        /*003e*/ 	.short	(.L_445 - .L_444)
.L_444:
        /*0040*/ 	.word	0x00000000
        /*0044*/ 	.short	0x0000
        /*0046*/ 	.short	0x0000
        /*0048*/ 	.byte	0x00, 0xf0, 0x21, 0x00


	//----- nvinfo : EIATTR_MAXREG_COUNT
	.align		4
.L_445:
        /*004c*/ 	.byte	0x03, 0x1b
        /*004e*/ 	.short	0x00ff


	//----- nvinfo : EIATTR_NUM_BARRIERS
	.align		4
        /*0050*/ 	.byte	0x02, 0x4c
        /*0052*/ 	.byte	0x01
	.zero		1


	//----- nvinfo : EIATTR_MERCURY_ISA_VERSION
	.align		4
        /*0054*/ 	.byte	0x03, 0x5f
        /*0056*/ 	.short	0x0000


	//----- nvinfo : EIATTR_COOP_GROUP_MASK_REGIDS
	.align		4
        /*0058*/ 	.byte	0x04, 0x29
        /*005a*/ 	.short	(.L_447 - .L_446)


	//   ....[0]....
.L_446:
        /*005c*/ 	.word	0xffffffff


	//   ....[1]....
        /*0060*/ 	.word	0xffffffff


	//   ....[2]....
        /*0064*/ 	.word	0xffffffff


	//   ....[3]....
        /*0068*/ 	.word	0xffffffff


	//   ....[4]....
        /*006c*/ 	.word	0xffffffff


	//   ....[5]....
        /*0070*/ 	.word	0xffffffff


	//   ....[6]....
        /*0074*/ 	.word	0xffffffff


	//   ....[7]....
        /*0078*/ 	.word	0xffffffff


	//   ....[8]....
        /*007c*/ 	.word	0xffffffff


	//   ....[9]....
        /*0080*/ 	.word	0xffffffff


	//   ....[10]....
        /*0084*/ 	.word	0xffffffff


	//   ....[11]....
        /*0088*/ 	.word	0xffffffff


	//   ....[12]....
        /*008c*/ 	.word	0xffffffff


	//   ....[13]....
        /*0090*/ 	.word	0xffffffff


	//   ....[14]....
        /*0094*/ 	.word	0xffffffff


	//   ....[15]....
        /*0098*/ 	.word	0xffffffff


	//   ....[16]....
        /*009c*/ 	.word	0xffffffff


	//   ....[17]....
        /*00a0*/ 	.word	0xffffffff


	//   ....[18]....
        /*00a4*/ 	.word	0xffffffff


	//   ....[19]....
        /*00a8*/ 	.word	0xffffffff


	//----- nvinfo : EIATTR_COOP_GROUP_INSTR_OFFSETS
	.align		4
.L_447:
        /*00ac*/ 	.byte	0x04, 0x28
        /*00ae*/ 	.short	(.L_449 - .L_448)


	//   ....[0]....
.L_448:
        /*00b0*/ 	.word	0x00002280


	//   ....[1]....
        /*00b4*/ 	.word	0x00002290


	//   ....[2]....
        /*00b8*/ 	.word	0x000022a0


	//   ....[3]....
        /*00bc*/ 	.word	0x000022b0


	//   ....[4]....
        /*00c0*/ 	.word	0x00002300


	//   ....[5]....
        /*00c4*/ 	.word	0x00002310


	//   ....[6]....
        /*00c8*/ 	.word	0x00002320


	//   ....[7]....
        /*00cc*/ 	.word	0x00002330


	//   ....[8]....
        /*00d0*/ 	.word	0x00002380


	//   ....[9]....
        /*00d4*/ 	.word	0x00002390


	//   ....[10]....
        /*00d8*/ 	.word	0x000023a0


	//   ....[11]....
        /*00dc*/ 	.word	0x000023b0


	//   ....[12]....
        /*00e0*/ 	.word	0x00002400


	//   ....[13]....
        /*00e4*/ 	.word	0x00002410


	//   ....[14]....
        /*00e8*/ 	.word	0x00002420


	//   ....[15]....
        /*00ec*/ 	.word	0x00002430


	//   ....[16]....
        /*00f0*/ 	.word	0x00002480


	//   ....[17]....
        /*00f4*/ 	.word	0x00002490


	//   ....[18]....
        /*00f8*/ 	.word	0x000024a0


	//   ....[19]....
        /*00fc*/ 	.word	0x000024b0


	//----- nvinfo : EIATTR_EXIT_INSTR_OFFSETS
	.align		4
.L_449:
        /*0100*/ 	.byte	0x04, 0x1c
        /*0102*/ 	.short	(.L_451 - .L_450)


	//   ....[0]....
.L_450:
        /*0104*/ 	.word	0x000025a0


	//   ....[1]....
        /*0108*/ 	.word	0x00002750


	//----- nvinfo : EIATTR_MAX_THREADS
	.align		4
.L_451:
        /*010c*/ 	.byte	0x04, 0x05
        /*010e*/ 	.short	(.L_453 - .L_452)
.L_452:
        /*0110*/ 	.word	0x00000080
        /*0114*/ 	.word	0x00000001
        /*0118*/ 	.word	0x00000001
.L_453:


//--------------------- .nv.info._Z31router_gemm_kernel_float_outputI13__nv_bfloat16Li128ELi8ELi3ELi384ELi7168EEvPfPKT_S4_ --------------------------
	.section	.nv.info._Z31router_gemm_kernel_float_outputI13__nv_bfloat16Li128ELi8ELi3ELi384ELi7168EEvPfPKT_S4_,"",@"SHT_CUDA_INFO"
	.sectionflags	@""
	.align	4


	//----- nvinfo : EIATTR_CUDA_API_VERSION
	.align		4
        /*0000*/ 	.byte	0x04, 0x37
        /*0002*/ 	.short	(.L_455 - .L_454)
.L_454:
        /*0004*/ 	.word	0x00000082


	//----- nvinfo : EIATTR_SW2861232_WAR
	.align		4
.L_455:
        /*0008*/ 	.byte	0x01, 0x35
	.zero		2


	//----- nvinfo : EIATTR_PARAM_CBANK
	.align		4
        /*000c*/ 	.byte	0x04, 0x0a
        /*000e*/ 	.short	(.L_457 - .L_456)
	.align		4
.L_456:
        /*0010*/ 	.word	index@(.nv.constant0._Z31router_gemm_kernel_float_outputI13__nv_bfloat16Li128ELi8ELi3ELi384ELi7168EEvPfPKT_S4_)
        /*0014*/ 	.short	0x0160
        /*0016*/ 	.short	0x0018


	//----- nvinfo : EIATTR_CBANK_PARAM_SIZE
	.align		4
.L_457:
        /*0018*/ 	.byte	0x03, 0x19
        /*001a*/ 	.short	0x0018


	//----- nvinfo : EIATTR_KPARAM_INFO
	.align		4
        /*001c*/ 	.byte	0x04, 0x17
        /*001e*/ 	.short	(.L_459 - .L_458)
.L_458:
        /*0020*/ 	.word	0x00000000
        /*0024*/ 	.short	0x0002
        /*0026*/ 	.short	0x0010
        /*0028*/ 	.byte	0x00, 0xf0, 0x21, 0x00


	//----- nvinfo : EIATTR_KPARAM_INFO
	.align		4
.L_459:
        /*002c*/ 	.byte	0x04, 0x17
        /*002e*/ 	.short	(.L_461 - .L_460)
.L_460:
        /*0030*/ 	.word	0x00000000
        /*0034*/ 	.short	0x0001
        /*0036*/ 	.short	0x0008
        /*0038*/ 	.byte	0x00, 0xf0, 0x21, 0x00


	//----- nvinfo : EIATTR_KPARAM_INFO
	.align		4
.L_461:
        /*003c*/ 	.byte	0x04, 0x17
        /*003e*/ 	.short	(.L_463 - .L_462)
.L_462:
        /*0040*/ 	.word	0x00000000
        /*0044*/ 	.short	0x0000
        /*0046*/ 	.short	0x0000
        /*0048*/ 	.byte	0x00, 0xf0, 0x21, 0x00


	//----- nvinfo : EIATTR_MAXREG_COUNT
	.align		4
.L_463:
        /*004c*/ 	.byte	0x03, 0x1b
        /*004e*/ 	.short	0x00ff


	//----- nvinfo : EIATTR_NUM_BARRIERS
	.align		4
        /*0050*/ 	.byte	0x02, 0x4c
        /*0052*/ 	.byte	0x01
	.zero		1


	//----- nvinfo : EIATTR_MERCURY_ISA_VERSION
	.align		4
        /*0054*/ 	.byte	0x03, 0x5f
        /*0056*/ 	.short	0x0000


	//----- nvinfo : EIATTR_COOP_GROUP_MASK_REGIDS
	.align		4
        /*0058*/ 	.byte	0x04, 0x29
        /*005a*/ 	.short	(.L_465 - .L_464)


	//   ....[0]....
.L_464:
        /*005c*/ 	.word	0xffffffff


	//   ....[1]....
        /*0060*/ 	.word	0xffffffff


	//   ....[2]....
        /*0064*/ 	.word	0xffffffff


	//   ....[3]....
        /*0068*/ 	.word	0xffffffff


	//   ....[4]....
        /*006c*/ 	.word	0xffffffff


	//   ....[5]....
        /*0070*/ 	.word	0xffffffff


	//   ....[6]....
        /*0074*/ 	.word	0xffffffff


	//   ....[7]....
        /*0078*/ 	.word	0xffffffff


	//   ....[8]....
        /*007c*/ 	.word	0xffffffff


	//   ....[9]....
        /*0080*/ 	.word	0xffffffff


	//   ....[10]....
        /*0084*/ 	.word	0xffffffff


	//   ....[11]....
        /*0088*/ 	.word	0xffffffff


	//   ....[12]....
        /*008c*/ 	.word	0xffffffff


	//   ....[13]....
        /*0090*/ 	.word	0xffffffff


	//   ....[14]....
        /*0094*/ 	.word	0xffffffff


	//----- nvinfo : EIATTR_COOP_GROUP_INSTR_OFFSETS
	.align		4
.L_465:
        /*0098*/ 	.byte	0x04, 0x28
        /*009a*/ 	.short	(.L_467 - .L_466)


	//   ....[0]....
.L_466:
        /*009c*/ 	.word	0x00001b10


	//   ....[1]....
        /*00a0*/ 	.word	0x00001b20


	//   ....[2]....
        /*00a4*/ 	.word	0x00001b30


	//   ....[3]....
        /*00a8*/ 	.word	0x00001b70


	//   ....[4]....
        /*00ac*/ 	.word	0x00001b80


	//   ....[5]....
        /*00b0*/ 	.word	0x00001b90


	//   ....[6]....
        /*00b4*/ 	.word	0x00001bd0


	//   ....[7]....
        /*00b8*/ 	.word	0x00001be0


	//   ....[8]....
        /*00bc*/ 	.word	0x00001bf0


	//   ....[9]....
        /*00c0*/ 	.word	0x00001c30


	//   ....[10]....
        /*00c4*/ 	.word	0x00001c40


	//   ....[11]....
        /*00c8*/ 	.word	0x00001c50


	//   ....[12]....
        /*00cc*/ 	.word	0x00001c90


	//   ....[13]....
        /*00d0*/ 	.word	0x00001ca0


	//   ....[14]....
        /*00d4*/ 	.word	0x00001cb0


	//----- nvinfo : EIATTR_EXIT_INSTR_OFFSETS
	.align		4
.L_467:
        /*00d8*/ 	.byte	0x04, 0x1c
        /*00da*/ 	.short	(.L_469 - .L_468)


	//   ....[0]....
.L_468:
        /*00dc*/ 	.word	0x00001d80


	//   ....[1]....
        /*00e0*/ 	.word	0x00001ed0


	//----- nvinfo : EIATTR_MAX_THREADS
	.align		4
.L_469:
        /*00e4*/ 	.byte	0x04, 0x05
        /*00e6*/ 	.short	(.L_471 - .L_470)
.L_470:
        /*00e8*/ 	.word	0x00000080
        /*00ec*/ 	.word	0x00000001
        /*00f0*/ 	.word	0x00000001
.L_471:


//--------------------- .nv.info._Z31router_gemm_kernel_float_outputI13__nv_bfloat16Li128ELi8ELi2ELi384ELi7168EEvPfPKT_S4_ --------------------------
	.section	.nv.info._Z31router_gemm_kernel_float_outputI13__nv_bfloat16Li128ELi8ELi2ELi384ELi7168EEvPfPKT_S4_,"",@"SHT_CUDA_INFO"
	.sectionflags	@""
	.align	4


	//----- nvinfo : EIATTR_CUDA_API_VERSION
	.align		4
        /*0000*/ 	.byte	0x04, 0x37
        /*0002*/ 	.short	(.L_473 - .L_472)
.L_472:
        /*0004*/ 	.word	0x00000082


	//----- nvinfo : EIATTR_SW2861232_WAR
	.align		4
.L_473:
        /*0008*/ 	.byte	0x01, 0x35
	.zero		2


	//----- nvinfo : EIATTR_PARAM_CBANK
	.align		4
        /*000c*/ 	.byte	0x04, 0x0a
        /*000e*/ 	.short	(.L_475 - .L_474)
	.align		4
.L_474:
        /*0010*/ 	.word	index@(.nv.constant0._Z31router_gemm_kernel_float_outputI13__nv_bfloat16Li128ELi8ELi2ELi384ELi7168EEvPfPKT_S4_)
        /*0014*/ 	.short	0x0160
        /*0016*/ 	.short	0x0018


	//----- nvinfo : EIATTR_CBANK_PARAM_SIZE
	.align		4
.L_475:
        /*0018*/ 	.byte	0x03, 0x19
        /*001a*/ 	.short	0x0018


	//----- nvinfo : EIATTR_KPARAM_INFO
	.align		4
        /*001c*/ 	.byte	0x04, 0x17
        /*001e*/ 	.short	(.L_477 - .L_476)
.L_476:
        /*0020*/ 	.word	0x00000000
        /*0024*/ 	.short	0x0002
        /*0026*/ 	.short	0x0010
        /*0028*/ 	.byte	0x00, 0xf0, 0x21, 0x00


	//----- nvinfo : EIATTR_KPARAM_INFO
	.align		4
.L_477:
        /*002c*/ 	.byte	0x04, 0x17
        /*002e*/ 	.short	(.L_479 - .L_478)
.L_478:
        /*0030*/ 	.word	0x00000000
        /*0034*/ 	.short	0x0001
        /*0036*/ 	.short	0x0008
        /*0038*/ 	.byte	0x00, 0xf0, 0x21, 0x00


	//----- nvinfo : EIATTR_KPARAM_INFO
	.align		4
.L_479:
        /*003c*/ 	.byte	0x04, 0x17
        /*003e*/ 	.short	(.L_481 - .L_480)
.L_480:
        /*0040*/ 	.word	0x00000000
        /*0044*/ 	.short	0x0000
        /*0046*/ 	.short	0x0000
        /*0048*/ 	.byte	0x00, 0xf0, 0x21, 0x00


	//----- nvinfo : EIATTR_MAXREG_COUNT
	.align		4
.L_481:
        /*004c*/ 	.byte	0x03, 0x1b
        /*004e*/ 	.short	0x00ff


	//----- nvinfo : EIATTR_NUM_BARRIERS
	.align		4
        /*0050*/ 	.byte	0x02, 0x4c
        /*0052*/ 	.byte	0x01
	.zero		1


	//----- nvinfo : EIATTR_MERCURY_ISA_VERSION
	.align		4
        /*0054*/ 	.byte	0x03, 0x5f
        /*0056*/ 	.short	0x0000


	//----- nvinfo : EIATTR_COOP_GROUP_MASK_REGIDS
	.align		4
        /*0058*/ 	.byte	0x04, 0x29
        /*005a*/ 	.short	(.L_483 - .L_482)


	//   ....[0]....
.L_482:
        /*005c*/ 	.word	0xffffffff


	//   ....[1]....
        /*0060*/ 	.word	0xffffffff


	//   ....[2]....
        /*0064*/ 	.word	0xffffffff


	//   ....[3]....
        /*0068*/ 	.word	0xffffffff


	//   ....[4]....
        /*006c*/ 	.word	0xffffffff


	//   ....[5]....
        /*0070*/ 	.word	0xffffffff


	//   ....[6]....
        /*0074*/ 	.word	0xffffffff


	//   ....[7]....
        /*0078*/ 	.word	0xffffffff


	//   ....[8]....
        /*007c*/ 	.word	0xffffffff


	//   ....[9]....
        /*0080*/ 	.word	0xffffffff


	//----- nvinfo : EIATTR_COOP_GROUP_INSTR_OFFSETS
	.align		4
.L_483:
        /*0084*/ 	.byte	0x04, 0x28
        /*0086*/ 	.short	(.L_485 - .L_484)


	//   ....[0]....
.L_484:
        /*0088*/ 	.word	0x000013a0


	//   ....[1]....
        /*008c*/ 	.word	0x000013b0


	//   ....[2]....
        /*0090*/ 	.word	0x000013e0


	//   ....[3]....
        /*0094*/ 	.word	0x000013f0


	//   ....[4]....
        /*0098*/ 	.word	0x00001420


	//   ....[5]....
        /*009c*/ 	.word	0x00001430


	//   ....[6]....
        /*00a0*/ 	.word	0x00001460


	//   ....[7]....
        /*00a4*/ 	.word	0x00001470


	//   ....[8]....
        /*00a8*/ 	.word	0x000014b0


	//   ....[9]....
        /*00ac*/ 	.word	0x000014c0


	//----- nvinfo : EIATTR_EXIT_INSTR_OFFSETS
	.align		4
.L_485:
        /*00b0*/ 	.byte	0x04, 0x1c
        /*00b2*/ 	.short	(.L_487 - .L_486)


	//   ....[0]....
.L_486:
        /*00b4*/ 	.word	0x00001560


	//   ....[1]....
        /*00b8*/ 	.word	0x00001650


	//----- nvinfo : EIATTR_MAX_THREADS
	.align		4
.L_487:
        /*00bc*/ 	.byte	0x04, 0x05
        /*00be*/ 	.short	(.L_489 - .L_488)
.L_488:
        /*00c0*/ 	.word	0x00000080
        /*00c4*/ 	.word	0x00000001
        /*00c8*/ 	.word	0x00000001
.L_489:


//--------------------- .nv.info._Z31router_gemm_kernel_float_outputI13__nv_bfloat16Li128ELi8ELi1ELi384ELi7168EEvPfPKT_S4_ --------------------------
	.section	.nv.info._Z31router_gemm_kernel_float_outputI13__nv_bfloat16Li128ELi8ELi1ELi384ELi7168EEvPfPKT_S4_,"",@"SHT_CUDA_INFO"
	.sectionflags	@""
	.align	4


	//----- nvinfo : EIATTR_CUDA_API_VERSION
	.align		4
        /*0000*/ 	.byte	0x04, 0x37
        /*0002*/ 	.short	(.L_491 - .L_490)
.L_490:
        /*0004*/ 	.word	0x00000082


	//----- nvinfo : EIATTR_SW2861232_WAR
	.align		4
.L_491:
        /*0008*/ 	.byte	0x01, 0x35
	.zero		2


	//----- nvinfo : EIATTR_PARAM_CBANK
	.align		4
        /*000c*/ 	.byte	0x04, 0x0a
        /*000e*/ 	.short	(.L_493 - .L_492)
	.align		4
.L_492:
        /*0010*/ 	.word	index@(.nv.constant0._Z31router_gemm_kernel_float_outputI13__nv_bfloat16Li128ELi8ELi1ELi384ELi7168EEvPfPKT_S4_)
        /*0014*/ 	.short	0x0160
        /*0016*/ 	.short	0x0018


	//----- nvinfo : EIATTR_CBANK_PARAM_SIZE
	.align		4
.L_493:
        /*0018*/ 	.byte	0x03, 0x19
        /*001a*/ 	.short	0x0018


	//----- nvinfo : EIATTR_KPARAM_INFO
	.align		4
        /*001c*/ 	.byte	0x04, 0x17
        /*001e*/ 	.short	(.L_495 - .L_494)
.L_494:
        /*0020*/ 	.word	0x00000000
        /*0024*/ 	.short	0x0002
        /*0026*/ 	.short	0x0010
        /*0028*/ 	.byte	0x00, 0xf0, 0x21, 0x00


	//----- nvinfo : EIATTR_KPARAM_INFO
	.align		4
.L_495:
        /*002c*/ 	.byte	0x04, 0x17
        /*002e*/ 	.short	(.L_497 - .L_496)
.L_496:
        /*0030*/ 	.word	0x00000000
        /*0034*/ 	.short	0x0001
        /*0036*/ 	.short	0x0008
        /*0038*/ 	.byte	0x00, 0xf0, 0x21, 0x00


	//----- nvinfo : EIATTR_KPARAM_INFO
	.align		4
.L_497:
        /*003c*/ 	.byte	0x04, 0x17
        /*003e*/ 	.short	(.L_499 - .L_498)
.L_498:
        /*0040*/ 	.word	0x00000000
        /*0044*/ 	.short	0x0000
        /*0046*/ 	.short	0x0000
        /*0048*/ 	.byte	0x00, 0xf0, 0x21, 0x00


	//----- nvinfo : EIATTR_MAXREG_COUNT
	.align		4
.L_499:
        /*004c*/ 	.byte	0x03, 0x1b
        /*004e*/ 	.short	0x00ff


	//----- nvinfo : EIATTR_NUM_BARRIERS
	.align		4
        /*0050*/ 	.byte	0x02, 0x4c
        /*0052*/ 	.byte	0x01
	.zero		1


	//----- nvinfo : EIATTR_MERCURY_ISA_VERSION
	.align		4
        /*0054*/ 	.byte	0x03, 0x5f
        /*0056*/ 	.short	0x0000


	//----- nvinfo : EIATTR_COOP_GROUP_MASK_REGIDS
	.align		4
        /*0058*/ 	.byte	0x04, 0x29
        /*005a*/ 	.short	(.L_501 - .L_500)


	//   ....[0]....
.L_500:
        /*005c*/ 	.word	0xffffffff


	//   ....[1]....
        /*0060*/ 	.word	0xffffffff


	//   ....[2]....
        /*0064*/ 	.word	0xffffffff


	//   ....[3]....
        /*0068*/ 	.word	0xffffffff


	//   ....[4]....
        /*006c*/ 	.word	0xffffffff


	//----- nvinfo : EIATTR_COOP_GROUP_INSTR_OFFSETS
	.align		4
.L_501:
        /*0070*/ 	.byte	0x04, 0x28
        /*0072*/ 	.short	(.L_503 - .L_502)


	//   ....[0]....
.L_502:
        /*0074*/ 	.word	0x00000c30


	//   ....[1]....
        /*0078*/ 	.word	0x00000c50


	//   ....[2]....
        /*007c*/ 	.word	0x00000c70


	//   ....[3]....
        /*0080*/ 	.word	0x00000c90


	//   ....[4]....
        /*0084*/ 	.word	0x00000cc0


	//----- nvinfo : EIATTR_EXIT_INSTR_OFFSETS
	.align		4
.L_503:
        /*0088*/ 	.byte	0x04, 0x1c
        /*008a*/ 	.short	(.L_505 - .L_504)


	//   ....[0]....
.L_504:
        /*008c*/ 	.word	0x00000d40


	//   ....[1]....
        /*0090*/ 	.word	0x00000dd0


	//----- nvinfo : EIATTR_MAX_THREADS
	.align		4
.L_505:
        /*0094*/ 	.byte	0x04, 0x05
        /*0096*/ 	.short	(.L_507 - .L_506)
.L_506:
        /*0098*/ 	.word	0x00000080
        /*009c*/ 	.word	0x00000001
        /*00a0*/ 	.word	0x00000001
.L_507:


//--------------------- .nv.info._Z31router_gemm_kernel_float_outputI13__nv_bfloat16Li128ELi8ELi16ELi256ELi7168EEvPfPKT_S4_ --------------------------
	.section	.nv.info._Z31router_gemm_kernel_float_outputI13__nv_bfloat16Li128ELi8ELi16ELi256ELi7168EEvPfPKT_S4_,"",@"SHT_CUDA_INFO"
	.sectionflags	@""
	.align	4


	//----- nvinfo : EIATTR_CUDA_API_VERSION
	.align		4
        /*0000*/ 	.byte	0x04, 0x37
        /*0002*/ 	.short	(.L_509 - .L_508)
.L_508:
        /*0004*/ 	.word	0x00000082


	//----- nvinfo : EIATTR_SW2861232_WAR
	.align		4
.L_509:
        /*0008*/ 	.byte	0x01, 0x35
	.zero		2


	//----- nvinfo : EIATTR_PARAM_CBANK
	.align		4
        /*000c*/ 	.byte	0x04, 0x0a
        /*000e*/ 	.short	(.L_511 - .L_510)
	.align		4
.L_510:
        /*0010*/ 	.word	index@(.nv.constant0._Z31router_gemm_kernel_float_outputI13__nv_bfloat16Li128ELi8ELi16ELi256ELi7168EEvPfPKT_S4_)
        /*0014*/ 	.short	0x0160
        /*0016*/ 	.short	0x0018


	//----- nvinfo : EIATTR_CBANK_PARAM_SIZE
	.align		4
.L_511:
        /*0018*/ 	.byte	0x03, 0x19
        /*001a*/ 	.short	0x0018


	//----- nvinfo : EIATTR_KPARAM_INFO
	.align		4
        /*001c*/ 	.byte	0x04, 0x17
        /*001e*/ 	.short	(.L_513 - .L_512)
.L_512:
        /*0020*/ 	.word	0x00000000
        /*0024*/ 	.short	0x0002
        /*0026*/ 	.short	0x0010
        /*0028*/ 	.byte	0x00, 0xf0, 0x21, 0x00


	//----- nvinfo : EIATTR_KPARAM_INFO
	.align		4
.L_513:
        /*002c*/ 	.byte	0x04, 0x17
        /*002e*/ 	.short	(.L_515 - .L_514)
.L_514:
        /*0030*/ 	.word	0x00000000
        /*0034*/ 	.short	0x0001
        /*0036*/ 	.short	0x0008
        /*0038*/ 	.byte	0x00, 0xf0, 0x21, 0x00


	//----- nvinfo : EIATTR_KPARAM_INFO
	.align		4
.L_515:
        /*003c*/ 	.byte	0x04, 0x17
        /*003e*/ 	.short	(.L_517 - .L_516)
.L_516:
        /*0040*/ 	.word	0x00000000
        /*0044*/ 	.short	0x0000
        /*0046*/ 	.short	0x0000
        /*0048*/ 	.byte	0x00, 0xf0, 0x21, 0x00


	//----- nvinfo : EIATTR_MAXREG_COUNT
	.align		4
.L_517:
        /*004c*/ 	.byte	0x03, 0x1b
        /*004e*/ 	.short	0x00ff


	//----- nvinfo : EIATTR_NUM_BARRIERS
	.align		4
        /*0050*/ 	.byte	0x02, 0x4c
        /*0052*/ 	.byte	0x01
	.zero		1


	//----- nvinfo : EIATTR_MERCURY_ISA_VERSION
	.align		4
        /*0054*/ 	.byte	0x03, 0x5f
        /*0056*/ 	.short	0x0000


	//----- nvinfo : EIATTR_COOP_GROUP_MASK_REGIDS
	.align		4
        /*0058*/ 	.byte	0x04, 0x29
        /*005a*/ 	.short	(.L_519 - .L_518)


	//   ....[0]....
.L_518:
        /*005c*/ 	.word	0xffffffff


	//   ....[1]....
        /*0060*/ 	.word	0xffffffff


	//   ....[2]....
        /*0064*/ 	.word	0xffffffff


	//   ....[3]....
        /*0068*/ 	.word	0xffffffff


	//   ....[4]....
        /*006c*/ 	.word	0xffffffff


	//   ....[5]....
        /*0070*/ 	.word	0xffffffff


	//   ....[6]....
        /*0074*/ 	.word	0xffffffff


	//   ....[7]....
        /*0078*/ 	.word	0xffffffff


	//   ....[8]....
        /*007c*/ 	.word	0xffffffff


	//   ....[9]....
        /*0080*/ 	.word	0xffffffff


	//   ....[10]....
        /*0084*/ 	.word	0xffffffff


	//   ....[11]....
        /*0088*/ 	.word	0xffffffff


	//   ....[12]....
        /*008c*/ 	.word	0xffffffff


	//   ....[13]....
        /*0090*/ 	.word	0xffffffff


	//   ....[14]....
        /*0094*/ 	.word	0xffffffff


	//   ....[15]....
        /*0098*/ 	.word	0xffffffff


	//   ....[16]....
        /*009c*/ 	.word	0xffffffff


	//   ....[17]....
        /*00a0*/ 	.word	0xffffffff


	//   ....[18]....
        /*00a4*/ 	.word	0xffffffff


	//   ....[19]....
        /*00a8*/ 	.word	0xffffffff


	//   ....[20]....
        /*00ac*/ 	.word	0xffffffff


	//   ....[21]....
        /*00b0*/ 	.word	0xffffffff


	//   ....[22]....
        /*00b4*/ 	.word	0xffffffff


	//   ....[23]....
        /*00b8*/ 	.word	0xffffffff


	//   ....[24]....
        /*00bc*/ 	.word	0xffffffff


	//   ....[25]....
        /*00c0*/ 	.word	0xffffffff


	//   ....[26]....
        /*00c4*/ 	.word	0xffffffff


	//   ....[27]....
        /*00c8*/ 	.word	0xffffffff


	//   ....[28]....
        /*00cc*/ 	.word	0xffffffff


	//   ....[29]....
        /*00d0*/ 	.word	0xffffffff


	//   ....[30]....
        /*00d4*/ 	.word	0xffffffff


	//   ....[31]....
        /*00d8*/ 	.word	0xffffffff


	//   ....[32]....
        /*00dc*/ 	.word	0xffffffff


	//   ....[33]....
        /*00e0*/ 	.word	0xffffffff


	//   ....[34]....
        /*00e4*/ 	.word	0xffffffff


	//   ....[35]....
        /*00e8*/ 	.word	0xffffffff


	//   ....[36]....
        /*00ec*/ 	.word	0xffffffff


	//   ....[37]....
        /*00f0*/ 	.word	0xffffffff


	//   ....[38]....
        /*00f4*/ 	.word	0xffffffff


	//   ....[39]....
        /*00f8*/ 	.word	0xffffffff


	//   ....[40]....
        /*00fc*/ 	.word	0xffffffff


	//   ....[41]....
        /*0100*/ 	.word	0xffffffff


	//   ....[42]....
        /*0104*/ 	.word	0xffffffff


	//   ....[43]....
        /*0108*/ 	.word	0xffffffff


	//   ....[44]....
        /*010c*/ 	.word	0xffffffff


	//   ....[45]....
        /*0110*/ 	.word	0xffffffff


	//   ....[46]....
        /*0114*/ 	.word	0xffffffff


	//   ....[47]....
        /*0118*/ 	.word	0xffffffff


	//   ....[48]....
        /*011c*/ 	.word	0xffffffff


	//   ....[49]....
        /*0120*/ 	.word	0xffffffff


	//   ....[50]....
        /*0124*/ 	.word	0xffffffff


	//   ....[51]....
        /*0128*/ 	.word	0xffffffff


	//   ....[52]....
        /*012c*/ 	.word	0xffffffff


	//   ....[53]....
        /*0130*/ 	.word	0xffffffff


	//   ....[54]....
        /*0134*/ 	.word	0xffffffff


	//   ....[55]....
        /*0138*/ 	.word	0xffffffff


	//   ....[56]....
        /*013c*/ 	.word	0xffffffff


	//   ....[57]....
        /*0140*/ 	.word	0xffffffff


	//   ....[58]....
        /*0144*/ 	.word	0xffffffff


	//   ....[59]....
        /*0148*/ 	.word	0xffffffff


	//   ....[60]....
        /*014c*/ 	.word	0xffffffff


	//   ....[61]....
        /*0150*/ 	.word	0xffffffff


	//   ....[62]....
        /*0154*/ 	.word	0xffffffff


	//   ....[63]....
        /*0158*/ 	.word	0xffffffff


	//   ....[64]....
        /*015c*/ 	.word	0xffffffff


	//   ....[65]....
        /*0160*/ 	.word	0xffffffff


	//   ....[66]....
        /*0164*/ 	.word	0xffffffff


	//   ....[67]....
        /*0168*/ 	.word	0xffffffff


	//   ....[68]....
        /*016c*/ 	.word	0xffffffff


	//   ....[69]....
        /*0170*/ 	.word	0xffffffff


	//   ....[70]....
        /*0174*/ 	.word	0xffffffff


	//   ....[71]....
        /*0178*/ 	.word	0xffffffff


	//   ....[72]....
        /*017c*/ 	.word	0xffffffff


	//   ....[73]....
        /*0180*/ 	.word	0xffffffff


	//   ....[74]....
        /*0184*/ 	.word	0xffffffff


	//   ....[75]....
        /*0188*/ 	.word	0xffffffff


	//   ....[76]....
        /*018c*/ 	.word	0xffffffff


	//   ....[77]....
        /*0190*/ 	.word	0xffffffff


	//   ....[78]....
        /*0194*/ 	.word	0xffffffff


	//   ....[79]....
        /*0198*/ 	.word	0xffffffff


	//----- nvinfo : EIATTR_COOP_GROUP_INSTR_OFFSETS
	.align		4
.L_519:
        /*019c*/ 	.byte	0x04, 0x28
        /*019e*/ 	.short	(.L_521 - .L_520)


	//   ....[0]....
.L_520:
        /*01a0*/ 	.word	0x000065f0


	//   ....[1]....
        /*01a4*/ 	.word	0x000067d0


	//   ....[2]....
        /*01a8*/ 	.word	0x00006d60


	//   ....[3]....
        /*01ac*/ 	.word	0x00006e90


	//   ....[4]....
        /*01b0*/ 	.word	0x00007020


	//   ....[5]....
        /*01b4*/ 	.word	0x00007180


	//   ....[6]....
        /*01b8*/ 	.word	0x000072b0


	//   ....[7]....
        /*01bc*/ 	.word	0x00007d00


	//   ....[8]....
        /*01c0*/ 	.word	0x00007d10


	//   ....[9]....
        /*01c4*/ 	.word	0x00007d20


	//   ....[10]....
        /*01c8*/ 	.word	0x00007d30


	//   ....[11]....
        /*01cc*/ 	.word	0x00007d40


	//   ....[12]....
        /*01d0*/ 	.word	0x00007d50


	//   ....[13]....
        /*01d4*/ 	.word	0x00007d60


	//   ....[14]....
        /*01d8*/ 	.word	0x00007d70


	//   ....[15]....
        /*01dc*/ 	.word	0x00007d80


	//   ....[16]....
        /*01e0*/ 	.word	0x00007d90


	//   ....[17]....
        /*01e4*/ 	.word	0x00007da0


	//   ....[18]....
        /*01e8*/ 	.word	0x00007db0


	//   ....[19]....
        /*01ec*/ 	.word	0x00007dc0


	//   ....[20]....
        /*01f0*/ 	.word	0x00007dd0


	//   ....[21]....
        /*01f4*/ 	.word	0x00007de0


	//   ....[22]....
        /*01f8*/ 	.word	0x00007ed0


	//   ....[23]....
        /*01fc*/ 	.word	0x00007ef0


	//   ....[24]....
        /*0200*/ 	.word	0x00007f00


	//   ....[25]....
        /*0204*/ 	.word	0x00007f10


	//   ....[26]....
        /*0208*/ 	.word	0x00007f20


	//   ....[27]....
        /*020c*/ 	.word	0x00007f30


	//   ....[28]....
        /*0210*/ 	.word	0x00007f40


	//   ....[29]....
        /*0214*/ 	.word	0x00007f50


	//   ....[30]....
        /*0218*/ 	.word	0x00007f60


	//   ....[31]....
        /*021c*/ 	.word	0x00007f70


	//   ....[32]....
        /*0220*/ 	.word	0x00007f80


	//   ....[33]....
        /*0224*/ 	.word	0x00007f90


	//   ....[34]....
        /*0228*/ 	.word	0x00007fa0


	//   ....[35]....
        /*022c*/ 	.word	0x00007fb0


	//   ....[36]....
        /*0230*/ 	.word	0x00007fc0


	//   ....[37]....
        /*0234*/ 	.word	0x000080b0


	//   ....[38]....
        /*0238*/ 	.word	0x000080d0


	//   ....[39]....
        /*023c*/ 	.word	0x000080e0


	//   ....[40]....
        /*0240*/ 	.word	0x000080f0


	//   ....[41]....
        /*0244*/ 	.word	0x00008100


	//   ....[42]....
        /*0248*/ 	.word	0x00008110


	//   ....[43]....
        /*024c*/ 	.word	0x00008120


	//   ....[44]....
        /*0250*/ 	.word	0x00008130


	//   ....[45]....
        /*0254*/ 	.word	0x00008140


	//   ....[46]....
        /*0258*/ 	.word	0x00008150


	//   ....[47]....
        /*025c*/ 	.word	0x00008160


	//   ....[48]....
        /*0260*/ 	.word	0x00008170


	//   ....[49]....
        /*0264*/ 	.word	0x00008180


	//   ....[50]....
        /*0268*/ 	.word	0x00008190


	//   ....[51]....
        /*026c*/ 	.word	0x00008280


	//   ....[52]....
        /*0270*/ 	.word	0x00008290


	//   ....[53]....
        /*0274*/ 	.word	0x000082a0


	//   ....[54]....
        /*0278*/ 	.word	0x000082b0


	//   ....[55]....
        /*027c*/ 	.word	0x000082c0


	//   ....[56]....
        /*0280*/ 	.word	0x000082d0


	//   ....[57]....
        /*0284*/ 	.word	0x000082e0


	//   ....[58]....
        /*0288*/ 	.word	0x000082f0


	//   ....[59]....
        /*028c*/ 	.word	0x00008300


	//   ....[60]....
        /*0290*/ 	.word	0x00008310


	//   ....[61]....
        /*0294*/ 	.word	0x00008320


	//   ....[62]....
        /*0298*/ 	.word	0x00008330


	//   ....[63]....
        /*029c*/ 	.word	0x00008340


	//   ....[64]....
        /*02a0*/ 	.word	0x00008350


	//   ....[65]....
        /*02a4*/ 	.word	0x00008360


	//   ....[66]....
        /*02a8*/ 	.word	0x00008450


	//   ....[67]....
        /*02ac*/ 	.word	0x00008470


	//   ....[68]....
        /*02b0*/ 	.word	0x00008480


	//   ....[69]....
        /*02b4*/ 	.word	0x00008490


	//   ....[70]....
        /*02b8*/ 	.word	0x000084a0


	//   ....[71]....
        /*02bc*/ 	.word	0x000084b0


	//   ....[72]....
        /*02c0*/ 	.word	0x000084c0


	//   ....[73]....
        /*02c4*/ 	.word	0x000084d0


	//   ....[74]....
        /*02c8*/ 	.word	0x000084e0


	//   ....[75]....
        /*02cc*/ 	.word	0x000084f0


	//   ....[76]....
        /*02d0*/ 	.word	0x00008500


	//   ....[77]....
        /*02d4*/ 	.word	0x00008510


	//   ....[78]....
        /*02d8*/ 	.word	0x00008520


	//   ....[79]....
        /*02dc*/ 	.word	0x00008530


	//----- nvinfo : EIATTR_EXIT_INSTR_OFFSETS
	.align		4
.L_521:
        /*02e0*/ 	.byte	0x04, 0x1c
        /*02e2*/ 	.short	(.L_523 - .L_522)


	//   ....[0]....
.L_522:
        /*02e4*/ 	.word	0x00008720


	//   ....[1]....
        /*02e8*/ 	.word	0x00008d50


	//----- nvinfo : EIATTR_MAX_THREADS
	.align		4
.L_523:
        /*02ec*/ 	.byte	0x04, 0x05
        /*02ee*/ 	.short	(.L_525 - .L_524)
.L_524:
        /*02f0*/ 	.word	0x00000080
        /*02f4*/ 	.word	0x00000001
        /*02f8*/ 	.word	0x00000001
.L_525:


//--------------------- .nv.info._Z31router_gemm_kernel_float_outputI13__nv_bfloat16Li128ELi8ELi15ELi256ELi7168EEvPfPKT_S4_ --------------------------
	.section	.nv.info._Z31router_gemm_kernel_float_outputI13__nv_bfloat16Li128ELi8ELi15ELi256ELi7168EEvPfPKT_S4_,"",@"SHT_CUDA_INFO"
	.sectionflags	@""
	.align	4


	//----- nvinfo : EIATTR_CUDA_API_VERSION
	.align		4
        /*0000*/ 	.byte	0x04, 0x37
        /*0002*/ 	.short	(.L_527 - .L_526)
.L_526:
        /*0004*/ 	.word	0x00000082


	//----- nvinfo : EIATTR_SW2861232_WAR
	.align		4
.L_527:
        /*0008*/ 	.byte	0x01, 0x35
	.zero		2


	//----- nvinfo : EIATTR_PARAM_CBANK
	.align		4
        /*000c*/ 	.byte	0x04, 0x0a
        /*000e*/ 	.short	(.L_529 - .L_528)
	.align		4
.L_528:
        /*0010*/ 	.word	index@(.nv.constant0._Z31router_gemm_kernel_float_outputI13__nv_bfloat16Li128ELi8ELi15ELi256ELi7168EEvPfPKT_S4_)
        /*0014*/ 	.short	0x0160
        /*0016*/ 	.short	0x0018


	//----- nvinfo : EIATTR_CBANK_PARAM_SIZE
	.align		4
.L_529:
        /*0018*/ 	.byte	0x03, 0x19
        /*001a*/ 	.short	0x0018


	//----- nvinfo : EIATTR_KPARAM_INFO
	.align		4
        /*001c*/ 	.byte	0x04, 0x17
        /*001e*/ 	.short	(.L_531 - .L_530)
.L_530:
        /*0020*/ 	.word	0x00000000
        /*0024*/ 	.short	0x0002
        /*0026*/ 	.short	0x0010
        /*0028*/ 	.byte	0x00, 0xf0, 0x21, 0x00


	//----- nvinfo : EIATTR_KPARAM_INFO
	.align		4
.L_531:
        /*002c*/ 	.byte	0x04, 0x17
        /*002e*/ 	.short	(.L_533 - .L_532)
.L_532:
        /*0030*/ 	.word	0x00000000
        /*0034*/ 	.short	0x0001
        /*0036*/ 	.short	0x0008
        /*0038*/ 	.byte	0x00, 0xf0, 0x21, 0x00


	//----- nvinfo : EIATTR_KPARAM_INFO
	.align		4
.L_533:
        /*003c*/ 	.byte	0x04, 0x17
        /*003e*/ 	.short	(.L_535 - .L_534)
.L_534:
        /*0040*/ 	.word	0x00000000
        /*0044*/ 	.short	0x0000
        /*0046*/ 	.short	0x0000
        /*0048*/ 	.byte	0x00, 0xf0, 0x21, 0x00


	//----- nvinfo : EIATTR_MAXREG_COUNT
	.align		4
.L_535:
        /*004c*/ 	.byte	0x03, 0x1b
        /*004e*/ 	.short	0x00ff


	//----- nvinfo : EIATTR_NUM_BARRIERS
	.align		4
        /*0050*/ 	.byte	0x02, 0x4c
        /*0052*/ 	.byte	0x01
	.zero		1


	//----- nvinfo : EIATTR_MERCURY_ISA_VERSION
	.align		4
        /*0054*/ 	.byte	0x03, 0x5f
        /*0056*/ 	.short	0x0000


	//----- nvinfo : EIATTR_COOP_GROUP_MASK_REGIDS
	.align		4
        /*0058*/ 	.byte	0x04, 0x29
        /*005a*/ 	.short	(.L_537 - .L_536)


	//   ....[0]....
.L_536:
        /*005c*/ 	.word	0xffffffff


	//   ....[1]....
        /*0060*/ 	.word	0xffffffff


	//   ....[2]....
        /*0064*/ 	.word	0xffffffff


	//   ....[3]....
        /*0068*/ 	.word	0xffffffff


	//   ....[4]....
        /*006c*/ 	.word	0xffffffff


	//   ....[5]....
        /*0070*/ 	.word	0xffffffff


	//   ....[6]....
        /*0074*/ 	.word	0xffffffff


	//   ....[7]....
        /*0078*/ 	.word	0xffffffff


	//   ....[8]....
        /*007c*/ 	.word	0xffffffff


	//   ....[9]....
        /*0080*/ 	.word	0xffffffff


	//   ....[10]....
        /*0084*/ 	.word	0xffffffff


	//   ....[11]....
        /*0088*/ 	.word	0xffffffff


	//   ....[12]....
        /*008c*/ 	.word	0xffffffff


	//   ....[13]....
        /*0090*/ 	.word	0xffffffff


	//   ....[14]....
        /*0094*/ 	.word	0xffffffff


	//   ....[15]....
        /*0098*/ 	.word	0xffffffff


	//   ....[16]....
        /*009c*/ 	.word	0xffffffff


	//   ....[17]....
        /*00a0*/ 	.word	0xffffffff


	//   ....[18]....
        /*00a4*/ 	.word	0xffffffff


	//   ....[19]....
        /*00a8*/ 	.word	0xffffffff


	//   ....[20]....
        /*00ac*/ 	.word	0xffffffff


	//   ....[21]....
        /*00b0*/ 	.word	0xffffffff


	//   ....[22]....
        /*00b4*/ 	.word	0xffffffff


	//   ....[23]....
        /*00b8*/ 	.word	0xffffffff


	//   ....[24]....
        /*00bc*/ 	.word	0xffffffff


	//   ....[25]....
        /*00c0*/ 	.word	0xffffffff


	//   ....[26]....
        /*00c4*/ 	.word	0xffffffff


	//   ....[27]....
        /*00c8*/ 	.word	0xffffffff


	//   ....[28]....
        /*00cc*/ 	.word	0xffffffff


	//   ....[29]....
        /*00d0*/ 	.word	0xffffffff


	//   ....[30]....
        /*00d4*/ 	.word	0xffffffff


	//   ....[31]....
        /*00d8*/ 	.word	0xffffffff


	//   ....[32]....
        /*00dc*/ 	.word	0xffffffff


	//   ....[33]....
        /*00e0*/ 	.word	0xffffffff


	//   ....[34]....
        /*00e4*/ 	.word	0xffffffff


	//   ....[35]....
        /*00e8*/ 	.word	0xffffffff


	//   ....[36]....
        /*00ec*/ 	.word	0xffffffff


	//   ....[37]....
        /*00f0*/ 	.word	0xffffffff


	//   ....[38]....
        /*00f4*/ 	.word	0xffffffff


	//   ....[39]....
        /*00f8*/ 	.word	0xffffffff


	//   ....[40]....
        /*00fc*/ 	.word	0xffffffff


	//   ....[41]....
        /*0100*/ 	.word	0xffffffff


	//   ....[42]....
        /*0104*/ 	.word	0xffffffff


	//   ....[43]....
        /*0108*/ 	.word	0xffffffff


	//   ....[44]....
        /*010c*/ 	.word	0xffffffff


	//   ....[45]....
        /*0110*/ 	.word	0xffffffff


	//   ....[46]....
        /*0114*/ 	.word	0xffffffff


	//   ....[47]....
        /*0118*/ 	.word	0xffffffff


	//   ....[48]....
        /*011c*/ 	.word	0xffffffff


	//   ....[49]....
        /*0120*/ 	.word	0xffffffff


	//   ....[50]....
        /*0124*/ 	.word	0xffffffff


	//   ....[51]....
        /*0128*/ 	.word	0xffffffff


	//   ....[52]....
        /*012c*/ 	.word	0xffffffff


	//   ....[53]....
        /*0130*/ 	.word	0xffffffff


	//   ....[54]....
        /*0134*/ 	.word	0xffffffff


	//   ....[55]....
        /*0138*/ 	.word	0xffffffff


	//   ....[56]....
        /*013c*/ 	.word	0xffffffff


	//   ....[57]....
        /*0140*/ 	.word	0xffffffff


	//   ....[58]....
        /*0144*/ 	.word	0xffffffff


	//   ....[59]....
        /*0148*/ 	.word	0xffffffff


	//   ....[60]....
        /*014c*/ 	.word	0xffffffff


	//   ....[61]....
        /*0150*/ 	.word	0xffffffff


	//   ....[62]....
        /*0154*/ 	.word	0xffffffff


	//   ....[63]....
        /*0158*/ 	.word	0xffffffff


	//   ....[64]....
        /*015c*/ 	.word	0xffffffff


	//   ....[65]....
        /*0160*/ 	.word	0xffffffff


	//   ....[66]....
        /*0164*/ 	.word	0xffffffff


	//   ....[67]....
        /*0168*/ 	.word	0xffffffff


	//   ....[68]....
        /*016c*/ 	.word	0xffffffff


	//   ....[69]....
        /*0170*/ 	.word	0xffffffff


	//   ....[70]....
        /*0174*/ 	.word	0xffffffff


	//   ....[71]....
        /*0178*/ 	.word	0xffffffff


	//   ....[72]....
        /*017c*/ 	.word	0xffffffff


	//   ....[73]....
        /*0180*/ 	.word	0xffffffff


	//   ....[74]....
        /*0184*/ 	.word	0xffffffff


	//----- nvinfo : EIATTR_COOP_GROUP_INSTR_OFFSETS
	.align		4
.L_537:
        /*0188*/ 	.byte	0x04, 0x28
        /*018a*/ 	.short	(.L_539 - .L_538)


	//   ....[0]....
.L_538:
        /*018c*/ 	.word	0x00006890


	//   ....[1]....
        /*0190*/ 	.word	0x000069d0


	//   ....[2]....
        /*0194*/ 	.word	0x00006a40


	//   ....[3]....
        /*0198*/ 	.word	0x00006a80


	//   ....[4]....
        /*019c*/ 	.word	0x00006bf0


	//   ....[5]....
        /*01a0*/ 	.word	0x00006cd0


	//   ....[6]....
        /*01a4*/ 	.word	0x00006fa0


	//   ....[7]....
        /*01a8*/ 	.word	0x00007530


	//   ....[8]....
        /*01ac*/ 	.word	0x00007540


	//   ....[9]....
        /*01b0*/ 	.word	0x00007550


	//   ....[10]....
        /*01b4*/ 	.word	0x00007560


	//   ....[11]....
        /*01b8*/ 	.word	0x00007570


	//   ....[12]....
        /*01bc*/ 	.word	0x00007580


	//   ....[13]....
        /*01c0*/ 	.word	0x00007590


	//   ....[14]....
        /*01c4*/ 	.word	0x000075a0


	//   ....[15]....
        /*01c8*/ 	.word	0x000075b0


	//   ....[16]....
        /*01cc*/ 	.word	0x00007650


	//   ....[17]....
        /*01d0*/ 	.word	0x00007660


	//   ....[18]....
        /*01d4*/ 	.word	0x00007670


	//   ....[19]....
        /*01d8*/ 	.word	0x00007680


	//   ....[20]....
        /*01dc*/ 	.word	0x00007690


	//   ....[21]....
        /*01e0*/ 	.word	0x000076a0


	//   ....[22]....
        /*01e4*/ 	.word	0x000076b0


	//   ....[23]....
        /*01e8*/ 	.word	0x000076c0


	//   ....[24]....
        /*01ec*/ 	.word	0x000076d0


	//   ....[25]....
        /*01f0*/ 	.word	0x000076e0


	//   ....[26]....
        /*01f4*/ 	.word	0x000076f0


	//   ....[27]....
        /*01f8*/ 	.word	0x00007700


	//   ....[28]....
        /*01fc*/ 	.word	0x00007710


	//   ....[29]....
        /*0200*/ 	.word	0x00007720


	//   ....[30]....
        /*0204*/ 	.word	0x00007810


	//   ....[31]....
        /*0208*/ 	.word	0x00007820


	//   ....[32]....
        /*020c*/ 	.word	0x00007830


	//   ....[33]....
        /*0210*/ 	.word	0x00007840


	//   ....[34]....
        /*0214*/ 	.word	0x00007850


	//   ....[35]....
        /*0218*/ 	.word	0x00007860


	//   ....[36]....
        /*021c*/ 	.word	0x00007870


	//   ....[37]....
        /*0220*/ 	.word	0x00007880


	//   ....[38]....
        /*0224*/ 	.word	0x00007890


	//   ....[39]....
        /*0228*/ 	.word	0x000078a0


	//   ....[40]....
        /*022c*/ 	.word	0x000078b0


	//   ....[41]....
        /*0230*/ 	.word	0x000078c0


	//   ....[42]....
        /*0234*/ 	.word	0x000078d0


	//   ....[43]....
        /*0238*/ 	.word	0x000078e0


	//   ....[44]....
        /*023c*/ 	.word	0x000078f0


	//   ....[45]....
        /*0240*/ 	.word	0x000079f0


	//   ....[46]....
        /*0244*/ 	.word	0x00007a00


	//   ....[47]....
        /*0248*/ 	.word	0x00007a10


	//   ....[48]....
        /*024c*/ 	.word	0x00007a20


	//   ....[49]....
        /*0250*/ 	.word	0x00007a30


	//   ....[50]....
        /*0254*/ 	.word	0x00007a40


	//   ....[51]....
        /*0258*/ 	.word	0x00007a50


	//   ....[52]....
        /*025c*/ 	.word	0x00007a60


	//   ....[53]....
        /*0260*/ 	.word	0x00007a70


	//   ....[54]....
        /*0264*/ 	.word	0x00007a80


	//   ....[55]....
        /*0268*/ 	.word	0x00007a90


	//   ....[56]....
        /*026c*/ 	.word	0x00007aa0


	//   ....[57]....
        /*0270*/ 	.word	0x00007ab0


	//   ....[58]....
        /*0274*/ 	.word	0x00007ac0


	//   ....[59]....
        /*0278*/ 	.word	0x00007ad0


	//   ....[60]....
        /*027c*/ 	.word	0x00007bf0


	//   ....[61]....
        /*0280*/ 	.word	0x00007c20


	//   ....[62]....
        /*0284*/ 	.word	0x00007c30


	//   ....[63]....
        /*0288*/ 	.word	0x00007c40


	//   ....[64]....
        /*028c*/ 	.word	0x00007c50


	//   ....[65]....
        /*0290*/ 	.word	0x00007c60


	//   ....[66]....
        /*0294*/ 	.word	0x00007c70


	//   ....[67]....
        /*0298*/ 	.word	0x00007c80


	//   ....[68]....
        /*029c*/ 	.word	0x00007c90


	//   ....[69]....
        /*02a0*/ 	.word	0x00007ca0


	//   ....[70]....
        /*02a4*/ 	.word	0x00007cb0


	//   ....[71]....
        /*02a8*/ 	.word	0x00007cc0


	//   ....[72]....
        /*02ac*/ 	.word	0x00007cd0


	//   ....[73]....
        /*02b0*/ 	.word	0x00007ce0


	//   ....[74]....
        /*02b4*/ 	.word	0x00007cf0


	//----- nvinfo : EIATTR_EXIT_INSTR_OFFSETS
	.align		4
.L_539:
        /*02b8*/ 	.byte	0x04, 0x1c
        /*02ba*/ 	.short	(.L_541 - .L_540)


	//   ....[0]....
.L_540:
        /*02bc*/ 	.word	0x00007f00


	//   ....[1]....
        /*02c0*/ 	.word	0x000084d0


	//----- nvinfo : EIATTR_MAX_THREADS
	.align		4
.L_541:
        /*02c4*/ 	.byte	0x04, 0x05
        /*02c6*/ 	.short	(.L_543 - .L_542)
.L_542:
        /*02c8*/ 	.word	0x00000080
        /*02cc*/ 	.word	0x00000001
        /*02d0*/ 	.word	0x00000001
.L_543:


//--------------------- .nv.info._Z31router_gemm_kernel_float_outputI13__nv_bfloat16Li128ELi8ELi14ELi256ELi7168EEvPfPKT_S4_ --------------------------
	.section	.nv.info._Z31router_gemm_kernel_float_outputI13__nv_bfloat16Li128ELi8ELi14ELi256ELi7168EEvPfPKT_S4_,"",@"SHT_CUDA_INFO"
	.sectionflags	@""
	.align	4


	//----- nvinfo : EIATTR_CUDA_API_VERSION
	.align		4
        /*0000*/ 	.byte	0x04, 0x37
        /*0002*/ 	.short	(.L_545 - .L_544)
.L_544:
        /*0004*/ 	.word	0x00000082


	//----- nvinfo : EIATTR_SW2861232_WAR
	.align		4
.L_545:
        /*0008*/ 	.byte	0x01, 0x35
	.zero		2


	//----- nvinfo : EIATTR_PARAM_CBANK
	.align		4
        /*000c*/ 	.byte	0x04, 0x0a
        /*000e*/ 	.short	(.L_547 - .L_546)
	.align		4
.L_546:
        /*0010*/ 	.word	index@(.nv.constant0._Z31router_gemm_kernel_float_outputI13__nv_bfloat16Li128ELi8ELi14ELi256ELi7168EEvPfPKT_S4_)
        /*0014*/ 	.short	0x0160
        /*0016*/ 	.short	0x0018


	//----- nvinfo : EIATTR_CBANK_PARAM_SIZE
	.align		4
.L_547:
        /*0018*/ 	.byte	0x03, 0x19
        /*001a*/ 	.short	0x0018


	//----- nvinfo : EIATTR_KPARAM_INFO
	.align		4
        /*001c*/ 	.byte	0x04, 0x17
        /*001e*/ 	.short	(.L_549 - .L_548)
.L_548:
        /*0020*/ 	.word	0x00000000
        /*0024*/ 	.short	0x0002
        /*0026*/ 	.short	0x0010
        /*0028*/ 	.byte	0x00, 0xf0, 0x21, 0x00


	//----- nvinfo : EIATTR_KPARAM_INFO
	.align		4
.L_549:
        /*002c*/ 	.byte	0x04, 0x17
        /*002e*/ 	.short	(.L_551 - .L_550)
.L_550:
        /*0030*/ 	.word	0x00000000
        /*0034*/ 	.short	0x0001
        /*0036*/ 	.short	0x0008
        /*0038*/ 	.byte	0x00, 0xf0, 0x21, 0x00


	//----- nvinfo : EIATTR_KPARAM_INFO
	.align		4
.L_551:
        /*003c*/ 	.byte	0x04, 0x17
        /*003e*/ 	.short	(.L_553 - .L_552)
.L_552:
        /*0040*/ 	.word	0x00000000
        /*0044*/ 	.short	0x0000
        /*0046*/ 	.short	0x0000
        /*0048*/ 	.byte	0x00, 0xf0, 0x21, 0x00


	//----- nvinfo : EIATTR_MAXREG_COUNT
	.align		4
.L_553:
        /*004c*/ 	.byte	0x03, 0x1b
        /*004e*/ 	.short	0x00ff


	//----- nvinfo : EIATTR_NUM_BARRIERS
	.align		4
        /*0050*/ 	.byte	0x02, 0x4c
        /*0052*/ 	.byte	0x01
	.zero		1


	//----- nvinfo : EIATTR_MERCURY_ISA_VERSION
	.align		4
        /*0054*/ 	.byte	0x03, 0x5f
        /*0056*/ 	.short	0x0000


	//----- nvinfo : EIATTR_COOP_GROUP_MASK_REGIDS
	.align		4
        /*0058*/ 	.byte	0x04, 0x29
        /*005a*/ 	.short	(.L_555 - .L_554)


	//   ....[0]....
.L_554:
        /*005c*/ 	.word	0xffffffff


	//   ....[1]....
        /*0060*/ 	.word	0xffffffff


	//   ....[2]....
        /*0064*/ 	.word	0xffffffff


	//   ....[3]....
        /*0068*/ 	.word	0xffffffff


	//   ....[4]....
        /*006c*/ 	.word	0xffffffff


	//   ....[5]....
        /*0070*/ 	.word	0xffffffff


	//   ....[6]....
        /*0074*/ 	.word	0xffffffff


	//   ....[7]....
        /*0078*/ 	.word	0xffffffff


	//   ....[8]....
        /*007c*/ 	.word	0xffffffff


	//   ....[9]....
        /*0080*/ 	.word	0xffffffff


	//   ....[10]....
        /*0084*/ 	.word	0xffffffff


	//   ....[11]....
        /*0088*/ 	.word	0xffffffff


	//   ....[12]....
        /*008c*/ 	.word	0xffffffff


	//   ....[13]....
        /*0090*/ 	.word	0xffffffff


	//   ....[14]....
        /*0094*/ 	.word	0xffffffff


	//   ....[15]....
        /*0098*/ 	.word	0xffffffff


	//   ....[16]....
        /*009c*/ 	.word	0xffffffff


	//   ....[17]....
        /*00a0*/ 	.word	0xffffffff


	//   ....[18]....
        /*00a4*/ 	.word	0xffffffff


	//   ....[19]....
        /*00a8*/ 	.word	0xffffffff


	//   ....[20]....
        /*00ac*/ 	.word	0xffffffff


	//   ....[21]....
        /*00b0*/ 	.word	0xffffffff


	//   ....[22]....
        /*00b4*/ 	.word	0xffffffff


	//   ....[23]....
        /*00b8*/ 	.word	0xffffffff


	//   ....[24]....
        /*00bc*/ 	.word	0xffffffff


	//   ....[25]....
        /*00c0*/ 	.word	0xffffffff


	//   ....[26]....
        /*00c4*/ 	.word	0xffffffff


	//   ....[27]....
        /*00c8*/ 	.word	0xffffffff


	//   ....[28]....
        /*00cc*/ 	.word	0xffffffff


	//   ....[29]....
        /*00d0*/ 	.word	0xffffffff


	//   ....[30]....
        /*00d4*/ 	.word	0xffffffff


	//   ....[31]....
        /*00d8*/ 	.word	0xffffffff


	//   ....[32]....
        /*00dc*/ 	.word	0xffffffff


	//   ....[33]....
        /*00e0*/ 	.word	0xffffffff


	//   ....[34]....
        /*00e4*/ 	.word	0xffffffff


	//   ....[35]....
        /*00e8*/ 	.word	0xffffffff


	//   ....[36]....
        /*00ec*/ 	.word	0xffffffff


	//   ....[37]....
        /*00f0*/ 	.word	0xffffffff


	//   ....[38]....
        /*00f4*/ 	.word	0xffffffff


	//   ....[39]....
        /*00f8*/ 	.word	0xffffffff


	//   ....[40]....
        /*00fc*/ 	.word	0xffffffff


	//   ....[41]....
        /*0100*/ 	.word	0xffffffff


	//   ....[42]....
        /*0104*/ 	.word	0xffffffff


	//   ....[43]....
        /*0108*/ 	.word	0xffffffff


	//   ....[44]....
        /*010c*/ 	.word	0xffffffff


	//   ....[45]....
        /*0110*/ 	.word	0xffffffff


	//   ....[46]....
        /*0114*/ 	.word	0xffffffff


	//   ....[47]....
        /*0118*/ 	.word	0xffffffff


	//   ....[48]....
        /*011c*/ 	.word	0xffffffff


	//   ....[49]....
        /*0120*/ 	.word	0xffffffff


	//   ....[50]....
        /*0124*/ 	.word	0xffffffff


	//   ....[51]....
        /*0128*/ 	.word	0xffffffff


	//   ....[52]....
        /*012c*/ 	.word	0xffffffff


	//   ....[53]....
        /*0130*/ 	.word	0xffffffff


	//   ....[54]....
        /*0134*/ 	.word	0xffffffff


	//   ....[55]....
        /*0138*/ 	.word	0xffffffff


	//   ....[56]....
        /*013c*/ 	.word	0xffffffff


	//   ....[57]....
        /*0140*/ 	.word	0xffffffff


	//   ....[58]....
        /*0144*/ 	.word	0xffffffff


	//   ....[59]....
        /*0148*/ 	.word	0xffffffff


	//   ....[60]....
        /*014c*/ 	.word	0xffffffff


	//   ....[61]....
        /*0150*/ 	.word	0xffffffff


	//   ....[62]....
        /*0154*/ 	.word	0xffffffff


	//   ....[63]....
        /*0158*/ 	.word	0xffffffff


	//   ....[64]....
        /*015c*/ 	.word	0xffffffff


	//   ....[65]....
        /*0160*/ 	.word	0xffffffff


	//   ....[66]....
        /*0164*/ 	.word	0xffffffff


	//   ....[67]....
        /*0168*/ 	.word	0xffffffff


	//   ....[68]....
        /*016c*/ 	.word	0xffffffff


	//   ....[69]....
        /*0170*/ 	.word	0xffffffff


	//----- nvinfo : EIATTR_COOP_GROUP_INSTR_OFFSETS
	.align		4
.L_555:
        /*0174*/ 	.byte	0x04, 0x28
        /*0176*/ 	.short	(.L_557 - .L_556)


	//   ....[0]....
.L_556:
        /*0178*/ 	.word	0x00005f00


	//   ....[1]....
        /*017c*/ 	.word	0x000063d0


	//   ....[2]....
        /*0180*/ 	.word	0x00006400


	//   ....[3]....
        /*0184*/ 	.word	0x00006440


	//   ....[4]....
        /*0188*/ 	.word	0x00006490


	//   ....[5]....
        /*018c*/ 	.word	0x00006d80


	//   ....[6]....
        /*0190*/ 	.word	0x00006d90


	//   ....[7]....
        /*0194*/ 	.word	0x00006da0


	//   ....[8]....
        /*0198*/ 	.word	0x00006db0


	//   ....[9]....
        /*019c*/ 	.word	0x00006dc0


	//   ....[10]....
        /*01a0*/ 	.word	0x00006dd0


	//   ....[11]....
        /*01a4*/ 	.word	0x00006de0


	//   ....[12]....
        /*01a8*/ 	.word	0x00006df0


	//   ....[13]....
        /*01ac*/ 	.word	0x00006e00


	//   ....[14]....
        /*01b0*/ 	.word	0x00006e10


	//   ....[15]....
        /*01b4*/ 	.word	0x00006ec0


	//   ....[16]....
        /*01b8*/ 	.word	0x00006ed0


	//   ....[17]....
        /*01bc*/ 	.word	0x00006ee0


	//   ....[18]....
        /*01c0*/ 	.word	0x00006ef0


	//   ....[19]....
        /*01c4*/ 	.word	0x00006f00


	//   ....[20]....
        /*01c8*/ 	.word	0x00006f10


	//   ....[21]....
        /*01cc*/ 	.word	0x00006f20


	//   ....[22]....
        /*01d0*/ 	.word	0x00006f30


	//   ....[23]....
        /*01d4*/ 	.word	0x00006f40


	//   ....[24]....
        /*01d8*/ 	.word	0x00006f50


	//   ....[25]....
        /*01dc*/ 	.word	0x00006f60


	//   ....[26]....
        /*01e0*/ 	.word	0x00006f70


	//   ....[27]....
        /*01e4*/ 	.word	0x00006f80


	//   ....[28]....
        /*01e8*/ 	.word	0x00006f90


	//   ....[29]....
        /*01ec*/ 	.word	0x00007070


	//   ....[30]....
        /*01f0*/ 	.word	0x00007090


	//   ....[31]....
        /*01f4*/ 	.word	0x000070a0


	//   ....[32]....
        /*01f8*/ 	.word	0x000070b0


	//   ....[33]....
        /*01fc*/ 	.word	0x000070c0


	//   ....[34]....
        /*0200*/ 	.word	0x000070d0


	//   ....[35]....
        /*0204*/ 	.word	0x000070e0


	//   ....[36]....
        /*0208*/ 	.word	0x000070f0


	//   ....[37]....
        /*020c*/ 	.word	0x00007100


	//   ....[38]....
        /*0210*/ 	.word	0x00007110


	//   ....[39]....
        /*0214*/ 	.word	0x00007120


	//   ....[40]....
        /*0218*/ 	.word	0x00007130


	//   ....[41]....
        /*021c*/ 	.word	0x00007140


	//   ....[42]....
        /*0220*/ 	.word	0x00007150


	//   ....[43]....
        /*0224*/ 	.word	0x00007230


	//   ....[44]....
        /*0228*/ 	.word	0x00007250


	//   ....[45]....
        /*022c*/ 	.word	0x00007260


	//   ....[46]....
        /*0230*/ 	.word	0x00007270


	//   ....[47]....
        /*0234*/ 	.word	0x00007280


	//   ....[48]....
        /*0238*/ 	.word	0x00007290


	//   ....[49]....
        /*023c*/ 	.word	0x000072a0


	//   ....[50]....
        /*0240*/ 	.word	0x000072b0


	//   ....[51]....
        /*0244*/ 	.word	0x000072c0


	//   ....[52]....
        /*0248*/ 	.word	0x000072d0


	//   ....[53]....
        /*024c*/ 	.word	0x000072e0


	//   ....[54]....
        /*0250*/ 	.word	0x000072f0


	//   ....[55]....
        /*0254*/ 	.word	0x00007300


	//   ....[56]....
        /*0258*/ 	.word	0x00007310


	//   ....[57]....
        /*025c*/ 	.word	0x000073f0


	//   ....[58]....
        /*0260*/ 	.word	0x00007410


	//   ....[59]....
        /*0264*/ 	.word	0x00007420


	//   ....[60]....
        /*0268*/ 	.word	0x00007430


	//   ....[61]....
        /*026c*/ 	.word	0x00007440


	//   ....[62]....
        /*0270*/ 	.word	0x00007450


	//   ....[63]....
        /*0274*/ 	.word	0x00007460


	//   ....[64]....
        /*0278*/ 	.word	0x00007470


	//   ....[65]....
        /*027c*/ 	.word	0x00007480


	//   ....[66]....
        /*0280*/ 	.word	0x00007490


	//   ....[67]....
        /*0284*/ 	.word	0x000074a0


	//   ....[68]....
        /*0288*/ 	.word	0x000074b0


	//   ....[69]....
        /*028c*/ 	.word	0x000074c0


	//----- nvinfo : EIATTR_EXIT_INSTR_OFFSETS
	.align		4
.L_557:
        /*0290*/ 	.byte	0x04, 0x1c
        /*0292*/ 	.short	(.L_559 - .L_558)


	//   ....[0]....
.L_558:
        /*0294*/ 	.word	0x000076e0


	//   ....[1]....
        /*0298*/ 	.word	0x00007c50


	//----- nvinfo : EIATTR_MAX_THREADS
	.align		4
.L_559:
        /*029c*/ 	.byte	0x04, 0x05
        /*029e*/ 	.short	(.L_561 - .L_560)
.L_560:
        /*02a0*/ 	.word	0x00000080
        /*02a4*/ 	.word	0x00000001
        /*02a8*/ 	.word	0x00000001
.L_561:


//--------------------- .nv.info._Z31router_gemm_kernel_float_outputI13__nv_bfloat16Li128ELi8ELi13ELi256ELi7168EEvPfPKT_S4_ --------------------------
	.section	.nv.info._Z31router_gemm_kernel_float_outputI13__nv_bfloat16Li128ELi8ELi13ELi256ELi7168EEvPfPKT_S4_,"",@"SHT_CUDA_INFO"
	.sectionflags	@""
	.align	4


	//----- nvinfo : EIATTR_CUDA_API_VERSION
	.align		4
        /*0000*/ 	.byte	0x04, 0x37
        /*0002*/ 	.short	(.L_563 - .L_562)
.L_562:
        /*0004*/ 	.word	0x00000082


	//----- nvinfo : EIATTR_SW2861232_WAR
	.align		4
.L_563:
        /*0008*/ 	.byte	0x01, 0x35
	.zero		2


	//----- nvinfo : EIATTR_PARAM_CBANK
	.align		4
        /*000c*/ 	.byte	0x04, 0x0a
        /*000e*/ 	.short	(.L_565 - .L_564)
	.align		4
.L_564:
        /*0010*/ 	.word	index@(.nv.constant0._Z31router_gemm_kernel_float_outputI13__nv_bfloat16Li128ELi8ELi13ELi256ELi7168EEvPfPKT_S4_)
        /*0014*/ 	.short	0x0160
        /*0016*/ 	.short	0x0018


	//----- nvinfo : EIATTR_CBANK_PARAM_SIZE
	.align		4
.L_565:
        /*0018*/ 	.byte	0x03, 0x19
        /*001a*/ 	.short	0x0018


	//----- nvinfo : EIATTR_KPARAM_INFO
	.align		4
        /*001c*/ 	.byte	0x04, 0x17
        /*001e*/ 	.short	(.L_567 - .L_566)
.L_566:
        /*0020*/ 	.word	0x00000000
        /*0024*/ 	.short	0x0002
        /*0026*/ 	.short	0x0010
        /*0028*/ 	.byte	0x00, 0xf0, 0x21, 0x00


	//----- nvinfo : EIATTR_KPARAM_INFO
	.align		4
.L_567:
        /*002c*/ 	.byte	0x04, 0x17
        /*002e*/ 	.short	(.L_569 - .L_568)
.L_568:
        /*0030*/ 	.word	0x00000000
        /*0034*/ 	.short	0x0001
        /*0036*/ 	.short	0x0008
        /*0038*/ 	.byte	0x00, 0xf0, 0x21, 0x00


	//----- nvinfo : EIATTR_KPARAM_INFO
	.align		4
.L_569:
        /*003c*/ 	.byte	0x04, 0x17
        /*003e*/ 	.short	(.L_571 - .L_570)
.L_570:
        /*0040*/ 	.word	0x00000000
        /*0044*/ 	.short	0x0000
        /*0046*/ 	.short	0x0000
        /*0048*/ 	.byte	0x00, 0xf0, 0x21, 0x00


	//----- nvinfo : EIATTR_MAXREG_COUNT
	.align		4
.L_571:
        /*004c*/ 	.byte	0x03, 0x1b
        /*004e*/ 	.short	0x00ff


	//----- nvinfo : EIATTR_NUM_BARRIERS
	.align		4
        /*0050*/ 	.byte	0x02, 0x4c
        /*0052*/ 	.byte	0x01
	.zero		1


	//----- nvinfo : EIATTR_MERCURY_ISA_VERSION
	.align		4
        /*0054*/ 	.byte	0x03, 0x5f
        /*0056*/ 	.short	0x0000


	//----- nvinfo : EIATTR_COOP_GROUP_MASK_REGIDS
	.align		4
        /*0058*/ 	.byte	0x04, 0x29
        /*005a*/ 	.short	(.L_573 - .L_572)


	//   ....[0]....
.L_572:
        /*005c*/ 	.word	0xffffffff


	//   ....[1]....
        /*0060*/ 	.word	0xffffffff


	//   ....[2]....
        /*0064*/ 	.word	0xffffffff


	//   ....[3]....
        /*0068*/ 	.word	0xffffffff


	//   ....[4]....
        /*006c*/ 	.word	0xffffffff


	//   ....[5]....
        /*0070*/ 	.word	0xffffffff


	//   ....[6]....
        /*0074*/ 	.word	0xffffffff


	//   ....[7]....
        /*0078*/ 	.word	0xffffffff


	//   ....[8]....
        /*007c*/ 	.word	0xffffffff


	//   ....[9]....
        /*0080*/ 	.word	0xffffffff


	//   ....[10]....
        /*0084*/ 	.word	0xffffffff


	//   ....[11]....
        /*0088*/ 	.word	0xffffffff


	//   ....[12]....
        /*008c*/ 	.word	0xffffffff


	//   ....[13]....
        /*0090*/ 	.word	0xffffffff


	//   ....[14]....
        /*0094*/ 	.word	0xffffffff


	//   ....[15]....
        /*0098*/ 	.word	0xffffffff


	//   ....[16]....
        /*009c*/ 	.word	0xffffffff


	//   ....[17]....
        /*00a0*/ 	.word	0xffffffff


	//   ....[18]....
        /*00a4*/ 	.word	0xffffffff


	//   ....[19]....
        /*00a8*/ 	.word	0xffffffff


	//   ....[20]....
        /*00ac*/ 	.word	0xffffffff


	//   ....[21]....
        /*00b0*/ 	.word	0xffffffff


	//   ....[22]....
        /*00b4*/ 	.word	0xffffffff


	//   ....[23]....
        /*00b8*/ 	.word	0xffffffff


	//   ....[24]....
        /*00bc*/ 	.word	0xffffffff


	//   ....[25]....
        /*00c0*/ 	.word	0xffffffff


	//   ....[26]....
        /*00c4*/ 	.word	0xffffffff


	//   ....[27]....
        /*00c8*/ 	.word	0xffffffff


	//   ....[28]....
        /*00cc*/ 	.word	0xffffffff


	//   ....[29]....
        /*00d0*/ 	.word	0xffffffff


	//   ....[30]....
        /*00d4*/ 	.word	0xffffffff


	//   ....[31]....
        /*00d8*/ 	.word	0xffffffff


	//   ....[32]....
        /*00dc*/ 	.word	0xffffffff


	//   ....[33]....
        /*00e0*/ 	.word	0xffffffff


	//   ....[34]....
        /*00e4*/ 	.word	0xffffffff


	//   ....[35]....
        /*00e8*/ 	.word	0xffffffff


	//   ....[36]....
        /*00ec*/ 	.word	0xffffffff


	//   ....[37]....
        /*00f0*/ 	.word	0xffffffff


	//   ....[38]....
        /*00f4*/ 	.word	0xffffffff


	//   ....[39]....
        /*00f8*/ 	.word	0xffffffff


	//   ....[40]....
        /*00fc*/ 	.word	0xffffffff


	//   ....[41]....
        /*0100*/ 	.word	0xffffffff


	//   ....[42]....
        /*0104*/ 	.word	0xffffffff


	//   ....[43]....
        /*0108*/ 	.word	0xffffffff


	//   ....[44]....
        /*010c*/ 	.word	0xffffffff


	//   ....[45]....
        /*0110*/ 	.word	0xffffffff


	//   ....[46]....
        /*0114*/ 	.word	0xffffffff


	//   ....[47]....
        /*0118*/ 	.word	0xffffffff


	//   ....[48]....
        /*011c*/ 	.word	0xffffffff


	//   ....[49]....
        /*0120*/ 	.word	0xffffffff


	//   ....[50]....
        /*0124*/ 	.word	0xffffffff


	//   ....[51]....
        /*0128*/ 	.word	0xffffffff


	//   ....[52]....
        /*012c*/ 	.word	0xffffffff


	//   ....[53]....
        /*0130*/ 	.word	0xffffffff


	//   ....[54]....
        /*0134*/ 	.word	0xffffffff


	//   ....[55]....
        /*0138*/ 	.word	0xffffffff


	//   ....[56]....
        /*013c*/ 	.word	0xffffffff


	//   ....[57]....
        /*0140*/ 	.word	0xffffffff


	//   ....[58]....
        /*0144*/ 	.word	0xffffffff


	//   ....[59]....
        /*0148*/ 	.word	0xffffffff


	//   ....[60]....
        /*014c*/ 	.word	0xffffffff


	//   ....[61]....
        /*0150*/ 	.word	0xffffffff


	//   ....[62]....
        /*0154*/ 	.word	0xffffffff


	//   ....[63]....
        /*0158*/ 	.word	0xffffffff


	//   ....[64]....
        /*015c*/ 	.word	0xffffffff


	//----- nvinfo : EIATTR_COOP_GROUP_INSTR_OFFSETS
	.align		4
.L_573:
        /*0160*/ 	.byte	0x04, 0x28
        /*0162*/ 	.short	(.L_575 - .L_574)


	//   ....[0]....
.L_574:
        /*0164*/ 	.word	0x00006400


	//   ....[1]....
        /*0168*/ 	.word	0x00006580


	//   ....[2]....
        /*016c*/ 	.word	0x000065a0


	//   ....[3]....
        /*0170*/ 	.word	0x000065b0


	//   ....[4]....
        /*0174*/ 	.word	0x000065c0


	//   ....[5]....
        /*0178*/ 	.word	0x000065d0


	//   ....[6]....
        /*017c*/ 	.word	0x000065e0


	//   ....[7]....
        /*0180*/ 	.word	0x000065f0


	//   ....[8]....
        /*0184*/ 	.word	0x00006600


	//   ....[9]....
        /*0188*/ 	.word	0x00006610


	//   ....[10]....
        /*018c*/ 	.word	0x00006620


	//   ....[11]....
        /*0190*/ 	.word	0x00006630


	//   ....[12]....
        /*0194*/ 	.word	0x00006640


	//   ....[13]....
        /*0198*/ 	.word	0x00006650


	//   ....[14]....
        /*019c*/ 	.word	0x00006720


	//   ....[15]....
        /*01a0*/ 	.word	0x00006740


	//   ....[16]....
        /*01a4*/ 	.word	0x00006750


	//   ....[17]....
        /*01a8*/ 	.word	0x00006760


	//   ....[18]....
        /*01ac*/ 	.word	0x00006770


	//   ....[19]....
        /*01b0*/ 	.word	0x00006780


	//   ....[20]....
        /*01b4*/ 	.word	0x00006790


	//   ....[21]....
        /*01b8*/ 	.word	0x000067a0


	//   ....[22]....
        /*01bc*/ 	.word	0x000067b0


	//   ....[23]....
        /*01c0*/ 	.word	0x000067c0


	//   ....[24]....
        /*01c4*/ 	.word	0x000067d0


	//   ....[25]....
        /*01c8*/ 	.word	0x000067e0


	//   ....[26]....
        /*01cc*/ 	.word	0x000068b0


	//   ....[27]....
        /*01d0*/ 	.word	0x000068c0


	//   ....[28]....
        /*01d4*/ 	.word	0x000068d0


	//   ....[29]....
        /*01d8*/ 	.word	0x000068e0


	//   ....[30]....
        /*01dc*/ 	.word	0x000068f0


	//   ....[31]....
        /*01e0*/ 	.word	0x00006900


	//   ....[32]....
        /*01e4*/ 	.word	0x00006910


	//   ....[33]....
        /*01e8*/ 	.word	0x00006920


	//   ....[34]....
        /*01ec*/ 	.word	0x00006930


	//   ....[35]....
        /*01f0*/ 	.word	0x00006940


	//   ....[36]....
        /*01f4*/ 	.word	0x00006950


	//   ....[37]....
        /*01f8*/ 	.word	0x00006960


	//   ....[38]....
        /*01fc*/ 	.word	0x00006970


	//   ....[39]....
        /*0200*/ 	.word	0x00006a50


	//   ....[40]....
        /*0204*/ 	.word	0x00006a60


	//   ....[41]....
        /*0208*/ 	.word	0x00006a70


	//   ....[42]....
        /*020c*/ 	.word	0x00006a80


	//   ....[43]....
        /*0210*/ 	.word	0x00006a90


	//   ....[44]....
        /*0214*/ 	.word	0x00006aa0


	//   ....[45]....
        /*0218*/ 	.word	0x00006ab0


	//   ....[46]....
        /*021c*/ 	.word	0x00006ac0


	//   ....[47]....
        /*0220*/ 	.word	0x00006ad0


	//   ....[48]....
        /*0224*/ 	.word	0x00006ae0


	//   ....[49]....
        /*0228*/ 	.word	0x00006af0


	//   ....[50]....
        /*022c*/ 	.word	0x00006b00


	//   ....[51]....
        /*0230*/ 	.word	0x00006b10


	//   ....[52]....
        /*0234*/ 	.word	0x00006bf0


	//   ....[53]....
        /*0238*/ 	.word	0x00006c00


	//   ....[54]....
        /*023c*/ 	.word	0x00006c10


	//   ....[55]....
        /*0240*/ 	.word	0x00006c20


	//   ....[56]....
        /*0244*/ 	.word	0x00006c30


	//   ....[57]....
        /*0248*/ 	.word	0x00006c40


	//   ....[58]....
        /*024c*/ 	.word	0x00006c50


	//   ....[59]....
        /*0250*/ 	.word	0x00006c60


	//   ....[60]....
        /*0254*/ 	.word	0x00006c70


	//   ....[61]....
        /*0258*/ 	.word	0x00006c80


	//   ....[62]....
        /*025c*/ 	.word	0x00006c90


	//   ....[63]....
        /*0260*/ 	.word	0x00006ca0


	//   ....[64]....
        /*0264*/ 	.word	0x00006cb0


	//----- nvinfo : EIATTR_EXIT_INSTR_OFFSETS
	.align		4
.L_575:
        /*0268*/ 	.byte	0x04, 0x1c
        /*026a*/ 	.short	(.L_577 - .L_576)


	//   ....[0]....
.L_576:
        /*026c*/ 	.word	0x00006ec0


	//   ....[1]....
        /*0270*/ 	.word	0x000073d0


	//----- nvinfo : EIATTR_MAX_THREADS
	.align		4
.L_577:
        /*0274*/ 	.byte	0x04, 0x05
        /*0276*/ 	.short	(.L_579 - .L_578)
.L_578:
        /*0278*/ 	.word	0x00000080
        /*027c*/ 	.word	0x00000001
        /*0280*/ 	.word	0x00000001
.L_579:


//--------------------- .nv.info._Z31router_gemm_kernel_float_outputI13__nv_bfloat16Li128ELi8ELi12ELi256ELi7168EEvPfPKT_S4_ --------------------------
	.section	.nv.info._Z31router_gemm_kernel_float_outputI13__nv_bfloat16Li128ELi8ELi12ELi256ELi7168EEvPfPKT_S4_,"",@"SHT_CUDA_INFO"
	.sectionflags	@""
	.align	4


	//----- nvinfo : EIATTR_CUDA_API_VERSION
	.align		4
        /*0000*/ 	.byte	0x04, 0x37
        /*0002*/ 	.short	(.L_581 - .L_580)
.L_580:
        /*0004*/ 	.word	0x00000082


	//----- nvinfo : EIATTR_SW2861232_WAR
	.align		4
.L_581:
        /*0008*/ 	.byte	0x01, 0x35
	.zero		2


	//----- nvinfo : EIATTR_PARAM_CBANK
	.align		4
        /*000c*/ 	.byte	0x04, 0x0a
        /*000e*/ 	.short	(.L_583 - .L_582)
	.align		4
.L_582:
        /*0010*/ 	.word	index@(.nv.constant0._Z31router_gemm_kernel_float_outputI13__nv_bfloat16Li128ELi8ELi12ELi256ELi7168EEvPfPKT_S4_)
        /*0014*/ 	.short	0x0160
        /*0016*/ 	.short	0x0018


	//----- nvinfo : EIATTR_CBANK_PARAM_SIZE
	.align		4
.L_583:
        /*0018*/ 	.byte	0x03, 0x19
        /*001a*/ 	.short	0x0018


	//----- nvinfo : EIATTR_KPARAM_INFO
	.align		4
        /*001c*/ 	.byte	0x04, 0x17
        /*001e*/ 	.short	(.L_585 - .L_584)
.L_584:
        /*0020*/ 	.word	0x00000000
        /*0024*/ 	.short	0x0002
        /*0026*/ 	.short	0x0010
        /*0028*/ 	.byte	0x00, 0xf0, 0x21, 0x00


	//----- nvinfo : EIATTR_KPARAM_INFO
	.align		4
.L_585:
        /*002c*/ 	.byte	0x04, 0x17
        /*002e*/ 	.short	(.L_587 - .L_586)
.L_586:
        /*0030*/ 	.word	0x00000000
        /*0034*/ 	.short	0x0001
        /*0036*/ 	.short	0x0008
        /*0038*/ 	.byte	0x00, 0xf0, 0x21, 0x00


	//----- nvinfo : EIATTR_KPARAM_INFO
	.align		4
.L_587:
        /*003c*/ 	.byte	0x04, 0x17
        /*003e*/ 	.short	(.L_589 - .L_588)
.L_588:
        /*0040*/ 	.word	0x00000000
        /*0044*/ 	.short	0x0000
        /*0046*/ 	.short	0x0000
        /*0048*/ 	.byte	0x00, 0xf0, 0x21, 0x00


	//----- nvinfo : EIATTR_MAXREG_COUNT
	.align		4
.L_589:
        /*004c*/ 	.byte	0x03, 0x1b
        /*004e*/ 	.short	0x00ff


	//----- nvinfo : EIATTR_NUM_BARRIERS
	.align		4
        /*0050*/ 	.byte	0x02, 0x4c
        /*0052*/ 	.byte	0x01
	.zero		1


	//----- nvinfo : EIATTR_MERCURY_ISA_VERSION
	.align		4
        /*0054*/ 	.byte	0x03, 0x5f
        /*0056*/ 	.short	0x0000


	//----- nvinfo : EIATTR_COOP_GROUP_MASK_REGIDS
	.align		4
        /*0058*/ 	.byte	0x04, 0x29
        /*005a*/ 	.short	(.L_591 - .L_590)


	//   ....[0]....
.L_590:
        /*005c*/ 	.word	0xffffffff


	//   ....[1]....
        /*0060*/ 	.word	0xffffffff


	//   ....[2]....
        /*0064*/ 	.word	0xffffffff


	//   ....[3]....
        /*0068*/ 	.word	0xffffffff


	//   ....[4]....
        /*006c*/ 	.word	0xffffffff


	//   ....[5]....
        /*0070*/ 	.word	0xffffffff


	//   ....[6]....
        /*0074*/ 	.word	0xffffffff


	//   ....[7]....
        /*0078*/ 	.word	0xffffffff


	//   ....[8]....
        /*007c*/ 	.word	0xffffffff


	//   ....[9]....
        /*0080*/ 	.word	0xffffffff


	//   ....[10]....
        /*0084*/ 	.word	0xffffffff


	//   ....[11]....
        /*0088*/ 	.word	0xffffffff


	//   ....[12]....
        /*008c*/ 	.word	0xffffffff


	//   ....[13]....
        /*0090*/ 	.word	0xffffffff


	//   ....[14]....
        /*0094*/ 	.word	0xffffffff


	//   ....[15]....
        /*0098*/ 	.word	0xffffffff


	//   ....[16]....
        /*009c*/ 	.word	0xffffffff


	//   ....[17]....
        /*00a0*/ 	.word	0xffffffff


	//   ....[18]....
        /*00a4*/ 	.word	0xffffffff


	//   ....[19]....
        /*00a8*/ 	.word	0xffffffff


	//   ....[20]....
        /*00ac*/ 	.word	0xffffffff


	//   ....[21]....
        /*00b0*/ 	.word	0xffffffff


	//   ....[22]....
        /*00b4*/ 	.word	0xffffffff


	//   ....[23]....
        /*00b8*/ 	.word	0xffffffff


	//   ....[24]....
        /*00bc*/ 	.word	0xffffffff


	//   ....[25]....
        /*00c0*/ 	.word	0xffffffff


	//   ....[26]....
        /*00c4*/ 	.word	0xffffffff


	//   ....[27]....
        /*00c8*/ 	.word	0xffffffff


	//   ....[28]....
        /*00cc*/ 	.word	0xffffffff


	//   ....[29]....
        /*00d0*/ 	.word	0xffffffff


	//   ....[30]....
        /*00d4*/ 	.word	0xffffffff


	//   ....[31]....
        /*00d8*/ 	.word	0xffffffff


	//   ....[32]....
        /*00dc*/ 	.word	0xffffffff


	//   ....[33]....
        /*00e0*/ 	.word	0xffffffff


	//   ....[34]....
        /*00e4*/ 	.word	0xffffffff


	//   ....[35]....
        /*00e8*/ 	.word	0xffffffff


	//   ....[36]....
        /*00ec*/ 	.word	0xffffffff


	//   ....[37]....
        /*00f0*/ 	.word	0xffffffff


	//   ....[38]....
        /*00f4*/ 	.word	0xffffffff


	//   ....[39]....
        /*00f8*/ 	.word	0xffffffff


	//   ....[40]....
        /*00fc*/ 	.word	0xffffffff


	//   ....[41]....
        /*0100*/ 	.word	0xffffffff


	//   ....[42]....
        /*0104*/ 	.word	0xffffffff


	//   ....[43]....
        /*0108*/ 	.word	0xffffffff


	//   ....[44]....
        /*010c*/ 	.word	0xffffffff


	//   ....[45]....
        /*0110*/ 	.word	0xffffffff


	//   ....[46]....
        /*0114*/ 	.word	0xffffffff


	//   ....[47]....
        /*0118*/ 	.word	0xffffffff


	//   ....[48]....
        /*011c*/ 	.word	0xffffffff


	//   ....[49]....
        /*0120*/ 	.word	0xffffffff


	//   ....[50]....
        /*0124*/ 	.word	0xffffffff


	//   ....[51]....
        /*0128*/ 	.word	0xffffffff


	//   ....[52]....
        /*012c*/ 	.word	0xffffffff


	//   ....[53]....
        /*0130*/ 	.word	0xffffffff


	//   ....[54]....
        /*0134*/ 	.word	0xffffffff


	//   ....[55]....
        /*0138*/ 	.word	0xffffffff


	//   ....[56]....
        /*013c*/ 	.word	0xffffffff


	//   ....[57]....
        /*0140*/ 	.word	0xffffffff


	//   ....[58]....
        /*0144*/ 	.word	0xffffffff


	//   ....[59]....
        /*0148*/ 	.word	0xffffffff


	//----- nvinfo : EIATTR_COOP_GROUP_INSTR_OFFSETS
	.align		4
.L_591:
        /*014c*/ 	.byte	0x04, 0x28
        /*014e*/ 	.short	(.L_593 - .L_592)


	//   ....[0]....
.L_592:
        /*0150*/ 	.word	0x00005470


	//   ....[1]....
        /*0154*/ 	.word	0x000054e0


	//   ....[2]....
        /*0158*/ 	.word	0x000055f0


	//   ....[3]....
        /*015c*/ 	.word	0x00005e60


	//   ....[4]....
        /*0160*/ 	.word	0x00005e70


	//   ....[5]....
        /*0164*/ 	.word	0x00005e80


	//   ....[6]....
        /*0168*/ 	.word	0x00005e90


	//   ....[7]....
        /*016c*/ 	.word	0x00005ea0


	//   ....[8]....
        /*0170*/ 	.word	0x00005eb0


	//   ....[9]....
        /*0174*/ 	.word	0x00005ec0


	//   ....[10]....
        /*0178*/ 	.word	0x00005ed0


	//   ....[11]....
        /*017c*/ 	.word	0x00005ee0


	//   ....[12]....
        /*0180*/ 	.word	0x00005f80


	//   ....[13]....
        /*0184*/ 	.word	0x00005f90


	//   ....[14]....
        /*0188*/ 	.word	0x00005fa0


	//   ....[15]....
        /*018c*/ 	.word	0x00005fb0


	//   ....[16]....
        /*0190*/ 	.word	0x00005fc0


	//   ....[17]....
        /*0194*/ 	.word	0x00005fd0


	//   ....[18]....
        /*0198*/ 	.word	0x00005fe0


	//   ....[19]....
        /*019c*/ 	.word	0x00005ff0


	//   ....[20]....
        /*01a0*/ 	.word	0x00006000


	//   ....[21]....
        /*01a4*/ 	.word	0x00006010


	//   ....[22]....
        /*01a8*/ 	.word	0x00006020


	//   ....[23]....
        /*01ac*/ 	.word	0x00006030


	//   ....[24]....
        /*01b0*/ 	.word	0x00006100


	//   ....[25]....
        /*01b4*/ 	.word	0x00006110


	//   ....[26]....
        /*01b8*/ 	.word	0x00006120


	//   ....[27]....
        /*01bc*/ 	.word	0x00006130


	//   ....[28]....
        /*01c0*/ 	.word	0x00006140


	//   ....[29]....
        /*01c4*/ 	.word	0x00006150


	//   ....[30]....
        /*01c8*/ 	.word	0x00006160


	//   ....[31]....
        /*01cc*/ 	.word	0x00006170


	//   ....[32]....
        /*01d0*/ 	.word	0x00006180


	//   ....[33]....
        /*01d4*/ 	.word	0x00006190


	//   ....[34]....
        /*01d8*/ 	.word	0x000061a0


	//   ....[35]....
        /*01dc*/ 	.word	0x000061b0


	//   ....[36]....
        /*01e0*/ 	.word	0x00006280


	//   ....[37]....
        /*01e4*/ 	.word	0x00006290


	//   ....[38]....
        /*01e8*/ 	.word	0x000062a0


	//   ....[39]....
        /*01ec*/ 	.word	0x000062b0


	//   ....[40]....
        /*01f0*/ 	.word	0x000062c0


	//   ....[41]....
        /*01f4*/ 	.word	0x000062d0


	//   ....[42]....
        /*01f8*/ 	.word	0x000062e0


	//   ....[43]....
        /*01fc*/ 	.word	0x000062f0


	//   ....[44]....
        /*0200*/ 	.word	0x00006300


	//   ....[45]....
        /*0204*/ 	.word	0x00006310


	//   ....[46]....
        /*0208*/ 	.word	0x00006320


	//   ....[47]....
        /*020c*/ 	.word	0x00006330


	//   ....[48]....
        /*0210*/ 	.word	0x00006400


	//   ....[49]....
        /*0214*/ 	.word	0x00006410


	//   ....[50]....
        /*0218*/ 	.word	0x00006420


	//   ....[51]....
        /*021c*/ 	.word	0x00006430


	//   ....[52]....
        /*0220*/ 	.word	0x00006440


	//   ....[53]....
        /*0224*/ 	.word	0x00006450


	//   ....[54]....
        /*0228*/ 	.word	0x00006460


	//   ....[55]....
        /*022c*/ 	.word	0x00006470


	//   ....[56]....
        /*0230*/ 	.word	0x00006480


	//   ....[57]....
        /*0234*/ 	.word	0x00006490


	//   ....[58]....
        /*0238*/ 	.word	0x000064a0


	//   ....[59]....
        /*023c*/ 	.word	0x000064b0


	//----- nvinfo : EIATTR_EXIT_INSTR_OFFSETS
	.align		4
.L_593:
        /*0240*/ 	.byte	0x04, 0x1c
        /*0242*/ 	.short	(.L_595 - .L_594)


	//   ....[0]....
.L_594:
        /*0244*/ 	.word	0x000066a0


	//   ....[1]....
        /*0248*/ 	.word	0x00006b50


	//----- nvinfo : EIATTR_MAX_THREADS
	.align		4
.L_595:
        /*024c*/ 	.byte	0x04, 0x05
        /*024e*/ 	.short	(.L_597 - .L_596)
.L_596:
        /*0250*/ 	.word	0x00000080
        /*0254*/ 	.word	0x00000001
        /*0258*/ 	.word	0x00000001
.L_597:


//--------------------- .nv.info._Z31router_gemm_kernel_float_outputI13__nv_bfloat16Li128ELi8ELi11ELi256ELi7168EEvPfPKT_S4_ --------------------------
	.section	.nv.info._Z31router_gemm_kernel_float_outputI13__nv_bfloat16Li128ELi8ELi11ELi256ELi7168EEvPfPKT_S4_,"",@"SHT_CUDA_INFO"
	.sectionflags	@""
	.align	4


	//----- nvinfo : EIATTR_CUDA_API_VERSION
	.align		4
        /*0000*/ 	.byte	0x04, 0x37
        /*0002*/ 	.short	(.L_599 - .L_598)
.L_598:
        /*0004*/ 	.word	0x00000082


	//----- nvinfo : EIATTR_SW2861232_WAR
	.align		4
.L_599:
        /*0008*/ 	.byte	0x01, 0x35
	.zero		2


	//----- nvinfo : EIATTR_PARAM_CBANK
	.align		4
        /*000c*/ 	.byte	0x04, 0x0a
        /*000e*/ 	.short	(.L_601 - .L_600)
	.align		4
.L_600:
        /*0010*/ 	.word	index@(.nv.constant0._Z31router_gemm_kernel_float_outputI13__nv_bfloat16Li128ELi8ELi11ELi256ELi7168EEvPfPKT_S4_)
        /*0014*/ 	.short	0x0160
        /*0016*/ 	.short	0x0018


	//----- nvinfo : EIATTR_CBANK_PARAM_SIZE
	.align		4
.L_601:
        /*0018*/ 	.byte	0x03, 0x19
        /*001a*/ 	.short	0x0018


	//----- nvinfo : EIATTR_KPARAM_INFO
	.align		4
        /*001c*/ 	.byte	0x04, 0x17
        /*001e*/ 	.short	(.L_603 - .L_602)
.L_602:
        /*0020*/ 	.word	0x00000000
        /*0024*/ 	.short	0x0002
        /*0026*/ 	.short	0x0010
        /*0028*/ 	.byte	0x00, 0xf0, 0x21, 0x00


	//----- nvinfo : EIATTR_KPARAM_INFO
	.align		4
.L_603:
        /*002c*/ 	.byte	0x04, 0x17
        /*002e*/ 	.short	(.L_605 - .L_604)
.L_604:
        /*0030*/ 	.word	0x00000000
        /*0034*/ 	.short	0x0001
        /*0036*/ 	.short	0x0008
        /*0038*/ 	.byte	0x00, 0xf0, 0x21, 0x00


	//----- nvinfo : EIATTR_KPARAM_INFO
	.align		4
.L_605:
        /*003c*/ 	.byte	0x04, 0x17
        /*003e*/ 	.short	(.L_607 - .L_606)
.L_606:
        /*0040*/ 	.word	0x00000000
        /*0044*/ 	.short	0x0000
        /*0046*/ 	.short	0x0000
        /*0048*/ 	.byte	0x00, 0xf0, 0x21, 0x00


	//----- nvinfo : EIATTR_MAXREG_COUNT
	.align		4
.L_607:
        /*004c*/ 	.byte	0x03, 0x1b
        /*004e*/ 	.short	0x00ff


	//----- nvinfo : EIATTR_NUM_BARRIERS
	.align		4
        /*0050*/ 	.byte	0x02, 0x4c
        /*0052*/ 	.byte	0x01
	.zero		1


	//----- nvinfo : EIATTR_MERCURY_ISA_VERSION
	.align		4
        /*0054*/ 	.byte	0x03, 0x5f
        /*0056*/ 	.short	0x0000


	//----- nvinfo : EIATTR_COOP_GROUP_MASK_REGIDS
	.align		4
        /*0058*/ 	.byte	0x04, 0x29
        /*005a*/ 	.short	(.L_609 - .L_608)


	//   ....[0]....
.L_608:
        /*005c*/ 	.word	0xffffffff


	//   ....[1]....
        /*0060*/ 	.word	0xffffffff


	//   ....[2]....
        /*0064*/ 	.word	0xffffffff


	//   ....[3]....
        /*0068*/ 	.word	0xffffffff


	//   ....[4]....
        /*006c*/ 	.word	0xffffffff


	//   ....[5]....
        /*0070*/ 	.word	0xffffffff


	//   ....[6]....
        /*0074*/ 	.word	0xffffffff


	//   ....[7]....
        /*0078*/ 	.word	0xffffffff


	//   ....[8]....
        /*007c*/ 	.word	0xffffffff


	//   ....[9]....
        /*0080*/ 	.word	0xffffffff


	//   ....[10]....
        /*0084*/ 	.word	0xffffffff


	//   ....[11]....
        /*0088*/ 	.word	0xffffffff


	//   ....[12]....
        /*008c*/ 	.word	0xffffffff


	//   ....[13]....
        /*0090*/ 	.word	0xffffffff


	//   ....[14]....
        /*0094*/ 	.word	0xffffffff


	//   ....[15]....
        /*0098*/ 	.word	0xffffffff


	//   ....[16]....
        /*009c*/ 	.word	0xffffffff


	//   ....[17]....
        /*00a0*/ 	.word	0xffffffff


	//   ....[18]....
        /*00a4*/ 	.word	0xffffffff


	//   ....[19]....
        /*00a8*/ 	.word	0xffffffff


	//   ....[20]....
        /*00ac*/ 	.word	0xffffffff


	//   ....[21]....
        /*00b0*/ 	.word	0xffffffff


	//   ....[22]....
        /*00b4*/ 	.word	0xffffffff


	//   ....[23]....
        /*00b8*/ 	.word	0xffffffff


	//   ....[24]....
        /*00bc*/ 	.word	0xffffffff


	//   ....[25]....
        /*00c0*/ 	.word	0xffffffff


	//   ....[26]....
        /*00c4*/ 	.word	0xffffffff


	//   ....[27]....
        /*00c8*/ 	.word	0xffffffff


	//   ....[28]....
        /*00cc*/ 	.word	0xffffffff


	//   ....[29]....
        /*00d0*/ 	.word	0xffffffff


	//   ....[30]....
        /*00d4*/ 	.word	0xffffffff


	//   ....[31]....
        /*00d8*/ 	.word	0xffffffff


	//   ....[32]....
        /*00dc*/ 	.word	0xffffffff


	//   ....[33]....
        /*00e0*/ 	.word	0xffffffff


	//   ....[34]....
        /*00e4*/ 	.word	0xffffffff


	//   ....[35]....
        /*00e8*/ 	.word	0xffffffff


	//   ....[36]....
        /*00ec*/ 	.word	0xffffffff


	//   ....[37]....
        /*00f0*/ 	.word	0xffffffff


	//   ....[38]....
        /*00f4*/ 	.word	0xffffffff


	//   ....[39]....
        /*00f8*/ 	.word	0xffffffff


	//   ....[40]....
        /*00fc*/ 	.word	0xffffffff


	//   ....[41]....
        /*0100*/ 	.word	0xffffffff


	//   ....[42]....
        /*0104*/ 	.word	0xffffffff


	//   ....[43]....
        /*0108*/ 	.word	0xffffffff


	//   ....[44]....
        /*010c*/ 	.word	0xffffffff


	//   ....[45]....
        /*0110*/ 	.word	0xffffffff


	//   ....[46]....
        /*0114*/ 	.word	0xffffffff


	//   ....[47]....
        /*0118*/ 	.word	0xffffffff


	//   ....[48]....
        /*011c*/ 	.word	0xffffffff


	//   ....[49]....
        /*0120*/ 	.word	0xffffffff


	//   ....[50]....
        /*0124*/ 	.word	0xffffffff


	//   ....[51]....
        /*0128*/ 	.word	0xffffffff


	//   ....[52]....
        /*012c*/ 	.word	0xffffffff


	//   ....[53]....
        /*0130*/ 	.word	0xffffffff


	//   ....[54]....
        /*0134*/ 	.word	0xffffffff


	//----- nvinfo : EIATTR_COOP_GROUP_INSTR_OFFSETS
	.align		4
.L_609:
        /*0138*/ 	.byte	0x04, 0x28
        /*013a*/ 	.short	(.L_611 - .L_610)


	//   ....[0]....
.L_610:
        /*013c*/ 	.word	0x00005690


	//   ....[1]....
        /*0140*/ 	.word	0x000056a0


	//   ....[2]....
        /*0144*/ 	.word	0x000056b0


	//   ....[3]....
        /*0148*/ 	.word	0x000056c0


	//   ....[4]....
        /*014c*/ 	.word	0x000056d0


	//   ....[5]....
        /*0150*/ 	.word	0x000056e0


	//   ....[6]....
        /*0154*/ 	.word	0x000056f0


	//   ....[7]....
        /*0158*/ 	.word	0x00005700


	//   ....[8]....
        /*015c*/ 	.word	0x00005710


	//   ....[9]....
        /*0160*/ 	.word	0x00005720


	//   ....[10]....
        /*0164*/ 	.word	0x00005730


	//   ....[11]....
        /*0168*/ 	.word	0x000057f0


	//   ....[12]....
        /*016c*/ 	.word	0x00005800


	//   ....[13]....
        /*0170*/ 	.word	0x00005810


	//   ....[14]....
        /*0174*/ 	.word	0x00005820


	//   ....[15]....
        /*0178*/ 	.word	0x00005830


	//   ....[16]....
        /*017c*/ 	.word	0x00005840


	//   ....[17]....
        /*0180*/ 	.word	0x00005850


	//   ....[18]....
        /*0184*/ 	.word	0x00005860


	//   ....[19]....
        /*0188*/ 	.word	0x00005870


	//   ....[20]....
        /*018c*/ 	.word	0x00005880


	//   ....[21]....
        /*0190*/ 	.word	0x00005890


	//   ....[22]....
        /*0194*/ 	.word	0x00005950


	//   ....[23]....
        /*0198*/ 	.word	0x00005960


	//   ....[24]....
        /*019c*/ 	.word	0x00005970


	//   ....[25]....
        /*01a0*/ 	.word	0x00005980


	//   ....[26]....
        /*01a4*/ 	.word	0x00005990


	//   ....[27]....
        /*01a8*/ 	.word	0x000059a0


	//   ....[28]....
        /*01ac*/ 	.word	0x000059b0


	//   ....[29]....
        /*01b0*/ 	.word	0x000059c0


	//   ....[30]....
        /*01b4*/ 	.word	0x000059d0


	//   ....[31]....
        /*01b8*/ 	.word	0x000059e0


	//   ....[32]....
        /*01bc*/ 	.word	0x000059f0


	//   ....[33]....
        /*01c0*/ 	.word	0x00005ab0


	//   ....[34]....
        /*01c4*/ 	.word	0x00005ac0


	//   ....[35]....
        /*01c8*/ 	.word	0x00005ad0


	//   ....[36]....
        /*01cc*/ 	.word	0x00005ae0


	//   ....[37]....
        /*01d0*/ 	.word	0x00005af0


	//   ....[38]....
        /*01d4*/ 	.word	0x00005b00


	//   ....[39]....
        /*01d8*/ 	.word	0x00005b10


	//   ....[40]....
        /*01dc*/ 	.word	0x00005b20


	//   ....[41]....
        /*01e0*/ 	.word	0x00005b30


	//   ....[42]....
        /*01e4*/ 	.word	0x00005b40


	//   ....[43]....
        /*01e8*/ 	.word	0x00005b50


	//   ....[44]....
        /*01ec*/ 	.word	0x00005c10


	//   ....[45]....
        /*01f0*/ 	.word	0x00005c20


	//   ....[46]....
        /*01f4*/ 	.word	0x00005c30


	//   ....[47]....
        /*01f8*/ 	.word	0x00005c40


	//   ....[48]....
        /*01fc*/ 	.word	0x00005c50


	//   ....[49]....
        /*0200*/ 	.word	0x00005c60


	//   ....[50]....
        /*0204*/ 	.word	0x00005c70


	//   ....[51]....
        /*0208*/ 	.word	0x00005c80


	//   ....[52]....
        /*020c*/ 	.word	0x00005c90


	//   ....[53]....
        /*0210*/ 	.word	0x00005ca0


	//   ....[54]....
        /*0214*/ 	.word	0x00005cb0


	//----- nvinfo : EIATTR_EXIT_INSTR_OFFSETS
	.align		4
.L_611:
        /*0218*/ 	.byte	0x04, 0x1c
        /*021a*/ 	.short	(.L_613 - .L_612)


	//   ....[0]....
.L_612:
        /*021c*/ 	.word	0x00005e80


	//   ....[1]....
        /*0220*/ 	.word	0x000062d0


	//----- nvinfo : EIATTR_MAX_THREADS
	.align		4
.L_613:
        /*0224*/ 	.byte	0x04, 0x05
        /*0226*/ 	.short	(.L_615 - .L_614)
.L_614:
        /*0228*/ 	.word	0x00000080
        /*022c*/ 	.word	0x00000001
        /*0230*/ 	.word	0x00000001
.L_615:


//--------------------- .nv.info._Z31router_gemm_kernel_float_outputI13__nv_bfloat16Li128ELi8ELi10ELi256ELi7168EEvPfPKT_S4_ --------------------------
	.section	.nv.info._Z31router_gemm_kernel_float_outputI13__nv_bfloat16Li128ELi8ELi10ELi256ELi7168EEvPfPKT_S4_,"",@"SHT_CUDA_INFO"
	.sectionflags	@""
	.align	4


	//----- nvinfo : EIATTR_CUDA_API_VERSION
	.align		4
        /*0000*/ 	.byte	0x04, 0x37
        /*0002*/ 	.short	(.L_617 - .L_616)
.L_616:
        /*0004*/ 	.word	0x00000082


	//----- nvinfo : EIATTR_SW2861232_WAR
	.align		4
.L_617:
        /*0008*/ 	.byte	0x01, 0x35
	.zero		2


	//----- nvinfo : EIATTR_PARAM_CBANK
	.align		4
        /*000c*/ 	.byte	0x04, 0x0a
        /*000e*/ 	.short	(.L_619 - .L_618)
	.align		4
.L_618:
        /*0010*/ 	.word	index@(.nv.constant0._Z31router_gemm_kernel_float_outputI13__nv_bfloat16Li128ELi8ELi10ELi256ELi7168EEvPfPKT_S4_)
        /*0014*/ 	.short	0x0160
        /*0016*/ 	.short	0x0018


	//----- nvinfo : EIATTR_CBANK_PARAM_SIZE
	.align		4
.L_619:
        /*0018*/ 	.byte	0x03, 0x19
        /*001a*/ 	.short	0x0018


	//----- nvinfo : EIATTR_KPARAM_INFO
	.align		4
        /*001c*/ 	.byte	0x04, 0x17
        /*001e*/ 	.short	(.L_621 - .L_620)
.L_620:
        /*0020*/ 	.word	0x00000000
        /*0024*/ 	.short	0x0002
        /*0026*/ 	.short	0x0010
        /*0028*/ 	.byte	0x00, 0xf0, 0x21, 0x00


	//----- nvinfo : EIATTR_KPARAM_INFO
	.align		4
.L_621:
        /*002c*/ 	.byte	0x04, 0x17
        /*002e*/ 	.short	(.L_623 - .L_622)
.L_622:
        /*0030*/ 	.word	0x00000000
        /*0034*/ 	.short	0x0001
        /*0036*/ 	.short	0x0008
        /*0038*/ 	.byte	0x00, 0xf0, 0x21, 0x00


	//----- nvinfo : EIATTR_KPARAM_INFO
	.align		4
.L_623:
        /*003c*/ 	.byte	0x04, 0x17
        /*003e*/ 	.short	(.L_625 - .L_624)
.L_624:
        /*0040*/ 	.word	0x00000000
        /*0044*/ 	.short	0x0000
        /*0046*/ 	.short	0x0000
        /*0048*/ 	.byte	0x00, 0xf0, 0x21, 0x00


	//----- nvinfo : EIATTR_MAXREG_COUNT
	.align		4
.L_625:
        /*004c*/ 	.byte	0x03, 0x1b
        /*004e*/ 	.short	0x00ff


	//----- nvinfo : EIATTR_NUM_BARRIERS
	.align		4
        /*0050*/ 	.byte	0x02, 0x4c
        /*0052*/ 	.byte	0x01
	.zero		1


	//----- nvinfo : EIATTR_MERCURY_ISA_VERSION
	.align		4
        /*0054*/ 	.byte	0x03, 0x5f
        /*0056*/ 	.short	0x0000


	//----- nvinfo : EIATTR_COOP_GROUP_MASK_REGIDS
	.align		4
        /*0058*/ 	.byte	0x04, 0x29
        /*005a*/ 	.short	(.L_627 - .L_626)


	//   ....[0]....
.L_626:
        /*005c*/ 	.word	0xffffffff


	//   ....[1]....
        /*0060*/ 	.word	0xffffffff


	//   ....[2]....
        /*0064*/ 	.word	0xffffffff


	//   ....[3]....
        /*0068*/ 	.word	0xffffffff


	//   ....[4]....
        /*006c*/ 	.word	0xffffffff


	//   ....[5]....
        /*0070*/ 	.word	0xffffffff


	//   ....[6]....
        /*0074*/ 	.word	0xffffffff


	//   ....[7]....
        /*0078*/ 	.word	0xffffffff


	//   ....[8]....
        /*007c*/ 	.word	0xffffffff


	//   ....[9]....
        /*0080*/ 	.word	0xffffffff


	//   ....[10]....
        /*0084*/ 	.word	0xffffffff


	//   ....[11]....
        /*0088*/ 	.word	0xffffffff


	//   ....[12]....
        /*008c*/ 	.word	0xffffffff


	//   ....[13]....
        /*0090*/ 	.word	0xffffffff


	//   ....[14]....
        /*0094*/ 	.word	0xffffffff


	//   ....[15]....
        /*0098*/ 	.word	0xffffffff


	//   ....[16]....
        /*009c*/ 	.word	0xffffffff


	//   ....[17]....
        /*00a0*/ 	.word	0xffffffff


	//   ....[18]....
        /*00a4*/ 	.word	0xffffffff


	//   ....[19]....
        /*00a8*/ 	.word	0xffffffff


	//   ....[20]....
        /*00ac*/ 	.word	0xffffffff


	//   ....[21]....
        /*00b0*/ 	.word	0xffffffff


	//   ....[22]....
        /*00b4*/ 	.word	0xffffffff


	//   ....[23]....
        /*00b8*/ 	.word	0xffffffff


	//   ....[24]....
        /*00bc*/ 	.word	0xffffffff


	//   ....[25]....
        /*00c0*/ 	.word	0xffffffff


	//   ....[26]....
        /*00c4*/ 	.word	0xffffffff


	//   ....[27]....
        /*00c8*/ 	.word	0xffffffff


	//   ....[28]....
        /*00cc*/ 	.word	0xffffffff


	//   ....[29]....
        /*00d0*/ 	.word	0xffffffff


	//   ....[30]....
        /*00d4*/ 	.word	0xffffffff


	//   ....[31]....
        /*00d8*/ 	.word	0xffffffff


	//   ....[32]....
        /*00dc*/ 	.word	0xffffffff


	//   ....[33]....
        /*00e0*/ 	.word	0xffffffff


	//   ....[34]....
        /*00e4*/ 	.word	0xffffffff


	//   ....[35]....
        /*00e8*/ 	.word	0xffffffff


	//   ....[36]....
        /*00ec*/ 	.word	0xffffffff


	//   ....[37]....
        /*00f0*/ 	.word	0xffffffff


	//   ....[38]....
        /*00f4*/ 	.word	0xffffffff


	//   ....[39]....
        /*00f8*/ 	.word	0xffffffff


	//   ....[40]....
        /*00fc*/ 	.word	0xffffffff


	//   ....[41]....
        /*0100*/ 	.word	0xffffffff


	//   ....[42]....
        /*0104*/ 	.word	0xffffffff


	//   ....[43]....
        /*0108*/ 	.word	0xffffffff


	//   ....[44]....
        /*010c*/ 	.word	0xffffffff


	//   ....[45]....
        /*0110*/ 	.word	0xffffffff


	//   ....[46]....
        /*0114*/ 	.word	0xffffffff


	//   ....[47]....
        /*0118*/ 	.word	0xffffffff


	//   ....[48]....
        /*011c*/ 	.word	0xffffffff


	//   ....[49]....
        /*0120*/ 	.word	0xffffffff


	//----- nvinfo : EIATTR_COOP_GROUP_INSTR_OFFSETS
	.align		4
.L_627:
        /*0124*/ 	.byte	0x04, 0x28
        /*0126*/ 	.short	(.L_629 - .L_628)


	//   ....[0]....
.L_628:
        /*0128*/ 	.word	0x00004f20


	//   ....[1]....
        /*012c*/ 	.word	0x00004f30


	//   ....[2]....
        /*0130*/ 	.word	0x00004f40


	//   ....[3]....
        /*0134*/ 	.word	0x00004f50


	//   ....[4]....
        /*0138*/ 	.word	0x00004f60


	//   ....[5]....
        /*013c*/ 	.word	0x00004f70


	//   ....[6]....
        /*0140*/ 	.word	0x00004f80


	//   ....[7]....
        /*0144*/ 	.word	0x00004f90


	//   ....[8]....
        /*0148*/ 	.word	0x00004fa0


	//   ....[9]....
        /*014c*/ 	.word	0x00004fb0


	//   ....[10]....
        /*0150*/ 	.word	0x00005060


	//   ....[11]....
        /*0154*/ 	.word	0x00005070


	//   ....[12]....
        /*0158*/ 	.word	0x00005080


	//   ....[13]....
        /*015c*/ 	.word	0x00005090


	//   ....[14]....
        /*0160*/ 	.word	0x000050a0


	//   ....[15]....
        /*0164*/ 	.word	0x000050b0


	//   ....[16]....
        /*0168*/ 	.word	0x000050c0


	//   ....[17]....
        /*016c*/ 	.word	0x000050d0


	//   ....[18]....
        /*0170*/ 	.word	0x000050e0


	//   ....[19]....
        /*0174*/ 	.word	0x000050f0


	//   ....[20]....
        /*0178*/ 	.word	0x000051a0


	//   ....[21]....
        /*017c*/ 	.word	0x000051b0


	//   ....[22]....
        /*0180*/ 	.word	0x000051c0


	//   ....[23]....
        /*0184*/ 	.word	0x000051d0


	//   ....[24]....
        /*0188*/ 	.word	0x000051e0


	//   ....[25]....
        /*018c*/ 	.word	0x000051f0


	//   ....[26]....
        /*0190*/ 	.word	0x00005200


	//   ....[27]....
        /*0194*/ 	.word	0x00005210


	//   ....[28]....
        /*0198*/ 	.word	0x00005220


	//   ....[29]....
        /*019c*/ 	.word	0x00005230


	//   ....[30]....
        /*01a0*/ 	.word	0x000052e0


	//   ....[31]....
        /*01a4*/ 	.word	0x000052f0


	//   ....[32]....
        /*01a8*/ 	.word	0x00005300


	//   ....[33]....
        /*01ac*/ 	.word	0x00005310


	//   ....[34]....
        /*01b0*/ 	.word	0x00005320


	//   ....[35]....
        /*01b4*/ 	.word	0x00005330


	//   ....[36]....
        /*01b8*/ 	.word	0x00005340


	//   ....[37]....
        /*01bc*/ 	.word	0x00005350


	//   ....[38]....
        /*01c0*/ 	.word	0x00005360


	//   ....[39]....
        /*01c4*/ 	.word	0x00005370


	//   ....[40]....
        /*01c8*/ 	.word	0x00005420


	//   ....[41]....
        /*01cc*/ 	.word	0x00005430


	//   ....[42]....
        /*01d0*/ 	.word	0x00005440


	//   ....[43]....
        /*01d4*/ 	.word	0x00005450


	//   ....[44]....
        /*01d8*/ 	.word	0x00005460


	//   ....[45]....
        /*01dc*/ 	.word	0x00005470


	//   ....[46]....
        /*01e0*/ 	.word	0x00005480


	//   ....[47]....
        /*01e4*/ 	.word	0x00005490


	//   ....[48]....
        /*01e8*/ 	.word	0x000054a0


	//   ....[49]....
        /*01ec*/ 	.word	0x000054b0


	//----- nvinfo : EIATTR_EXIT_INSTR_OFFSETS
	.align		4
.L_629:
        /*01f0*/ 	.byte	0x04, 0x1c
        /*01f2*/ 	.short	(.L_631 - .L_630)


	//   ....[0]....
.L_630:
        /*01f4*/ 	.word	0x00005660


	//   ....[1]....
        /*01f8*/ 	.word	0x00005a50


	//----- nvinfo : EIATTR_MAX_THREADS
	.align		4
.L_631:
        /*01fc*/ 	.byte	0x04, 0x05
        /*01fe*/ 	.short	(.L_633 - .L_632)
.L_632:
        /*0200*/ 	.word	0x00000080
        /*0204*/ 	.word	0x00000001
        /*0208*/ 	.word	0x00000001
.L_633:


//--------------------- .nv.info._Z31router_gemm_kernel_float_outputI13__nv_bfloat16Li128ELi8ELi9ELi256ELi7168EEvPfPKT_S4_ --------------------------
	.section	.nv.info._Z31router_gemm_kernel_float_outputI13__nv_bfloat16Li128ELi8ELi9ELi256ELi7168EEvPfPKT_S4_,"",@"SHT_CUDA_INFO"
	.sectionflags	@""
	.align	4


	//----- nvinfo : EIATTR_CUDA_API_VERSION
	.align		4
        /*0000*/ 	.byte	0x04, 0x37
        /*0002*/ 	.short	(.L_635 - .L_634)
.L_634:
        /*0004*/ 	.word	0x00000082


	//----- nvinfo : EIATTR_SW2861232_WAR
	.align		4
.L_635:
        /*0008*/ 	.byte	0x01, 0x35
	.zero		2


	//----- nvinfo : EIATTR_PARAM_CBANK
	.align		4
        /*000c*/ 	.byte	0x04, 0x0a
        /*000e*/ 	.short	(.L_637 - .L_636)
	.align		4
.L_636:
        /*0010*/ 	.word	index@(.nv.constant0._Z31router_gemm_kernel_float_outputI13__nv_bfloat16Li128ELi8ELi9ELi256ELi7168EEvPfPKT_S4_)
        /*0014*/ 	.short	0x0160
        /*0016*/ 	.short	0x0018


	//----- nvinfo : EIATTR_CBANK_PARAM_SIZE
	.align		4
.L_637:
        /*0018*/ 	.byte	0x03, 0x19
        /*001a*/ 	.short	0x0018


	//----- nvinfo : EIATTR_KPARAM_INFO
	.align		4
        /*001c*/ 	.byte	0x04, 0x17
        /*001e*/ 	.short	(.L_639 - .L_638)
.L_638:
        /*0020*/ 	.word	0x00000000
        /*0024*/ 	.short	0x0002
        /*0026*/ 	.short	0x0010
        /*0028*/ 	.byte	0x00, 0xf0, 0x21, 0x00


	//----- nvinfo : EIATTR_KPARAM_INFO
	.align		4
.L_639:
        /*002c*/ 	.byte	0x04, 0x17
        /*002e*/ 	.short	(.L_641 - .L_640)
.L_640:
        /*0030*/ 	.word	0x00000000
        /*0034*/ 	.short	0x0001
        /*0036*/ 	.short	0x0008
        /*0038*/ 	.byte	0x00, 0xf0, 0x21, 0x00


	//----- nvinfo : EIATTR_KPARAM_INFO
	.align		4
.L_641:
        /*003c*/ 	.byte	0x04, 0x17
        /*003e*/ 	.short	(.L_643 - .L_642)
.L_642:
        /*0040*/ 	.word	0x00000000
        /*0044*/ 	.short	0x0000
        /*0046*/ 	.short	0x0000
        /*0048*/ 	.byte	0x00, 0xf0, 0x21, 0x00


	//----- nvinfo : EIATTR_MAXREG_COUNT
	.align		4
.L_643:
        /*004c*/ 	.byte	0x03, 0x1b
        /*004e*/ 	.short	0x00ff


	//----- nvinfo : EIATTR_NUM_BARRIERS
	.align		4
        /*0050*/ 	.byte	0x02, 0x4c
        /*0052*/ 	.byte	0x01
	.zero		1


	//----- nvinfo : EIATTR_MERCURY_ISA_VERSION
	.align		4
        /*0054*/ 	.byte	0x03, 0x5f
        /*0056*/ 	.short	0x0000


	//----- nvinfo : EIATTR_COOP_GROUP_MASK_REGIDS
	.align		4
        /*0058*/ 	.byte	0x04, 0x29
        /*005a*/ 	.short	(.L_645 - .L_644)


	//   ....[0]....
.L_644:
        /*005c*/ 	.word	0xffffffff


	//   ....[1]....
        /*0060*/ 	.word	0xffffffff


	//   ....[2]....
        /*0064*/ 	.word	0xffffffff


	//   ....[3]....
        /*0068*/ 	.word	0xffffffff


	//   ....[4]....
        /*006c*/ 	.word	0xffffffff


	//   ....[5]....
        /*0070*/ 	.word	0xffffffff


	//   ....[6]....
        /*0074*/ 	.word	0xffffffff


	//   ....[7]....
        /*0078*/ 	.word	0xffffffff


	//   ....[8]....
        /*007c*/ 	.word	0xffffffff


	//   ....[9]....
        /*0080*/ 	.word	0xffffffff


	//   ....[10]....
        /*0084*/ 	.word	0xffffffff


	//   ....[11]....
        /*0088*/ 	.word	0xffffffff


	//   ....[12]....
        /*008c*/ 	.word	0xffffffff


	//   ....[13]....
        /*0090*/ 	.word	0xffffffff


	//   ....[14]....
        /*0094*/ 	.word	0xffffffff


	//   ....[15]....
        /*0098*/ 	.word	0xffffffff


	//   ....[16]....
        /*009c*/ 	.word	0xffffffff


	//   ....[17]....
        /*00a0*/ 	.word	0xffffffff


	//   ....[18]....
        /*00a4*/ 	.word	0xffffffff


	//   ....[19]....
        /*00a8*/ 	.word	0xffffffff


	//   ....[20]....
        /*00ac*/ 	.word	0xffffffff


	//   ....[21]....
        /*00b0*/ 	.word	0xffffffff


	//   ....[22]....
        /*00b4*/ 	.word	0xffffffff


	//   ....[23]....
        /*00b8*/ 	.word	0xffffffff


	//   ....[24]....
        /*00bc*/ 	.word	0xffffffff


	//   ....[25]....
        /*00c0*/ 	.word	0xffffffff


	//   ....[26]....
        /*00c4*/ 	.word	0xffffffff


	//   ....[27]....
        /*00c8*/ 	.word	0xffffffff


	//   ....[28]....
        /*00cc*/ 	.word	0xffffffff


	//   ....[29]....
        /*00d0*/ 	.word	0xffffffff


	//   ....[30]....
        /*00d4*/ 	.word	0xffffffff


	//   ....[31]....
        /*00d8*/ 	.word	0xffffffff


	//   ....[32]....
        /*00dc*/ 	.word	0xffffffff


	//   ....[33]....
        /*00e0*/ 	.word	0xffffffff


	//   ....[34]....
        /*00e4*/ 	.word	0xffffffff


	//   ....[35]....
        /*00e8*/ 	.word	0xffffffff


	//   ....[36]....
        /*00ec*/ 	.word	0xffffffff


	//   ....[37]....
        /*00f0*/ 	.word	0xffffffff


	//   ....[38]....
        /*00f4*/ 	.word	0xffffffff


	//   ....[39]....
        /*00f8*/ 	.word	0xffffffff


	//   ....[40]....
        /*00fc*/ 	.word	0xffffffff


	//   ....[41]....
        /*0100*/ 	.word	0xffffffff


	//   ....[42]....
        /*0104*/ 	.word	0xffffffff


	//   ....[43]....
        /*0108*/ 	.word	0xffffffff


	//   ....[44]....
        /*010c*/ 	.word	0xffffffff


	//----- nvinfo : EIATTR_COOP_GROUP_INSTR_OFFSETS
	.align		4
.L_645:
        /*0110*/ 	.byte	0x04, 0x28
        /*0112*/ 	.short	(.L_647 - .L_646)


	//   ....[0]....
.L_646:
        /*0114*/ 	.word	0x000047b0


	//   ....[1]....
        /*0118*/ 	.word	0x000047c0


	//   ....[2]....
        /*011c*/ 	.word	0x000047d0


	//   ....[3]....
        /*0120*/ 	.word	0x000047e0


	//   ....[4]....
        /*0124*/ 	.word	0x000047f0


	//   ....[5]....
        /*0128*/ 	.word	0x00004800


	//   ....[6]....
        /*012c*/ 	.word	0x00004810


	//   ....[7]....
        /*0130*/ 	.word	0x00004820


	//   ....[8]....
        /*0134*/ 	.word	0x00004830


	//   ....[9]....
        /*0138*/ 	.word	0x000048d0


	//   ....[10]....
        /*013c*/ 	.word	0x000048e0


	//   ....[11]....
        /*0140*/ 	.word	0x000048f0


	//   ....[12]....
        /*0144*/ 	.word	0x00004900


	//   ....[13]....
        /*0148*/ 	.word	0x00004910


	//   ....[14]....
        /*014c*/ 	.word	0x00004920


	//   ....[15]....
        /*0150*/ 	.word	0x00004930


	//   ....[16]....
        /*0154*/ 	.word	0x00004940


	//   ....[17]....
        /*0158*/ 	.word	0x00004950


	//   ....[18]....
        /*015c*/ 	.word	0x000049f0


	//   ....[19]....
        /*0160*/ 	.word	0x00004a00


	//   ....[20]....
        /*0164*/ 	.word	0x00004a10


	//   ....[21]....
        /*0168*/ 	.word	0x00004a20


	//   ....[22]....
        /*016c*/ 	.word	0x00004a30


	//   ....[23]....
        /*0170*/ 	.word	0x00004a40


	//   ....[24]....
        /*0174*/ 	.word	0x00004a50


	//   ....[25]....
        /*0178*/ 	.word	0x00004a60


	//   ....[26]....
        /*017c*/ 	.word	0x00004a70


	//   ....[27]....
        /*0180*/ 	.word	0x00004b10


	//   ....[28]....
        /*0184*/ 	.word	0x00004b20


	//   ....[29]....
        /*0188*/ 	.word	0x00004b30


	//   ....[30]....
        /*018c*/ 	.word	0x00004b40


	//   ....[31]....
        /*0190*/ 	.word	0x00004b50


	//   ....[32]....
        /*0194*/ 	.word	0x00004b60


	//   ....[33]....
        /*0198*/ 	.word	0x00004b70


	//   ....[34]....
        /*019c*/ 	.word	0x00004b80


	//   ....[35]....
        /*01a0*/ 	.word	0x00004b90


	//   ....[36]....
        /*01a4*/ 	.word	0x00004c30


	//   ....[37]....
        /*01a8*/ 	.word	0x00004c40


	//   ....[38]....
        /*01ac*/ 	.word	0x00004c50


	//   ....[39]....
        /*01b0*/ 	.word	0x00004c60


	//   ....[40]....
        /*01b4*/ 	.word	0x00004c70


	//   ....[41]....
        /*01b8*/ 	.word	0x00004c80


	//   ....[42]....
        /*01bc*/ 	.word	0x00004c90


	//   ....[43]....
        /*01c0*/ 	.word	0x00004ca0


	//   ....[44]....
        /*01c4*/ 	.word	0x00004cb0


	//----- nvinfo : EIATTR_EXIT_INSTR_OFFSETS
	.align		4
.L_647:
        /*01c8*/ 	.byte	0x04, 0x1c
        /*01ca*/ 	.short	(.L_649 - .L_648)


	//   ....[0]....
.L_648:
        /*01cc*/ 	.word	0x00004e40


	//   ....[1]....
        /*01d0*/ 	.word	0x000051d0


	//----- nvinfo : EIATTR_MAX_THREADS
	.align		4
.L_649:
        /*01d4*/ 	.byte	0x04, 0x05
        /*01d6*/ 	.short	(.L_651 - .L_650)
.L_650:
        /*01d8*/ 	.word	0x00000080
        /*01dc*/ 	.word	0x00000001
        /*01e0*/ 	.word	0x00000001
.L_651:


//--------------------- .nv.info._Z31router_gemm_kernel_float_outputI13__nv_bfloat16Li128ELi8ELi8ELi256ELi7168EEvPfPKT_S4_ --------------------------
	.section	.nv.info._Z31router_gemm_kernel_float_outputI13__nv_bfloat16Li128ELi8ELi8ELi256ELi7168EEvPfPKT_S4_,"",@"SHT_CUDA_INFO"
	.sectionflags	@""
	.align	4


	//----- nvinfo : EIATTR_CUDA_API_VERSION
	.align		4
        /*0000*/ 	.byte	0x04, 0x37
        /*0002*/ 	.short	(.L_653 - .L_652)
.L_652:
        /*0004*/ 	.word	0x00000082


	//----- nvinfo : EIATTR_SW2861232_WAR
	.align		4
.L_653:
        /*0008*/ 	.byte	0x01, 0x35
	.zero		2


	//----- nvinfo : EIATTR_PARAM_CBANK
	.align		4
        /*000c*/ 	.byte	0x04, 0x0a
        /*000e*/ 	.short	(.L_655 - .L_654)
	.align		4
.L_654:
        /*0010*/ 	.word	index@(.nv.constant0._Z31router_gemm_kernel_float_outputI13__nv_bfloat16Li128ELi8ELi8ELi256ELi7168EEvPfPKT_S4_)
        /*0014*/ 	.short	0x0160
        /*0016*/ 	.short	0x0018


	//----- nvinfo : EIATTR_CBANK_PARAM_SIZE
	.align		4
.L_655:
        /*0018*/ 	.byte	0x03, 0x19
        /*001a*/ 	.short	0x0018


	//----- nvinfo : EIATTR_KPARAM_INFO
	.align		4
        /*001c*/ 	.byte	0x04, 0x17
        /*001e*/ 	.short	(.L_657 - .L_656)
.L_656:
        /*0020*/ 	.word	0x00000000
        /*0024*/ 	.short	0x0002
        /*0026*/ 	.short	0x0010
        /*0028*/ 	.byte	0x00, 0xf0, 0x21, 0x00


	//----- nvinfo : EIATTR_KPARAM_INFO
	.align		4
.L_657:
        /*002c*/ 	.byte	0x04, 0x17
        /*002e*/ 	.short	(.L_659 - .L_658)
.L_658:
        /*0030*/ 	.word	0x00000000
        /*0034*/ 	.short	0x0001
        /*0036*/ 	.short	0x0008
        /*0038*/ 	.byte	0x00, 0xf0, 0x21, 0x00


	//----- nvinfo : EIATTR_KPARAM_INFO
	.align		4
.L_659:
        /*003c*/ 	.byte	0x04, 0x17
        /*003e*/ 	.short	(.L_661 - .L_660)
.L_660:
        /*0040*/ 	.word	0x00000000
        /*0044*/ 	.short	0x0000
        /*0046*/ 	.short	0x0000
        /*0048*/ 	.byte	0x00, 0xf0, 0x21, 0x00


	//----- nvinfo : EIATTR_MAXREG_COUNT
	.align		4
.L_661:
        /*004c*/ 	.byte	0x03, 0x1b
        /*004e*/ 	.short	0x00ff


	//----- nvinfo : EIATTR_NUM_BARRIERS
	.align		4
        /*0050*/ 	.byte	0x02, 0x4c
        /*0052*/ 	.byte	0x01
	.zero		1


	//----- nvinfo : EIATTR_MERCURY_ISA_VERSION
	.align		4
        /*0054*/ 	.byte	0x03, 0x5f
        /*0056*/ 	.short	0x0000


	//----- nvinfo : EIATTR_COOP_GROUP_MASK_REGIDS
	.align		4
        /*0058*/ 	.byte	0x04, 0x29
        /*005a*/ 	.short	(.L_663 - .L_662)


	//   ....[0]....
.L_662:
        /*005c*/ 	.word	0xffffffff


	//   ....[1]....
        /*0060*/ 	.word	0xffffffff


	//   ....[2]....
        /*0064*/ 	.word	0xffffffff


	//   ....[3]....
        /*0068*/ 	.word	0xffffffff


	//   ....[4]....
        /*006c*/ 	.word	0xffffffff


	//   ....[5]....
        /*0070*/ 	.word	0xffffffff


	//   ....[6]....
        /*0074*/ 	.word	0xffffffff


	//   ....[7]....
        /*0078*/ 	.word	0xffffffff


	//   ....[8]....
        /*007c*/ 	.word	0xffffffff


	//   ....[9]....
        /*0080*/ 	.word	0xffffffff


	//   ....[10]....
        /*0084*/ 	.word	0xffffffff


	//   ....[11]....
        /*0088*/ 	.word	0xffffffff


	//   ....[12]....
        /*008c*/ 	.word	0xffffffff


	//   ....[13]....
        /*0090*/ 	.word	0xffffffff


	//   ....[14]....
        /*0094*/ 	.word	0xffffffff


	//   ....[15]....
        /*0098*/ 	.word	0xffffffff


	//   ....[16]....
        /*009c*/ 	.word	0xffffffff


	//   ....[17]....
        /*00a0*/ 	.word	0xffffffff


	//   ....[18]....
        /*00a4*/ 	.word	0xffffffff


	//   ....[19]....
        /*00a8*/ 	.word	0xffffffff


	//   ....[20]....
        /*00ac*/ 	.word	0xffffffff


	//   ....[21]....
        /*00b0*/ 	.word	0xffffffff


	//   ....[22]....
        /*00b4*/ 	.word	0xffffffff


	//   ....[23]....
        /*00b8*/ 	.word	0xffffffff


	//   ....[24]....
        /*00bc*/ 	.word	0xffffffff


	//   ....[25]....
        /*00c0*/ 	.word	0xffffffff


	//   ....[26]....
        /*00c4*/ 	.word	0xffffffff


	//   ....[27]....
        /*00c8*/ 	.word	0xffffffff


	//   ....[28]....
        /*00cc*/ 	.word	0xffffffff


	//   ....[29]....
        /*00d0*/ 	.word	0xffffffff


	//   ....[30]....
        /*00d4*/ 	.word	0xffffffff


	//   ....[31]....
        /*00d8*/ 	.word	0xffffffff


	//   ....[32]....
        /*00dc*/ 	.word	0xffffffff


	//   ....[33]....
        /*00e0*/ 	.word	0xffffffff


	//   ....[34]....
        /*00e4*/ 	.word	0xffffffff


	//   ....[35]....
        /*00e8*/ 	.word	0xffffffff


	//   ....[36]....
        /*00ec*/ 	.word	0xffffffff


	//   ....[37]....
        /*00f0*/ 	.word	0xffffffff


	//   ....[38]....
        /*00f4*/ 	.word	0xffffffff


	//   ....[39]....
        /*00f8*/ 	.word	0xffffffff


	//----- nvinfo : EIATTR_COOP_GROUP_INSTR_OFFSETS
	.align		4
.L_663:
        /*00fc*/ 	.byte	0x04, 0x28
        /*00fe*/ 	.short	(.L_665 - .L_664)


	//   ....[0]....
.L_664:
        /*0100*/ 	.word	0x00004040


	//   ....[1]....
        /*0104*/ 	.word	0x00004050


	//   ....[2]....
        /*0108*/ 	.word	0x00004060


	//   ....[3]....
        /*010c*/ 	.word	0x00004070


	//   ....[4]....
        /*0110*/ 	.word	0x00004080


	//   ....[5]....
        /*0114*/ 	.word	0x00004090


	//   ....[6]....
        /*0118*/ 	.word	0x000040a0


	//   ....[7]....
        /*011c*/ 	.word	0x000040b0


	//   ....[8]....
        /*0120*/ 	.word	0x00004140


	//   ....[9]....
        /*0124*/ 	.word	0x00004150


	//   ....[10]....
        /*0128*/ 	.word	0x00004160


	//   ....[11]....
        /*012c*/ 	.word	0x00004170


	//   ....[12]....
        /*0130*/ 	.word	0x00004180


	//   ....[13]....
        /*0134*/ 	.word	0x00004190


	//   ....[14]....
        /*0138*/ 	.word	0x000041a0


	//   ....[15]....
        /*013c*/ 	.word	0x000041b0


	//   ....[16]....
        /*0140*/ 	.word	0x00004240


	//   ....[17]....
        /*0144*/ 	.word	0x00004250


	//   ....[18]....
        /*0148*/ 	.word	0x00004260


	//   ....[19]....
        /*014c*/ 	.word	0x00004270


	//   ....[20]....
        /*0150*/ 	.word	0x00004280


	//   ....[21]....
        /*0154*/ 	.word	0x00004290


	//   ....[22]....
        /*0158*/ 	.word	0x000042a0


	//   ....[23]....
        /*015c*/ 	.word	0x000042b0


	//   ....[24]....
        /*0160*/ 	.word	0x00004340


	//   ....[25]....
        /*0164*/ 	.word	0x00004350


	//   ....[26]....
        /*0168*/ 	.word	0x00004360


	//   ....[27]....
        /*016c*/ 	.word	0x00004370


	//   ....[28]....
        /*0170*/ 	.word	0x00004380


	//   ....[29]....
        /*0174*/ 	.word	0x00004390


	//   ....[30]....
        /*0178*/ 	.word	0x000043a0


	//   ....[31]....
        /*017c*/ 	.word	0x000043b0


	//   ....[32]....
        /*0180*/ 	.word	0x00004440


	//   ....[33]....
        /*0184*/ 	.word	0x00004450


	//   ....[34]....
        /*0188*/ 	.word	0x00004460


	//   ....[35]....
        /*018c*/ 	.word	0x00004470


	//   ....[36]....
        /*0190*/ 	.word	0x00004480


	//   ....[37]....
        /*0194*/ 	.word	0x00004490


	//   ....[38]....
        /*0198*/ 	.word	0x000044a0


	//   ....[39]....
        /*019c*/ 	.word	0x000044b0


	//----- nvinfo : EIATTR_EXIT_INSTR_OFFSETS
	.align		4
.L_665:
        /*01a0*/ 	.byte	0x04, 0x1c
        /*01a2*/ 	.short	(.L_667 - .L_666)


	//   ....[0]....
.L_666:
        /*01a4*/ 	.word	0x00004620


	//   ....[1]....
        /*01a8*/ 	.word	0x00004950


	//----- nvinfo : EIATTR_MAX_THREADS
	.align		4
.L_667:
        /*01ac*/ 	.byte	0x04, 0x05
        /*01ae*/ 	.short	(.L_669 - .L_668)
.L_668:
        /*01b0*/ 	.word	0x00000080
        /*01b4*/ 	.word	0x00000001
        /*01b8*/ 	.word	0x00000001
.L_669:


//--------------------- .nv.info._Z31router_gemm_kernel_float_outputI13__nv_bfloat16Li128ELi8ELi7ELi256ELi7168EEvPfPKT_S4_ --------------------------
	.section	.nv.info._Z31router_gemm_kernel_float_outputI13__nv_bfloat16Li128ELi8ELi7ELi256ELi7168EEvPfPKT_S4_,"",@"SHT_CUDA_INFO"
	.sectionflags	@""
	.align	4


	//----- nvinfo : EIATTR_CUDA_API_VERSION
	.align		4
        /*0000*/ 	.byte	0x04, 0x37
        /*0002*/ 	.short	(.L_671 - .L_670)
.L_670:
        /*0004*/ 	.word	0x00000082


	//----- nvinfo : EIATTR_SW2861232_WAR
	.align		4
.L_671:
        /*0008*/ 	.byte	0x01, 0x35
	.zero		2


	//----- nvinfo : EIATTR_PARAM_CBANK
	.align		4
        /*000c*/ 	.byte	0x04, 0x0a
        /*000e*/ 	.short	(.L_673 - .L_672)
	.align		4
.L_672:
        /*0010*/ 	.word	index@(.nv.constant0._Z31router_gemm_kernel_float_outputI13__nv_bfloat16Li128ELi8ELi7ELi256ELi7168EEvPfPKT_S4_)
        /*0014*/ 	.short	0x0160
        /*0016*/ 	.short	0x0018


	//----- nvinfo : EIATTR_CBANK_PARAM_SIZE
	.align		4
.L_673:
        /*0018*/ 	.byte	0x03, 0x19
        /*001a*/ 	.short	0x0018


	//----- nvinfo : EIATTR_KPARAM_INFO
	.align		4
        /*001c*/ 	.byte	0x04, 0x17
        /*001e*/ 	.short	(.L_675 - .L_674)
.L_674:
        /*0020*/ 	.word	0x00000000
        /*0024*/ 	.short	0x0002
        /*0026*/ 	.short	0x0010
        /*0028*/ 	.byte	0x00, 0xf0, 0x21, 0x00


	//----- nvinfo : EIATTR_KPARAM_INFO
	.align		4
.L_675:
        /*002c*/ 	.byte	0x04, 0x17
        /*002e*/ 	.short	(.L_677 - .L_676)
.L_676:
        /*0030*/ 	.word	0x00000000
        /*0034*/ 	.short	0x0001
        /*0036*/ 	.short	0x0008
        /*0038*/ 	.byte	0x00, 0xf0, 0x21, 0x00


	//----- nvinfo : EIATTR_KPARAM_INFO
	.align		4
.L_677:
        /*003c*/ 	.byte	0x04, 0x17
        /*003e*/ 	.short	(.L_679 - .L_678)
.L_678:
        /*0040*/ 	.word	0x00000000
        /*0044*/ 	.short	0x0000
        /*0046*/ 	.short	0x0000
        /*0048*/ 	.byte	0x00, 0xf0, 0x21, 0x00


	//----- nvinfo : EIATTR_MAXREG_COUNT
	.align		4
.L_679:
        /*004c*/ 	.byte	0x03, 0x1b
        /*004e*/ 	.short	0x00ff


	//----- nvinfo : EIATTR_NUM_BARRIERS
	.align		4
        /*0050*/ 	.byte	0x02, 0x4c
        /*0052*/ 	.byte	0x01
	.zero		1


	//----- nvinfo : EIATTR_MERCURY_ISA_VERSION
	.align		4
        /*0054*/ 	.byte	0x03, 0x5f
        /*0056*/ 	.short	0x0000


	//----- nvinfo : EIATTR_COOP_GROUP_MASK_REGIDS
	.align		4
        /*0058*/ 	.byte	0x04, 0x29
        /*005a*/ 	.short	(.L_681 - .L_680)


	//   ....[0]....
.L_680:
        /*005c*/ 	.word	0xffffffff


	//   ....[1]....
        /*0060*/ 	.word	0xffffffff


	//   ....[2]....
        /*0064*/ 	.word	0xffffffff


	//   ....[3]....
        /*0068*/ 	.word	0xffffffff


	//   ....[4]....
        /*006c*/ 	.word	0xffffffff


	//   ....[5]....
        /*0070*/ 	.word	0xffffffff


	//   ....[6]....
        /*0074*/ 	.word	0xffffffff


	//   ....[7]....
        /*0078*/ 	.word	0xffffffff


	//   ....[8]....
        /*007c*/ 	.word	0xffffffff


	//   ....[9]....
        /*0080*/ 	.word	0xffffffff


	//   ....[10]....
        /*0084*/ 	.word	0xffffffff


	//   ....[11]....
        /*0088*/ 	.word	0xffffffff


	//   ....[12]....
        /*008c*/ 	.word	0xffffffff


	//   ....[13]....
        /*0090*/ 	.word	0xffffffff


	//   ....[14]....
        /*0094*/ 	.word	0xffffffff


	//   ....[15]....
        /*0098*/ 	.word	0xffffffff


	//   ....[16]....
        /*009c*/ 	.word	0xffffffff


	//   ....[17]....
        /*00a0*/ 	.word	0xffffffff


	//   ....[18]....
        /*00a4*/ 	.word	0xffffffff


	//   ....[19]....
        /*00a8*/ 	.word	0xffffffff


	//   ....[20]....
        /*00ac*/ 	.word	0xffffffff


	//   ....[21]....
        /*00b0*/ 	.word	0xffffffff


	//   ....[22]....
        /*00b4*/ 	.word	0xffffffff


	//   ....[23]....
        /*00b8*/ 	.word	0xffffffff


	//   ....[24]....
        /*00bc*/ 	.word	0xffffffff


	//   ....[25]....
        /*00c0*/ 	.word	0xffffffff


	//   ....[26]....
        /*00c4*/ 	.word	0xffffffff


	//   ....[27]....
        /*00c8*/ 	.word	0xffffffff


	//   ....[28]....
        /*00cc*/ 	.word	0xffffffff


	//   ....[29]....
        /*00d0*/ 	.word	0xffffffff


	//   ....[30]....
        /*00d4*/ 	.word	0xffffffff


	//   ....[31]....
        /*00d8*/ 	.word	0xffffffff


	//   ....[32]....
        /*00dc*/ 	.word	0xffffffff


	//   ....[33]....
        /*00e0*/ 	.word	0xffffffff


	//   ....[34]....
        /*00e4*/ 	.word	0xffffffff


	//----- nvinfo : EIATTR_COOP_GROUP_INSTR_OFFSETS
	.align		4
.L_681:
        /*00e8*/ 	.byte	0x04, 0x28
        /*00ea*/ 	.short	(.L_683 - .L_682)


	//   ....[0]....
.L_682:
        /*00ec*/ 	.word	0x000038d0


	//   ....[1]....
        /*00f0*/ 	.word	0x000038e0


	//   ....[2]....
        /*00f4*/ 	.word	0x000038f0


	//   ....[3]....
        /*00f8*/ 	.word	0x00003900


	//   ....[4]....
        /*00fc*/ 	.word	0x00003910


	//   ....[5]....
        /*0100*/ 	.word	0x00003920


	//   ....[6]....
        /*0104*/ 	.word	0x00003930


	//   ....[7]....
        /*0108*/ 	.word	0x000039b0


	//   ....[8]....
        /*010c*/ 	.word	0x000039c0


	//   ....[9]....
        /*0110*/ 	.word	0x000039d0


	//   ....[10]....
        /*0114*/ 	.word	0x000039e0


	//   ....[11]....
        /*0118*/ 	.word	0x000039f0


	//   ....[12]....
        /*011c*/ 	.word	0x00003a00


	//   ....[13]....
        /*0120*/ 	.word	0x00003a10


	//   ....[14]....
        /*0124*/ 	.word	0x00003a90


	//   ....[15]....
        /*0128*/ 	.word	0x00003aa0


	//   ....[16]....
        /*012c*/ 	.word	0x00003ab0


	//   ....[17]....
        /*0130*/ 	.word	0x00003ac0


	//   ....[18]....
        /*0134*/ 	.word	0x00003ad0


	//   ....[19]....
        /*0138*/ 	.word	0x00003ae0


	//   ....[20]....
        /*013c*/ 	.word	0x00003af0


	//   ....[21]....
        /*0140*/ 	.word	0x00003b70


	//   ....[22]....
        /*0144*/ 	.word	0x00003b80


	//   ....[23]....
        /*0148*/ 	.word	0x00003b90


	//   ....[24]....
        /*014c*/ 	.word	0x00003ba0


	//   ....[25]....
        /*0150*/ 	.word	0x00003bb0


	//   ....[26]....
        /*0154*/ 	.word	0x00003bc0


	//   ....[27]....
        /*0158*/ 	.word	0x00003bd0


	//   ....[28]....
        /*015c*/ 	.word	0x00003c50


	//   ....[29]....
        /*0160*/ 	.word	0x00003c60


	//   ....[30]....
        /*0164*/ 	.word	0x00003c70


	//   ....[31]....
        /*0168*/ 	.word	0x00003c80


	//   ....[32]....
        /*016c*/ 	.word	0x00003c90


	//   ....[33]....
        /*0170*/ 	.word	0x00003ca0


	//   ....[34]....
        /*0174*/ 	.word	0x00003cb0


	//----- nvinfo : EIATTR_EXIT_INSTR_OFFSETS
	.align		4
.L_683:
        /*0178*/ 	.byte	0x04, 0x1c
        /*017a*/ 	.short	(.L_685 - .L_684)


	//   ....[0]....
.L_684:
        /*017c*/ 	.word	0x00003e00


	//   ....[1]....
        /*0180*/ 	.word	0x000040d0


	//----- nvinfo : EIATTR_MAX_THREADS
	.align		4
.L_685:
        /*0184*/ 	.byte	0x04, 0x05
        /*0186*/ 	.short	(.L_687 - .L_686)
.L_686:
        /*0188*/ 	.word	0x00000080
        /*018c*/ 	.word	0x00000001
        /*0190*/ 	.word	0x00000001
.L_687:


//--------------------- .nv.info._Z31router_gemm_kernel_float_outputI13__nv_bfloat16Li128ELi8ELi6ELi256ELi7168EEvPfPKT_S4_ --------------------------
	.section	.nv.info._Z31router_gemm_kernel_float_outputI13__nv_bfloat16Li128ELi8ELi6ELi256ELi7168EEvPfPKT_S4_,"",@"SHT_CUDA_INFO"
	.sectionflags	@""
	.align	4


	//----- nvinfo : EIATTR_CUDA_API_VERSION
	.align		4
        /*0000*/ 	.byte	0x04, 0x37
        /*0002*/ 	.short	(.L_689 - .L_688)
.L_688:
        /*0004*/ 	.word	0x00000082


	//----- nvinfo : EIATTR_SW2861232_WAR
	.align		4
.L_689:
        /*0008*/ 	.byte	0x01, 0x35
	.zero		2


	//----- nvinfo : EIATTR_PARAM_CBANK
	.align		4
        /*000c*/ 	.byte	0x04, 0x0a
        /*000e*/ 	.short	(.L_691 - .L_690)
	.align		4
.L_690:
        /*0010*/ 	.word	index@(.nv.constant0._Z31router_gemm_kernel_float_outputI13__nv_bfloat16Li128ELi8ELi6ELi256ELi7168EEvPfPKT_S4_)
        /*0014*/ 	.short	0x0160
        /*0016*/ 	.short	0x0018


	//----- nvinfo : EIATTR_CBANK_PARAM_SIZE
	.align		4
.L_691:
        /*0018*/ 	.byte	0x03, 0x19
        /*001a*/ 	.short	0x0018


	//----- nvinfo : EIATTR_KPARAM_INFO
	.align		4
        /*001c*/ 	.byte	0x04, 0x17
        /*001e*/ 	.short	(.L_693 - .L_692)
.L_692:
        /*0020*/ 	.word	0x00000000
        /*0024*/ 	.short	0x0002
        /*0026*/ 	.short	0x0010
        /*0028*/ 	.byte	0x00, 0xf0, 0x21, 0x00


	//----- nvinfo : EIATTR_KPARAM_INFO
	.align		4
.L_693:
        /*002c*/ 	.byte	0x04, 0x17
        /*002e*/ 	.short	(.L_695 - .L_694)
.L_694:
        /*0030*/ 	.word	0x00000000
        /*0034*/ 	.short	0x0001
        /*0036*/ 	.short	0x0008
        /*0038*/ 	.byte	0x00, 0xf0, 0x21, 0x00


	//----- nvinfo : EIATTR_KPARAM_INFO
	.align		4
.L_695:
        /*003c*/ 	.byte	0x04, 0x17
        /*003e*/ 	.short	(.L_697 - .L_696)
.L_696:
        /*0040*/ 	.word	0x00000000
        /*0044*/ 	.short	0x0000
        /*0046*/ 	.short	0x0000
        /*0048*/ 	.byte	0x00, 0xf0, 0x21, 0x00


	//----- nvinfo : EIATTR_MAXREG_COUNT
	.align		4
.L_697:
        /*004c*/ 	.byte	0x03, 0x1b
        /*004e*/ 	.short	0x00ff


	//----- nvinfo : EIATTR_NUM_BARRIERS
	.align		4
        /*0050*/ 	.byte	0x02, 0x4c
        /*0052*/ 	.byte	0x01
	.zero		1


	//----- nvinfo : EIATTR_MERCURY_ISA_VERSION
	.align		4
        /*0054*/ 	.byte	0x03, 0x5f
        /*0056*/ 	.short	0x0000


	//----- nvinfo : EIATTR_COOP_GROUP_MASK_REGIDS
	.align		4
        /*0058*/ 	.byte	0x04, 0x29
        /*005a*/ 	.short	(.L_699 - .L_698)


	//   ....[0]....
.L_698:
        /*005c*/ 	.word	0xffffffff


	//   ....[1]....
        /*0060*/ 	.word	0xffffffff


	//   ....[2]....
        /*0064*/ 	.word	0xffffffff


	//   ....[3]....
        /*0068*/ 	.word	0xffffffff


	//   ....[4]....
        /*006c*/ 	.word	0xffffffff


	//   ....[5]....
        /*0070*/ 	.word	0xffffffff


	//   ....[6]....
        /*0074*/ 	.word	0xffffffff


	//   ....[7]....
        /*0078*/ 	.word	0xffffffff


	//   ....[8]....
        /*007c*/ 	.word	0xffffffff


	//   ....[9]....
        /*0080*/ 	.word	0xffffffff


	//   ....[10]....
        /*0084*/ 	.word	0xffffffff


	//   ....[11]....
        /*0088*/ 	.word	0xffffffff


	//   ....[12]....
        /*008c*/ 	.word	0xffffffff


	//   ....[13]....
        /*0090*/ 	.word	0xffffffff


	//   ....[14]....
        /*0094*/ 	.word	0xffffffff


	//   ....[15]....
        /*0098*/ 	.word	0xffffffff


	//   ....[16]....
        /*009c*/ 	.word	0xffffffff


	//   ....[17]....
        /*00a0*/ 	.word	0xffffffff


	//   ....[18]....
        /*00a4*/ 	.word	0xffffffff


	//   ....[19]....
        /*00a8*/ 	.word	0xffffffff


	//   ....[20]....
        /*00ac*/ 	.word	0xffffffff


	//   ....[21]....
        /*00b0*/ 	.word	0xffffffff


	//   ....[22]....
        /*00b4*/ 	.word	0xffffffff


	//   ....[23]....
        /*00b8*/ 	.word	0xffffffff


	//   ....[24]....
        /*00bc*/ 	.word	0xffffffff


	//   ....[25]....
        /*00c0*/ 	.word	0xffffffff


	//   ....[26]....
        /*00c4*/ 	.word	0xffffffff


	//   ....[27]....
        /*00c8*/ 	.word	0xffffffff


	//   ....[28]....
        /*00cc*/ 	.word	0xffffffff


	//   ....[29]....
        /*00d0*/ 	.word	0xffffffff


	//----- nvinfo : EIATTR_COOP_GROUP_INSTR_OFFSETS
	.align		4
.L_699:
        /*00d4*/ 	.byte	0x04, 0x28
        /*00d6*/ 	.short	(.L_701 - .L_700)


	//   ....[0]....
.L_700:
        /*00d8*/ 	.word	0x00003160


	//   ....[1]....
        /*00dc*/ 	.word	0x00003170


	//   ....[2]....
        /*00e0*/ 	.word	0x00003180


	//   ....[3]....
        /*00e4*/ 	.word	0x00003190


	//   ....[4]....
        /*00e8*/ 	.word	0x000031a0


	//   ....[5]....
        /*00ec*/ 	.word	0x000031b0


	//   ....[6]....
        /*00f0*/ 	.word	0x00003220


	//   ....[7]....
        /*00f4*/ 	.word	0x00003230


	//   ....[8]....
        /*00f8*/ 	.word	0x00003240


	//   ....[9]....
        /*00fc*/ 	.word	0x00003250


	//   ....[10]....
        /*0100*/ 	.word	0x00003260


	//   ....[11]....
        /*0104*/ 	.word	0x00003270


	//   ....[12]....
        /*0108*/ 	.word	0x000032e0


	//   ....[13]....
        /*010c*/ 	.word	0x000032f0


	//   ....[14]....
        /*0110*/ 	.word	0x00003300


	//   ....[15]....
        /*0114*/ 	.word	0x00003310


	//   ....[16]....
        /*0118*/ 	.word	0x00003320


	//   ....[17]....
        /*011c*/ 	.word	0x00003330


	//   ....[18]....
        /*0120*/ 	.word	0x000033a0


	//   ....[19]....
        /*0124*/ 	.word	0x000033b0


	//   ....[20]....
        /*0128*/ 	.word	0x000033c0


	//   ....[21]....
        /*012c*/ 	.word	0x000033d0


	//   ....[22]....
        /*0130*/ 	.word	0x000033e0


	//   ....[23]....
        /*0134*/ 	.word	0x000033f0


	//   ....[24]....
        /*0138*/ 	.word	0x00003460


	//   ....[25]....
        /*013c*/ 	.word	0x00003470


	//   ....[26]....
        /*0140*/ 	.word	0x00003480


	//   ....[27]....
        /*0144*/ 	.word	0x00003490


	//   ....[28]....
        /*0148*/ 	.word	0x000034a0


	//   ....[29]....
        /*014c*/ 	.word	0x000034b0


	//----- nvinfo : EIATTR_EXIT_INSTR_OFFSETS
	.align		4
.L_701:
        /*0150*/ 	.byte	0x04, 0x1c
        /*0152*/ 	.short	(.L_703 - .L_702)


	//   ....[0]....
.L_702:
        /*0154*/ 	.word	0x000035e0


	//   ....[1]....
        /*0158*/ 	.word	0x00003850


	//----- nvinfo : EIATTR_MAX_THREADS
	.align		4
.L_703:
        /*015c*/ 	.byte	0x04, 0x05
        /*015e*/ 	.short	(.L_705 - .L_704)
.L_704:
        /*0160*/ 	.word	0x00000080
        /*0164*/ 	.word	0x00000001
        /*0168*/ 	.word	0x00000001
.L_705:


//--------------------- .nv.info._Z31router_gemm_kernel_float_outputI13__nv_bfloat16Li128ELi8ELi5ELi256ELi7168EEvPfPKT_S4_ --------------------------
	.section	.nv.info._Z31router_gemm_kernel_float_outputI13__nv_bfloat16Li128ELi8ELi5ELi256ELi7168EEvPfPKT_S4_,"",@"SHT_CUDA_INFO"
	.sectionflags	@""
	.align	4


	//----- nvinfo : EIATTR_CUDA_API_VERSION
	.align		4
        /*0000*/ 	.byte	0x04, 0x37
        /*0002*/ 	.short	(.L_707 - .L_706)
.L_706:
        /*0004*/ 	.word	0x00000082


	//----- nvinfo : EIATTR_SW2861232_WAR
	.align		4
.L_707:
        /*0008*/ 	.byte	0x01, 0x35
	.zero		2


	//----- nvinfo : EIATTR_PARAM_CBANK
	.align		4
        /*000c*/ 	.byte	0x04, 0x0a
        /*000e*/ 	.short	(.L_709 - .L_708)
	.align		4
.L_708:
        /*0010*/ 	.word	index@(.nv.constant0._Z31router_gemm_kernel_float_outputI13__nv_bfloat16Li128ELi8ELi5ELi256ELi7168EEvPfPKT_S4_)
        /*0014*/ 	.short	0x0160
        /*0016*/ 	.short	0x0018


	//----- nvinfo : EIATTR_CBANK_PARAM_SIZE
	.align		4
.L_709:
        /*0018*/ 	.byte	0x03, 0x19
        /*001a*/ 	.short	0x0018


	//----- nvinfo : EIATTR_KPARAM_INFO
	.align		4
        /*001c*/ 	.byte	0x04, 0x17
        /*001e*/ 	.short	(.L_711 - .L_710)
.L_710:
        /*0020*/ 	.word	0x00000000
        /*0024*/ 	.short	0x0002
        /*0026*/ 	.short	0x0010
        /*0028*/ 	.byte	0x00, 0xf0, 0x21, 0x00


	//----- nvinfo : EIATTR_KPARAM_INFO
	.align		4
.L_711:
        /*002c*/ 	.byte	0x04, 0x17
        /*002e*/ 	.short	(.L_713 - .L_712)
.L_712:
        /*0030*/ 	.word	0x00000000
        /*0034*/ 	.short	0x0001
        /*0036*/ 	.short	0x0008
        /*0038*/ 	.byte	0x00, 0xf0, 0x21, 0x00


	//----- nvinfo : EIATTR_KPARAM_INFO
	.align		4
.L_713:
        /*003c*/ 	.byte	0x04, 0x17
        /*003e*/ 	.short	(.L_715 - .L_714)
.L_714:
        /*0040*/ 	.word	0x00000000
        /*0044*/ 	.short	0x0000
        /*0046*/ 	.short	0x0000
        /*0048*/ 	.byte	0x00, 0xf0, 0x21, 0x00


	//----- nvinfo : EIATTR_MAXREG_COUNT
	.align		4
.L_715:
        /*004c*/ 	.byte	0x03, 0x1b
        /*004e*/ 	.short	0x00ff


	//----- nvinfo : EIATTR_NUM_BARRIERS
	.align		4
        /*0050*/ 	.byte	0x02, 0x4c
        /*0052*/ 	.byte	0x01
	.zero		1


	//----- nvinfo : EIATTR_MERCURY_ISA_VERSION
	.align		4
        /*0054*/ 	.byte	0x03, 0x5f
        /*0056*/ 	.short	0x0000


	//----- nvinfo : EIATTR_COOP_GROUP_MASK_REGIDS
	.align		4
        /*0058*/ 	.byte	0x04, 0x29
        /*005a*/ 	.short	(.L_717 - .L_716)


	//   ....[0]....
.L_716:
        /*005c*/ 	.word	0xffffffff


	//   ....[1]....
        /*0060*/ 	.word	0xffffffff


	//   ....[2]....
        /*0064*/ 	.word	0xffffffff


	//   ....[3]....
        /*0068*/ 	.word	0xffffffff


	//   ....[4]....
        /*006c*/ 	.word	0xffffffff


	//   ....[5]....
        /*0070*/ 	.word	0xffffffff


	//   ....[6]....
        /*0074*/ 	.word	0xffffffff


	//   ....[7]....
        /*0078*/ 	.word	0xffffffff


	//   ....[8]....
        /*007c*/ 	.word	0xffffffff


	//   ....[9]....
        /*0080*/ 	.word	0xffffffff


	//   ....[10]....
        /*0084*/ 	.word	0xffffffff


	//   ....[11]....
        /*0088*/ 	.word	0xffffffff


	//   ....[12]....
        /*008c*/ 	.word	0xffffffff


	//   ....[13]....
        /*0090*/ 	.word	0xffffffff


	//   ....[14]....
        /*0094*/ 	.word	0xffffffff


	//   ....[15]....
        /*0098*/ 	.word	0xffffffff


	//   ....[16]....
        /*009c*/ 	.word	0xffffffff


	//   ....[17]....
        /*00a0*/ 	.word	0xffffffff


	//   ....[18]....
        /*00a4*/ 	.word	0xffffffff


	//   ....[19]....
        /*00a8*/ 	.word	0xffffffff


	//   ....[20]....
        /*00ac*/ 	.word	0xffffffff


	//   ....[21]....
        /*00b0*/ 	.word	0xffffffff


	//   ....[22]....
        /*00b4*/ 	.word	0xffffffff


	//   ....[23]....
        /*00b8*/ 	.word	0xffffffff


	//   ....[24]....
        /*00bc*/ 	.word	0xffffffff


	//----- nvinfo : EIATTR_COOP_GROUP_INSTR_OFFSETS
	.align		4
.L_717:
        /*00c0*/ 	.byte	0x04, 0x28
        /*00c2*/ 	.short	(.L_719 - .L_718)


	//   ....[0]....
.L_718:
        /*00c4*/ 	.word	0x000029e0


	//   ....[1]....
        /*00c8*/ 	.word	0x00002a00


	//   ....[2]....
        /*00cc*/ 	.word	0x00002a10


	//   ....[3]....
        /*00d0*/ 	.word	0x00002a20


	//   ....[4]....
        /*00d4*/ 	.word	0x00002a30


	//   ....[5]....
        /*00d8*/ 	.word	0x00002a70


	//   ....[6]....
        /*00dc*/ 	.word	0x00002a90


	//   ....[7]....
        /*00e0*/ 	.word	0x00002ab0


	//   ....[8]....
        /*00e4*/ 	.word	0x00002ac0


	//   ....[9]....
        /*00e8*/ 	.word	0x00002ad0


	//   ....[10]....
        /*00ec*/ 	.word	0x00002b10


	//   ....[11]....
        /*00f0*/ 	.word	0x00002b30


	//   ....[12]....
        /*00f4*/ 	.word	0x00002b50


	//   ....[13]....
        /*00f8*/ 	.word	0x00002b60


	//   ....[14]....
        /*00fc*/ 	.word	0x00002b70


	//   ....[15]....
        /*0100*/ 	.word	0x00002bb0


	//   ....[16]....
        /*0104*/ 	.word	0x00002bd0


	//   ....[17]....
        /*0108*/ 	.word	0x00002bf0


	//   ....[18]....
        /*010c*/ 	.word	0x00002c00


	//   ....[19]....
        /*0110*/ 	.word	0x00002c10


	//   ....[20]....
        /*0114*/ 	.word	0x00002c60


	//   ....[21]....
        /*0118*/ 	.word	0x00002c80


	//   ....[22]....
        /*011c*/ 	.word	0x00002c90


	//   ....[23]....
        /*0120*/ 	.word	0x00002ca0


	//   ....[24]....
        /*0124*/ 	.word	0x00002cb0


	//----- nvinfo : EIATTR_EXIT_INSTR_OFFSETS
	.align		4
.L_719:
        /*0128*/ 	.byte	0x04, 0x1c
        /*012a*/ 	.short	(.L_721 - .L_720)


	//   ....[0]....
.L_720:
        /*012c*/ 	.word	0x00002dc0


	//   ....[1]....
        /*0130*/ 	.word	0x00002fd0


	//----- nvinfo : EIATTR_MAX_THREADS
	.align		4
.L_721:
        /*0134*/ 	.byte	0x04, 0x05
        /*0136*/ 	.short	(.L_723 - .L_722)
.L_722:
        /*0138*/ 	.word	0x00000080
        /*013c*/ 	.word	0x00000001
        /*0140*/ 	.word	0x00000001
.L_723:


//--------------------- .nv.info._Z31router_gemm_kernel_float_outputI13__nv_bfloat16Li128ELi8ELi4ELi256ELi7168EEvPfPKT_S4_ --------------------------
	.section	.nv.info._Z31router_gemm_kernel_float_outputI13__nv_bfloat16Li128ELi8ELi4ELi256ELi7168EEvPfPKT_S4_,"",@"SHT_CUDA_INFO"
	.sectionflags	@""
	.align	4


	//----- nvinfo : EIATTR_CUDA_API_VERSION
	.align		4
        /*0000*/ 	.byte	0x04, 0x37
        /*0002*/ 	.short	(.L_725 - .L_724)
.L_724:
        /*0004*/ 	.word	0x00000082


	//----- nvinfo : EIATTR_SW2861232_WAR
	.align		4
.L_725:
        /*0008*/ 	.byte	0x01, 0x35
	.zero		2


	//----- nvinfo : EIATTR_PARAM_CBANK
	.align		4
        /*000c*/ 	.byte	0x04, 0x0a
        /*000e*/ 	.short	(.L_727 - .L_726)
	.align		4
.L_726:
        /*0010*/ 	.word	index@(.nv.constant0._Z31router_gemm_kernel_float_outputI13__nv_bfloat16Li128ELi8ELi4ELi256ELi7168EEvPfPKT_S4_)
        /*0014*/ 	.short	0x0160
        /*0016*/ 	.short	0x0018


	//----- nvinfo : EIATTR_CBANK_PARAM_SIZE
	.align		4
.L_727:
        /*0018*/ 	.byte	0x03, 0x19
        /*001a*/ 	.short	0x0018


	//----- nvinfo : EIATTR_KPARAM_INFO
	.align		4
        /*001c*/ 	.byte	0x04, 0x17
        /*001e*/ 	.short	(.L_729 - .L_728)
.L_728:
        /*0020*/ 	.word	0x00000000
        /*0024*/ 	.short	0x0002
        /*0026*/ 	.short	0x0010
        /*0028*/ 	.byte	0x00, 0xf0, 0x21, 0x00


	//----- nvinfo : EIATTR_KPARAM_INFO
	.align		4
.L_729:
        /*002c*/ 	.byte	0x04, 0x17
        /*002e*/ 	.short	(.L_731 - .L_730)
.L_730:
        /*0030*/ 	.word	0x00000000
        /*0034*/ 	.short	0x0001
        /*0036*/ 	.short	0x0008
        /*0038*/ 	.byte	0x00, 0xf0, 0x21, 0x00


	//----- nvinfo : EIATTR_KPARAM_INFO
	.align		4
.L_731:
        /*003c*/ 	.byte	0x04, 0x17
        /*003e*/ 	.short	(.L_733 - .L_732)
.L_732:
        /*0040*/ 	.word	0x00000000
        /*0044*/ 	.short	0x0000
        /*0046*/ 	.short	0x0000
        /*0048*/ 	.byte	0x00, 0xf0, 0x21, 0x00


	//----- nvinfo : EIATTR_MAXREG_COUNT
	.align		4
.L_733:
        /*004c*/ 	.byte	0x03, 0x1b
        /*004e*/ 	.short	0x00ff


	//----- nvinfo : EIATTR_NUM_BARRIERS
	.align		4
        /*0050*/ 	.byte	0x02, 0x4c
        /*0052*/ 	.byte	0x01
	.zero		1


	//----- nvinfo : EIATTR_MERCURY_ISA_VERSION
	.align		4
        /*0054*/ 	.byte	0x03, 0x5f
        /*0056*/ 	.short	0x0000


	//----- nvinfo : EIATTR_COOP_GROUP_MASK_REGIDS
	.align		4
        /*0058*/ 	.byte	0x04, 0x29
        /*005a*/ 	.short	(.L_735 - .L_734)


	//   ....[0]....
.L_734:
        /*005c*/ 	.word	0xffffffff


	//   ....[1]....
        /*0060*/ 	.word	0xffffffff


	//   ....[2]....
        /*0064*/ 	.word	0xffffffff


	//   ....[3]....
        /*0068*/ 	.word	0xffffffff


	//   ....[4]....
        /*006c*/ 	.word	0xffffffff


	//   ....[5]....
        /*0070*/ 	.word	0xffffffff


	//   ....[6]....
        /*0074*/ 	.word	0xffffffff


	//   ....[7]....
        /*0078*/ 	.word	0xffffffff


	//   ....[8]....
        /*007c*/ 	.word	0xffffffff


	//   ....[9]....
        /*0080*/ 	.word	0xffffffff


	//   ....[10]....
        /*0084*/ 	.word	0xffffffff


	//   ....[11]....
        /*0088*/ 	.word	0xffffffff


	//   ....[12]....
        /*008c*/ 	.word	0xffffffff


	//   ....[13]....
        /*0090*/ 	.word	0xffffffff


	//   ....[14]....
        /*0094*/ 	.word	0xffffffff


	//   ....[15]....
        /*0098*/ 	.word	0xffffffff


	//   ....[16]....
        /*009c*/ 	.word	0xffffffff


	//   ....[17]....
        /*00a0*/ 	.word	0xffffffff


	//   ....[18]....
        /*00a4*/ 	.word	0xffffffff


	//   ....[19]....
        /*00a8*/ 	.word	0xffffffff


	//----- nvinfo : EIATTR_COOP_GROUP_INSTR_OFFSETS
	.align		4
.L_735:
        /*00ac*/ 	.byte	0x04, 0x28
        /*00ae*/ 	.short	(.L_737 - .L_736)


	//   ....[0]....
.L_736:
        /*00b0*/ 	.word	0x00002280


	//   ....[1]....
        /*00b4*/ 	.word	0x00002290


	//   ....[2]....
        /*00b8*/ 	.word	0x000022a0


	//   ....[3]....
        /*00bc*/ 	.word	0x000022b0


	//   ....[4]....
        /*00c0*/ 	.word	0x00002300


	//   ....[5]....
        /*00c4*/ 	.word	0x00002310


	//   ....[6]....
        /*00c8*/ 	.word	0x00002320


	//   ....[7]....
        /*00cc*/ 	.word	0x00002330


	//   ....[8]....
        /*00d0*/ 	.word	0x00002380


	//   ....[9]....
        /*00d4*/ 	.word	0x00002390


	//   ....[10]....
        /*00d8*/ 	.word	0x000023a0


	//   ....[11]....
        /*00dc*/ 	.word	0x000023b0


	//   ....[12]....
        /*00e0*/ 	.word	0x00002400


	//   ....[13]....
        /*00e4*/ 	.word	0x00002410


	//   ....[14]....
        /*00e8*/ 	.word	0x00002420


	//   ....[15]....
        /*00ec*/ 	.word	0x00002430


	//   ....[16]....
        /*00f0*/ 	.word	0x00002480


	//   ....[17]....
        /*00f4*/ 	.word	0x00002490


	//   ....[18]....
        /*00f8*/ 	.word	0x000024a0


	//   ....[19]....
        /*00fc*/ 	.word	0x000024b0


	//----- nvinfo : EIATTR_EXIT_INSTR_OFFSETS
	.align		4
.L_737:
        /*0100*/ 	.byte	0x04, 0x1c
        /*0102*/ 	.short	(.L_739 - .L_738)


	//   ....[0]....
.L_738:
        /*0104*/ 	.word	0x000025a0


	//   ....[1]....
        /*0108*/ 	.word	0x00002750


	//----- nvinfo : EIATTR_MAX_THREADS
	.align		4
.L_739:
        /*010c*/ 	.byte	0x04, 0x05
        /*010e*/ 	.short	(.L_741 - .L_740)
.L_740:
        /*0110*/ 	.word	0x00000080
        /*0114*/ 	.word	0x00000001
        /*0118*/ 	.word	0x00000001
.L_741:


//--------------------- .nv.info._Z31router_gemm_kernel_float_outputI13__nv_bfloat16Li128ELi8ELi3ELi256ELi7168EEvPfPKT_S4_ --------------------------
	.section	.nv.info._Z31router_gemm_kernel_float_outputI13__nv_bfloat16Li128ELi8ELi3ELi256ELi7168EEvPfPKT_S4_,"",@"SHT_CUDA_INFO"
	.sectionflags	@""
	.align	4


	//----- nvinfo : EIATTR_CUDA_API_VERSION
	.align		4
        /*0000*/ 	.byte	0x04, 0x37
        /*0002*/ 	.short	(.L_743 - .L_742)
.L_742:
        /*0004*/ 	.word	0x00000082


	//----- nvinfo : EIATTR_SW2861232_WAR
	.align		4
.L_743:
        /*0008*/ 	.byte	0x01, 0x35
	.zero		2


	//----- nvinfo : EIATTR_PARAM_CBANK
	.align		4
        /*000c*/ 	.byte	0x04, 0x0a
        /*000e*/ 	.short	(.L_745 - .L_744)
	.align		4
.L_744:
        /*0010*/ 	.word	index@(.nv.constant0._Z31router_gemm_kernel_float_outputI13__nv_bfloat16Li128ELi8ELi3ELi256ELi7168EEvPfPKT_S4_)
        /*0014*/ 	.short	0x0160
        /*0016*/ 	.short	0x0018


	//----- nvinfo : EIATTR_CBANK_PARAM_SIZE
	.align		4
.L_745:
        /*0018*/ 	.byte	0x03, 0x19
        /*001a*/ 	.short	0x0018


	//----- nvinfo : EIATTR_KPARAM_INFO
	.align		4
        /*001c*/ 	.byte	0x04, 0x17
        /*001e*/ 	.short	(.L_747 - .L_746)
.L_746:
        /*0020*/ 	.word	0x00000000
        /*0024*/ 	.short	0x0002
        /*0026*/ 	.short	0x0010
        /*0028*/ 	.byte	0x00, 0xf0, 0x21, 0x00


	//----- nvinfo : EIATTR_KPARAM_INFO
	.align		4
.L_747:
        /*002c*/ 	.byte	0x04, 0x17
        /*002e*/ 	.short	(.L_749 - .L_748)
.L_748:
        /*0030*/ 	.word	0x00000000
        /*0034*/ 	.short	0x0001
        /*0036*/ 	.short	0x0008
        /*0038*/ 	.byte	0x00, 0xf0, 0x21, 0x00


	//----- nvinfo : EIATTR_KPARAM_INFO
	.align		4
.L_749:
        /*003c*/ 	.byte	0x04, 0x17
        /*003e*/ 	.short	(.L_751 - .L_750)
.L_750:
        /*0040*/ 	.word	0x00000000
        /*0044*/ 	.short	0x0000
        /*0046*/ 	.short	0x0000
        /*0048*/ 	.byte	0x00, 0xf0, 0x21, 0x00


	//----- nvinfo : EIATTR_MAXREG_COUNT
	.align		4
.L_751:
        /*004c*/ 	.byte	0x03, 0x1b
        /*004e*/ 	.short	0x00ff


	//----- nvinfo : EIATTR_NUM_BARRIERS
	.align		4
        /*0050*/ 	.byte	0x02, 0x4c
        /*0052*/ 	.byte	0x01
	.zero		1


	//----- nvinfo : EIATTR_MERCURY_ISA_VERSION
	.align		4
        /*0054*/ 	.byte	0x03, 0x5f
        /*0056*/ 	.short	0x0000


	//----- nvinfo : EIATTR_COOP_GROUP_MASK_REGIDS
	.align		4
        /*0058*/ 	.byte	0x04, 0x29
        /*005a*/ 	.short	(.L_753 - .L_752)


	//   ....[0]....
.L_752:
        /*005c*/ 	.word	0xffffffff


	//   ....[1]....
        /*0060*/ 	.word	0xffffffff


	//   ....[2]....
        /*0064*/ 	.word	0xffffffff


	//   ....[3]....
        /*0068*/ 	.word	0xffffffff


	//   ....[4]....
        /*006c*/ 	.word	0xffffffff


	//   ....[5]....
        /*0070*/ 	.word	0xffffffff


	//   ....[6]....
        /*0074*/ 	.word	0xffffffff


	//   ....[7]....
        /*0078*/ 	.word	0xffffffff


	//   ....[8]....
        /*007c*/ 	.word	0xffffffff


	//   ....[9]....
        /*0080*/ 	.word	0xffffffff


	//   ....[10]....
        /*0084*/ 	.word	0xffffffff


	//   ....[11]....
        /*0088*/ 	.word	0xffffffff


	//   ....[12]....
        /*008c*/ 	.word	0xffffffff


	//   ....[13]....
        /*0090*/ 	.word	0xffffffff


	//   ....[14]....
        /*0094*/ 	.word	0xffffffff


	//----- nvinfo : EIATTR_COOP_GROUP_INSTR_OFFSETS
	.align		4
.L_753:
        /*0098*/ 	.byte	0x04, 0x28
        /*009a*/ 	.short	(.L_755 - .L_754)


	//   ....[0]....
.L_754:
        /*009c*/ 	.word	0x00001b10


	//   ....[1]....
        /*00a0*/ 	.word	0x00001b20


	//   ....[2]....
        /*00a4*/ 	.word	0x00001b30


	//   ....[3]....
        /*00a8*/ 	.word	0x00001b70


	//   ....[4]....
        /*00ac*/ 	.word	0x00001b80


	//   ....[5]....
        /*00b0*/ 	.word	0x00001b90


	//   ....[6]....
        /*00b4*/ 	.word	0x00001bd0


	//   ....[7]....
        /*00b8*/ 	.word	0x00001be0


	//   ....[8]....
        /*00bc*/ 	.word	0x00001bf0


	//   ....[9]....
        /*00c0*/ 	.word	0x00001c30


	//   ....[10]....
        /*00c4*/ 	.word	0x00001c40


	//   ....[11]....
        /*00c8*/ 	.word	0x00001c50


	//   ....[12]....
        /*00cc*/ 	.word	0x00001c90


	//   ....[13]....
        /*00d0*/ 	.word	0x00001ca0


	//   ....[14]....
        /*00d4*/ 	.word	0x00001cb0


	//----- nvinfo : EIATTR_EXIT_INSTR_OFFSETS
	.align		4
.L_755:
        /*00d8*/ 	.byte	0x04, 0x1c
        /*00da*/ 	.short	(.L_757 - .L_756)


	//   ....[0]....
.L_756:
        /*00dc*/ 	.word	0x00001d80


	//   ....[1]....
        /*00e0*/ 	.word	0x00001ed0


	//----- nvinfo : EIATTR_MAX_THREADS
	.align		4
.L_757:
        /*00e4*/ 	.byte	0x04, 0x05
        /*00e6*/ 	.short	(.L_759 - .L_758)
.L_758:
        /*00e8*/ 	.word	0x00000080
        /*00ec*/ 	.word	0x00000001
        /*00f0*/ 	.word	0x00000001
.L_759:


//--------------------- .nv.info._Z31router_gemm_kernel_float_outputI13__nv_bfloat16Li128ELi8ELi2ELi256ELi7168EEvPfPKT_S4_ --------------------------
	.section	.nv.info._Z31router_gemm_kernel_float_outputI13__nv_bfloat16Li128ELi8ELi2ELi256ELi7168EEvPfPKT_S4_,"",@"SHT_CUDA_INFO"
	.sectionflags	@""
	.align	4


	//----- nvinfo : EIATTR_CUDA_API_VERSION
	.align		4
        /*0000*/ 	.byte	0x04, 0x37
        /*0002*/ 	.short	(.L_761 - .L_760)
.L_760:
        /*0004*/ 	.word	0x00000082


	//----- nvinfo : EIATTR_SW2861232_WAR
	.align		4
.L_761:
        /*0008*/ 	.byte	0x01, 0x35
	.zero		2


	//----- nvinfo : EIATTR_PARAM_CBANK
	.align		4
        /*000c*/ 	.byte	0x04, 0x0a
        /*000e*/ 	.short	(.L_763 - .L_762)
	.align		4
.L_762:
        /*0010*/ 	.word	index@(.nv.constant0._Z31router_gemm_kernel_float_outputI13__nv_bfloat16Li128ELi8ELi2ELi256ELi7168EEvPfPKT_S4_)
        /*0014*/ 	.short	0x0160
        /*0016*/ 	.short	0x0018


	//----- nvinfo : EIATTR_CBANK_PARAM_SIZE
	.align		4
.L_763:
        /*0018*/ 	.byte	0x03, 0x19
        /*001a*/ 	.short	0x0018


	//----- nvinfo : EIATTR_KPARAM_INFO
	.align		4
        /*001c*/ 	.byte	0x04, 0x17
        /*001e*/ 	.short	(.L_765 - .L_764)
.L_764:
        /*0020*/ 	.word	0x00000000
        /*0024*/ 	.short	0x0002
        /*0026*/ 	.short	0x0010
        /*0028*/ 	.byte	0x00, 0xf0, 0x21, 0x00


	//----- nvinfo : EIATTR_KPARAM_INFO
	.align		4
.L_765:
        /*002c*/ 	.byte	0x04, 0x17
        /*002e*/ 	.short	(.L_767 - .L_766)
.L_766:
        /*0030*/ 	.word	0x00000000
        /*0034*/ 	.short	0x0001
        /*0036*/ 	.short	0x0008
        /*0038*/ 	.byte	0x00, 0xf0, 0x21, 0x00


	//----- nvinfo : EIATTR_KPARAM_INFO
	.align		4
.L_767:
        /*003c*/ 	.byte	0x04, 0x17
        /*003e*/ 	.short	(.L_769 - .L_768)
.L_768:
        /*0040*/ 	.word	0x00000000
        /*0044*/ 	.short	0x0000
        /*0046*/ 	.short	0x0000
        /*0048*/ 	.byte	0x00, 0xf0, 0x21, 0x00


	//----- nvinfo : EIATTR_MAXREG_COUNT
	.align		4
.L_769:
        /*004c*/ 	.byte	0x03, 0x1b
        /*004e*/ 	.short	0x00ff


	//----- nvinfo : EIATTR_NUM_BARRIERS
	.align		4
        /*0050*/ 	.byte	0x02, 0x4c
        /*0052*/ 	.byte	0x01
	.zero		1


	//----- nvinfo : EIATTR_MERCURY_ISA_VERSION
	.align		4
        /*0054*/ 	.byte	0x03, 0x5f
        /*0056*/ 	.short	0x0000


	//----- nvinfo : EIATTR_COOP_GROUP_MASK_REGIDS
	.align		4
        /*0058*/ 	.byte	0x04, 0x29
        /*005a*/ 	.short	(.L_771 - .L_770)


	//   ....[0]....
.L_770:
        /*005c*/ 	.word	0xffffffff


	//   ....[1]....
        /*0060*/ 	.word	0xffffffff


	//   ....[2]....
        /*0064*/ 	.word	0xffffffff


	//   ....[3]....
        /*0068*/ 	.word	0xffffffff


	//   ....[4]....
        /*006c*/ 	.word	0xffffffff


	//   ....[5]....
        /*0070*/ 	.word	0xffffffff


	//   ....[6]....
        /*0074*/ 	.word	0xffffffff


	//   ....[7]....
        /*0078*/ 	.word	0xffffffff


	//   ....[8]....
        /*007c*/ 	.word	0xffffffff


	//   ....[9]....
        /*0080*/ 	.word	0xffffffff


	//----- nvinfo : EIATTR_COOP_GROUP_INSTR_OFFSETS
	.align		4
.L_771:
        /*0084*/ 	.byte	0x04, 0x28
        /*0086*/ 	.short	(.L_773 - .L_772)


	//   ....[0]....
.L_772:
        /*0088*/ 	.word	0x000013a0


	//   ....[1]....
        /*008c*/ 	.word	0x000013b0


	//   ....[2]....
        /*0090*/ 	.word	0x000013e0


	//   ....[3]....
        /*0094*/ 	.word	0x000013f0


	//   ....[4]....
        /*0098*/ 	.word	0x00001420


	//   ....[5]....
        /*009c*/ 	.word	0x00001430


	//   ....[6]....
        /*00a0*/ 	.word	0x00001460


	//   ....[7]....
        /*00a4*/ 	.word	0x00001470


	//   ....[8]....
        /*00a8*/ 	.word	0x000014b0


	//   ....[9]....
        /*00ac*/ 	.word	0x000014c0


	//----- nvinfo : EIATTR_EXIT_INSTR_OFFSETS
	.align		4
.L_773:
        /*00b0*/ 	.byte	0x04, 0x1c
        /*00b2*/ 	.short	(.L_775 - .L_774)


	//   ....[0]....
.L_774:
        /*00b4*/ 	.word	0x00001560


	//   ....[1]....
        /*00b8*/ 	.word	0x00001650


	//----- nvinfo : EIATTR_MAX_THREADS
	.align		4
.L_775:
        /*00bc*/ 	.byte	0x04, 0x05
        /*00be*/ 	.short	(.L_777 - .L_776)
.L_776:
        /*00c0*/ 	.word	0x00000080
        /*00c4*/ 	.word	0x00000001
        /*00c8*/ 	.word	0x00000001
.L_777:


//--------------------- .nv.info._Z31router_gemm_kernel_float_outputI13__nv_bfloat16Li128ELi8ELi1ELi256ELi7168EEvPfPKT_S4_ --------------------------
	.section	.nv.info._Z31router_gemm_kernel_float_outputI13__nv_bfloat16Li128ELi8ELi1ELi256ELi7168EEvPfPKT_S4_,"",@"SHT_CUDA_INFO"
	.sectionflags	@""
	.align	4


	//----- nvinfo : EIATTR_CUDA_API_VERSION
	.align		4
        /*0000*/ 	.byte	0x04, 0x37
        /*0002*/ 	.short	(.L_779 - .L_778)
.L_778:
        /*0004*/ 	.word	0x00000082


	//----- nvinfo : EIATTR_SW2861232_WAR
	.align		4
.L_779:
        /*0008*/ 	.byte	0x01, 0x35
	.zero		2


	//----- nvinfo : EIATTR_PARAM_CBANK
	.align		4
        /*000c*/ 	.byte	0x04, 0x0a
        /*000e*/ 	.short	(.L_781 - .L_780)
	.align		4
.L_780:
        /*0010*/ 	.word	index@(.nv.constant0._Z31router_gemm_kernel_float_outputI13__nv_bfloat16Li128ELi8ELi1ELi256ELi7168EEvPfPKT_S4_)
        /*0014*/ 	.short	0x0160
        /*0016*/ 	.short	0x0018


	//----- nvinfo : EIATTR_CBANK_PARAM_SIZE
	.align		4
.L_781:
        /*0018*/ 	.byte	0x03, 0x19
        /*001a*/ 	.short	0x0018


	//----- nvinfo : EIATTR_KPARAM_INFO
	.align		4
        /*001c*/ 	.byte	0x04, 0x17
        /*001e*/ 	.short	(.L_783 - .L_782)
.L_782:
        /*0020*/ 	.word	0x00000000
        /*0024*/ 	.short	0x0002
        /*0026*/ 	.short	0x0010
        /*0028*/ 	.byte	0x00, 0xf0, 0x21, 0x00


	//----- nvinfo : EIATTR_KPARAM_INFO
	.align		4
.L_783:
        /*002c*/ 	.byte	0x04, 0x17
        /*002e*/ 	.short	(.L_785 - .L_784)
.L_784:
        /*0030*/ 	.word	0x00000000
        /*0034*/ 	.short	0x0001
        /*0036*/ 	.short	0x0008
        /*0038*/ 	.byte	0x00, 0xf0, 0x21, 0x00


	//----- nvinfo : EIATTR_KPARAM_INFO
	.align		4
.L_785:
        /*003c*/ 	.byte	0x04, 0x17
        /*003e*/ 	.short	(.L_787 - .L_786)
.L_786:
        /*0040*/ 	.word	0x00000000
        /*0044*/ 	.short	0x0000
        /*0046*/ 	.short	0x0000
        /*0048*/ 	.byte	0x00, 0xf0, 0x21, 0x00


	//----- nvinfo : EIATTR_MAXREG_COUNT
	.align		4
.L_787:
        /*004c*/ 	.byte	0x03, 0x1b
        /*004e*/ 	.short	0x00ff


	//----- nvinfo : EIATTR_NUM_BARRIERS
	.align		4
        /*0050*/ 	.byte	0x02, 0x4c
        /*0052*/ 	.byte	0x01
	.zero		1


	//----- nvinfo : EIATTR_MERCURY_ISA_VERSION
	.align		4
        /*0054*/ 	.byte	0x03, 0x5f
        /*0056*/ 	.short	0x0000


	//----- nvinfo : EIATTR_COOP_GROUP_MASK_REGIDS
	.align		4
        /*0058*/ 	.byte	0x04, 0x29
        /*005a*/ 	.short	(.L_789 - .L_788)


	//   ....[0]....
.L_788:
        /*005c*/ 	.word	0xffffffff


	//   ....[1]....
        /*0060*/ 	.word	0xffffffff


	//   ....[2]....
        /*0064*/ 	.word	0xffffffff


	//   ....[3]....
        /*0068*/ 	.word	0xffffffff


	//   ....[4]....
        /*006c*/ 	.word	0xffffffff


	//----- nvinfo : EIATTR_COOP_GROUP_INSTR_OFFSETS
	.align		4
.L_789:
        /*0070*/ 	.byte	0x04, 0x28
        /*0072*/ 	.short	(.L_791 - .L_790)


	//   ....[0]....
.L_790:
        /*0074*/ 	.word	0x00000c30


	//   ....[1]....
        /*0078*/ 	.word	0x00000c50


	//   ....[2]....
        /*007c*/ 	.word	0x00000c70


	//   ....[3]....
        /*0080*/ 	.word	0x00000c90


	//   ....[4]....
        /*0084*/ 	.word	0x00000cc0


	//----- nvinfo : EIATTR_EXIT_INSTR_OFFSETS
	.align		4
.L_791:
        /*0088*/ 	.byte	0x04, 0x1c
        /*008a*/ 	.short	(.L_793 - .L_792)


	//   ....[0]....
.L_792:
        /*008c*/ 	.word	0x00000d40


	//   ....[1]....
        /*0090*/ 	.word	0x00000dd0


	//----- nvinfo : EIATTR_MAX_THREADS
	.align		4
.L_793:
        /*0094*/ 	.byte	0x04, 0x05
        /*0096*/ 	.short	(.L_795 - .L_794)
.L_794:
        /*0098*/ 	.word	0x00000080
        /*009c*/ 	.word	0x00000001
        /*00a0*/ 	.word	0x00000001
.L_795:


//--------------------- .nv.callgraph             --------------------------
	.section	.nv.callgraph,"",@"SHT_CUDA_CALLGRAPH"
	.align	4
	.sectionentsize	8
	.align		4
        /*0000*/ 	.word	0x00000000
	.align		4
        /*0004*/ 	.word	0xffffffff
	.align		4
        /*0008*/ 	.word	0x00000000
	.align		4
        /*000c*/ 	.word	0xfffffffe
	.align		4
        /*0010*/ 	.word	0x00000000
	.align		4
        /*0014*/ 	.word	0xfffffffd
	.align		4
        /*0018*/ 	.word	0x00000000
	.align		4
        /*001c*/ 	.word	0xfffffffc


//--------------------- .nv.rel.action            --------------------------
	.section	.nv.rel.action,"",@"SHT_CUDA_RELOCINFO"
	.align	8
	.sectionentsize	8
        /*0000*/ 	.byte	0x73, 0x00, 0x00, 0x00, 0x00, 0x00, 0x00, 0x00, 0x00, 0x00, 0x00, 0x11, 0x25, 0x00, 0x05, 0x36


//--------------------- .nv.constant4             --------------------------
	.section	.nv.constant4,"a",@progbits
	.align	8
	.align		8
.nv.constant4:
        /*0000*/ 	.dword	_ZN65_INTERNAL_cc3c4f23_29_dsv3_router_gemm_float_out_cu_2fe937f0_32154cuda3std3__45__cpo5beginE
	.align		8
        /*0008*/ 	.dword	_ZN65_INTERNAL_cc3c4f23_29_dsv3_router_gemm_float_out_cu_2fe937f0_32154cuda3std3__45__cpo3endE
	.align		8
        /*0010*/ 	.dword	_ZN65_INTERNAL_cc3c4f23_29_dsv3_router_gemm_float_out_cu_2fe937f0_32154cuda3std3__45__cpo6cbeginE
	.align		8
        /*0018*/ 	.dword	_ZN65_INTERNAL_cc3c4f23_29_dsv3_router_gemm_float_out_cu_2fe937f0_32154cuda3std3__45__cpo4cendE
	.align		8
        /*0020*/ 	.dword	_ZN65_INTERNAL_cc3c4f23_29_dsv3_router_gemm_float_out_cu_2fe937f0_32154cuda3std3__45__cpo6rbeginE
	.align		8
        /*0028*/ 	.dword	_ZN65_INTERNAL_cc3c4f23_29_dsv3_router_gemm_float_out_cu_2fe937f0_32154cuda3std3__45__cpo4rendE
	.align		8
        /*0030*/ 	.dword	_ZN65_INTERNAL_cc3c4f23_29_dsv3_router_gemm_float_out_cu_2fe937f0_32154cuda3std3__45__cpo7crbeginE
	.align		8
        /*0038*/ 	.dword	_ZN65_INTERNAL_cc3c4f23_29_dsv3_router_gemm_float_out_cu_2fe937f0_32154cuda3std3__45__cpo5crendE
	.align		8
        /*0040*/ 	.dword	_ZN65_INTERNAL_cc3c4f23_29_dsv3_router_gemm_float_out_cu_2fe937f0_32154cuda3std3__467_GLOBAL__N__cc3c4f23_29_dsv3_router_gemm_float_out_cu_2fe937f0_32156ignoreE
	.align		8
        /*0048*/ 	.dword	_ZN65_INTERNAL_cc3c4f23_29_dsv3_router_gemm_float_out_cu_2fe937f0_32154cuda3std3__419piecewise_constructE
	.align		8
        /*0050*/ 	.dword	_ZN65_INTERNAL_cc3c4f23_29_dsv3_router_gemm_float_out_cu_2fe937f0_32154cuda3std3__48in_placeE
	.align		8
        /*0058*/ 	.dword	_ZN65_INTERNAL_cc3c4f23_29_dsv3_router_gemm_float_out_cu_2fe937f0_32154cuda3std3__420unreachable_sentinelE
	.align		8
        /*0060*/ 	.dword	_ZN65_INTERNAL_cc3c4f23_29_dsv3_router_gemm_float_out_cu_2fe937f0_32154cuda3std6ranges3__45__cpo4swapE
	.align		8
        /*0068*/ 	.dword	_ZN65_INTERNAL_cc3c4f23_29_dsv3_router_gemm_float_out_cu_2fe937f0_32154cuda3std6ranges3__45__cpo9iter_moveE
	.align		8
        /*0070*/ 	.dword	_ZN65_INTERNAL_cc3c4f23_29_dsv3_router_gemm_float_out_cu_2fe937f0_32154cuda3std6ranges3__45__cpo5beginE
	.align		8
        /*0078*/ 	.dword	_ZN65_INTERNAL_cc3c4f23_29_dsv3_router_gemm_float_out_cu_2fe937f0_32154cuda3std6ranges3__45__cpo3endE
	.align		8
        /*0080*/ 	.dword	_ZN65_INTERNAL_cc3c4f23_29_dsv3_router_gemm_float_out_cu_2fe937f0_32154cuda3std6ranges3__45__cpo6cbeginE
	.align		8
        /*0088*/ 	.dword	_ZN65_INTERNAL_cc3c4f23_29_dsv3_router_gemm_float_out_cu_2fe937f0_32154cuda3std6ranges3__45__cpo4cendE
	.align		8
        /*0090*/ 	.dword	_ZN65_INTERNAL_cc3c4f23_29_dsv3_router_gemm_float_out_cu_2fe937f0_32154cuda3std6ranges3__45__cpo7advanceE
	.align		8
        /*0098*/ 	.dword	_ZN65_INTERNAL_cc3c4f23_29_dsv3_router_gemm_float_out_cu_2fe937f0_32154cuda3std6ranges3__45__cpo9iter_swapE
	.align		8
        /*00a0*/ 	.dword	_ZN65_INTERNAL_cc3c4f23_29_dsv3_router_gemm_float_out_cu_2fe937f0_32154cuda3std6ranges3__45__cpo4nextE
	.align		8
        /*00a8*/ 	.dword	_ZN65_INTERNAL_cc3c4f23_29_dsv3_router_gemm_float_out_cu_2fe937f0_32154cuda3std6ranges3__45__cpo4prevE
	.align		8
        /*00b0*/ 	.dword	_ZN65_INTERNAL_cc3c4f23_29_dsv3_router_gemm_float_out_cu_2fe937f0_32154cuda3std6ranges3__45__cpo4dataE
	.align		8
        /*00b8*/ 	.dword	_ZN65_INTERNAL_cc3c4f23_29_dsv3_router_gemm_float_out_cu_2fe937f0_32154cuda3std6ranges3__45__cpo5cdataE
	.align		8
        /*00c0*/ 	.dword	_ZN65_INTERNAL_cc3c4f23_29_dsv3_router_gemm_float_out_cu_2fe937f0_32154cuda3std6ranges3__45__cpo4sizeE
	.align		8
        /*00c8*/ 	.dword	_ZN65_INTERNAL_cc3c4f23_29_dsv3_router_gemm_float_out_cu_2fe937f0_32154cuda3std6ranges3__45__cpo5ssizeE
	.align		8
        /*00d0*/ 	.dword	_ZN65_INTERNAL_cc3c4f23_29_dsv3_router_gemm_float_out_cu_2fe937f0_32154cuda3std6ranges3__45__cpo8distanceE
	.align		8
        /*00d8*/ 	.dword	_ZN65_INTERNAL_cc3c4f23_29_dsv3_router_gemm_float_out_cu_2fe937f0_32156thrust23THRUST_300001_SM_800_NS6system6detail10sequential3seqE


//--------------------- .nv.constant0._Z31router_gemm_kernel_float_outputI13__nv_bfloat16Li128ELi8ELi16ELi384ELi7168EEvPfPKT_S4_ --------------------------
	.section	.nv.constant0._Z31router_gemm_kernel_float_outputI13__nv_bfloat16Li128ELi8ELi16ELi384ELi7168EEvPfPKT_S4_,"a",@progbits
	.sectionflags	@""
	.align	4
.nv.constant0._Z31router_gemm_kernel_float_outputI13__nv_bfloat16Li128ELi8ELi16ELi384ELi7168EEvPfPKT_S4_:
	.zero		376


//--------------------- .nv.constant0._Z31router_gemm_kernel_float_outputI13__nv_bfloat16Li128ELi8ELi15ELi384ELi7168EEvPfPKT_S4_ --------------------------
	.section	.nv.constant0._Z31router_gemm_kernel_float_outputI13__nv_bfloat16Li128ELi8ELi15ELi384ELi7168EEvPfPKT_S4_,"a",@progbits
	.sectionflags	@""
	.align	4
.nv.constant0._Z31router_gemm_kernel_float_outputI13__nv_bfloat16Li128ELi8ELi15ELi384ELi7168EEvPfPKT_S4_:
	.zero		376


//--------------------- .nv.constant0._Z31router_gemm_kernel_float_outputI13__nv_bfloat16Li128ELi8ELi14ELi384ELi7168EEvPfPKT_S4_ --------------------------
	.section	.nv.constant0._Z31router_gemm_kernel_float_outputI13__nv_bfloat16Li128ELi8ELi14ELi384ELi7168EEvPfPKT_S4_,"a",@progbits
	.sectionflags	@""
	.align	4
.nv.constant0._Z31router_gemm_kernel_float_outputI13__nv_bfloat16Li128ELi8ELi14ELi384ELi7168EEvPfPKT_S4_:
	.zero		376


//--------------------- .nv.constant0._Z31router_gemm_kernel_float_outputI13__nv_bfloat16Li128ELi8ELi13ELi384ELi7168EEvPfPKT_S4_ --------------------------
	.section	.nv.constant0._Z31router_gemm_kernel_float_outputI13__nv_bfloat16Li128ELi8ELi13ELi384ELi7168EEvPfPKT_S4_,"a",@progbits
	.sectionflags	@""
	.align	4
.nv.constant0._Z31router_gemm_kernel_float_outputI13__nv_bfloat16Li128ELi8ELi13ELi384ELi7168EEvPfPKT_S4_:
	.zero		376


//--------------------- .nv.constant0._Z31router_gemm_kernel_float_outputI13__nv_bfloat16Li128ELi8ELi12ELi384ELi7168EEvPfPKT_S4_ --------------------------
	.section	.nv.constant0._Z31router_gemm_kernel_float_outputI13__nv_bfloat16Li128ELi8ELi12ELi384ELi7168EEvPfPKT_S4_,"a",@progbits
	.sectionflags	@""
	.align	4
.nv.constant0._Z31router_gemm_kernel_float_outputI13__nv_bfloat16Li128ELi8ELi12ELi384ELi7168EEvPfPKT_S4_:
	.zero		376


//--------------------- .nv.constant0._Z31router_gemm_kernel_float_outputI13__nv_bfloat16Li128ELi8ELi11ELi384ELi7168EEvPfPKT_S4_ --------------------------
	.section	.nv.constant0._Z31router_gemm_kernel_float_outputI13__nv_bfloat16Li128ELi8ELi11ELi384ELi7168EEvPfPKT_S4_,"a",@progbits
	.sectionflags	@""
	.align	4
.nv.constant0._Z31router_gemm_kernel_float_outputI13__nv_bfloat16Li128ELi8ELi11ELi384ELi7168EEvPfPKT_S4_:
	.zero		376


//--------------------- .nv.constant0._Z31router_gemm_kernel_float_outputI13__nv_bfloat16Li128ELi8ELi10ELi384ELi7168EEvPfPKT_S4_ --------------------------
	.section	.nv.constant0._Z31router_gemm_kernel_float_outputI13__nv_bfloat16Li128ELi8ELi10ELi384ELi7168EEvPfPKT_S4_,"a",@progbits
	.sectionflags	@""
	.align	4
.nv.constant0._Z31router_gemm_kernel_float_outputI13__nv_bfloat16Li128ELi8ELi10ELi384ELi7168EEvPfPKT_S4_:
	.zero		376


//--------------------- .nv.constant0._Z31router_gemm_kernel_float_outputI13__nv_bfloat16Li128ELi8ELi9ELi384ELi7168EEvPfPKT_S4_ --------------------------
	.section	.nv.constant0._Z31router_gemm_kernel_float_outputI13__nv_bfloat16Li128ELi8ELi9ELi384ELi7168EEvPfPKT_S4_,"a",@progbits
	.sectionflags	@""
	.align	4
.nv.constant0._Z31router_gemm_kernel_float_outputI13__nv_bfloat16Li128ELi8ELi9ELi384ELi7168EEvPfPKT_S4_:
	.zero		376


//--------------------- .nv.constant0._Z31router_gemm_kernel_float_outputI13__nv_bfloat16Li128ELi8ELi8ELi384ELi7168EEvPfPKT_S4_ --------------------------
	.section	.nv.constant0._Z31router_gemm_kernel_float_outputI13__nv_bfloat16Li128ELi8ELi8ELi384ELi7168EEvPfPKT_S4_,"a",@progbits
	.sectionflags	@""
	.align	4
.nv.constant0._Z31router_gemm_kernel_float_outputI13__nv_bfloat16Li128ELi8ELi8ELi384ELi7168EEvPfPKT_S4_:
	.zero		376


//--------------------- .nv.constant0._Z31router_gemm_kernel_float_outputI13__nv_bfloat16Li128ELi8ELi7ELi384ELi7168EEvPfPKT_S4_ --------------------------
	.section	.nv.constant0._Z31router_gemm_kernel_float_outputI13__nv_bfloat16Li128ELi8ELi7ELi384ELi7168EEvPfPKT_S4_,"a",@progbits
	.sectionflags	@""
	.align	4
.nv.constant0._Z31router_gemm_kernel_float_outputI13__nv_bfloat16Li128ELi8ELi7ELi384ELi7168EEvPfPKT_S4_:
	.zero		376


//--------------------- .nv.constant0._Z31router_gemm_kernel_float_outputI13__nv_bfloat16Li128ELi8ELi6ELi384ELi7168EEvPfPKT_S4_ --------------------------
	.section	.nv.constant0._Z31router_gemm_kernel_float_outputI13__nv_bfloat16Li128ELi8ELi6ELi384ELi7168EEvPfPKT_S4_,"a",@progbits
	.sectionflags	@""
	.align	4
.nv.constant0._Z31router_gemm_kernel_float_outputI13__nv_bfloat16Li128ELi8ELi6ELi384ELi7168EEvPfPKT_S4_:
	.zero		376


//--------------------- .nv.constant0._Z31router_gemm_kernel_float_outputI13__nv_bfloat16Li128ELi8ELi5ELi384ELi7168EEvPfPKT_S4_ --------------------------
	.section	.nv.constant0._Z31router_gemm_kernel_float_outputI13__nv_bfloat16Li128ELi8ELi5ELi384ELi7168EEvPfPKT_S4_,"a",@progbits
	.sectionflags	@""
	.align	4
.nv.constant0._Z31router_gemm_kernel_float_outputI13__nv_bfloat16Li128ELi8ELi5ELi384ELi7168EEvPfPKT_S4_:
	.zero		376


//--------------------- .nv.constant0._Z31router_gemm_kernel_float_outputI13__nv_bfloat16Li128ELi8ELi4ELi384ELi7168EEvPfPKT_S4_ --------------------------
	.section	.nv.constant0._Z31router_gemm_kernel_float_outputI13__nv_bfloat16Li128ELi8ELi4ELi384ELi7168EEvPfPKT_S4_,"a",@progbits
	.sectionflags	@""
	.align	4
.nv.constant0._Z31router_gemm_kernel_float_outputI13__nv_bfloat16Li128ELi8ELi4ELi384ELi7168EEvPfPKT_S4_:
	.zero		376


//--------------------- .nv.constant0._Z31router_gemm_kernel_float_outputI13__nv_bfloat16Li128ELi8ELi3ELi384ELi7168EEvPfPKT_S4_ --------------------------
	.section	.nv.constant0._Z31router_gemm_kernel_float_outputI13__nv_bfloat16Li128ELi8ELi3ELi384ELi7168EEvPfPKT_S4_,"a",@progbits
	.sectionflags	@""
	.align	4
.nv.constant0._Z31router_gemm_kernel_float_outputI13__nv_bfloat16Li128ELi8ELi3ELi384ELi7168EEvPfPKT_S4_:
	.zero		376


//--------------------- .nv.constant0._Z31router_gemm_kernel_float_outputI13__nv_bfloat16Li128ELi8ELi2ELi384ELi7168EEvPfPKT_S4_ --------------------------
	.section	.nv.constant0._Z31router_gemm_kernel_float_outputI13__nv_bfloat16Li128ELi8ELi2ELi384ELi7168EEvPfPKT_S4_,"a",@progbits
	.sectionflags	@""
	.align	4
.nv.constant0._Z31router_gemm_kernel_float_outputI13__nv_bfloat16Li128ELi8ELi2ELi384ELi7168EEvPfPKT_S4_:
	.zero		376


//--------------------- .nv.constant0._Z31router_gemm_kernel_float_outputI13__nv_bfloat16Li128ELi8ELi1ELi384ELi7168EEvPfPKT_S4_ --------------------------
	.section	.nv.constant0._Z31router_gemm_kernel_float_outputI13__nv_bfloat16Li128ELi8ELi1ELi384ELi7168EEvPfPKT_S4_,"a",@progbits
	.sectionflags	@""
	.align	4
.nv.constant0._Z31router_gemm_kernel_float_outputI13__nv_bfloat16Li128ELi8ELi1ELi384ELi7168EEvPfPKT_S4_:
	.zero		376


//--------------------- .nv.constant0._Z31router_gemm_kernel_float_outputI13__nv_bfloat16Li128ELi8ELi16ELi256ELi7168EEvPfPKT_S4_ --------------------------
	.section	.nv.constant0._Z31router_gemm_kernel_float_outputI13__nv_bfloat16Li128ELi8ELi16ELi256ELi7168EEvPfPKT_S4_,"a",@progbits
	.sectionflags	@""
	.align	4
.nv.constant0._Z31router_gemm_kernel_float_outputI13__nv_bfloat16Li128ELi8ELi16ELi256ELi7168EEvPfPKT_S4_:
	.zero		376


//--------------------- .nv.constant0._Z31router_gemm_kernel_float_outputI13__nv_bfloat16Li128ELi8ELi15ELi256ELi7168EEvPfPKT_S4_ --------------------------
	.section	.nv.constant0._Z31router_gemm_kernel_float_outputI13__nv_bfloat16Li128ELi8ELi15ELi256ELi7168EEvPfPKT_S4_,"a",@progbits
	.sectionflags	@""
	.align	4
.nv.constant0._Z31router_gemm_kernel_float_outputI13__nv_bfloat16Li128ELi8ELi15ELi256ELi7168EEvPfPKT_S4_:
	.zero		376


//--------------------- .nv.constant0._Z31router_gemm_kernel_float_outputI13__nv_bfloat16Li128ELi8ELi14ELi256ELi7168EEvPfPKT_S4_ --------------------------
	.section	.nv.constant0._Z31router_gemm_kernel_float_outputI13__nv_bfloat16Li128ELi8ELi14ELi256ELi7168EEvPfPKT_S4_,"a",@progbits
	.sectionflags	@""
	.align	4
.nv.constant0._Z31router_gemm_kernel_float_outputI13__nv_bfloat16Li128ELi8ELi14ELi256ELi7168EEvPfPKT_S4_:
	.zero		376


//--------------------- .nv.constant0._Z31router_gemm_kernel_float_outputI13__nv_bfloat16Li128ELi8ELi13ELi256ELi7168EEvPfPKT_S4_ --------------------------
	.section	.nv.constant0._Z31router_gemm_kernel_float_outputI13__nv_bfloat16Li128ELi8ELi13ELi256ELi7168EEvPfPKT_S4_,"a",@progbits
	.sectionflags	@""
	.align	4
.nv.constant0._Z31router_gemm_kernel_float_outputI13__nv_bfloat16Li128ELi8ELi13ELi256ELi7168EEvPfPKT_S4_:
	.zero		376


//--------------------- .nv.constant0._Z31router_gemm_kernel_float_outputI13__nv_bfloat16Li128ELi8ELi12ELi256ELi7168EEvPfPKT_S4_ --------------------------
	.section	.nv.constant0._Z31router_gemm_kernel_float_outputI13__nv_bfloat16Li128ELi8ELi12ELi256ELi7168EEvPfPKT_S4_,"a",@progbits
	.sectionflags	@""
	.align	4
.nv.constant0._Z31router_gemm_kernel_float_outputI13__nv_bfloat16Li128ELi8ELi12ELi256ELi7168EEvPfPKT_S4_:
	.zero		376


//--------------------- .nv.constant0._Z31router_gemm_kernel_float_outputI13__nv_bfloat16Li128ELi8ELi11ELi256ELi7168EEvPfPKT_S4_ --------------------------
	.section	.nv.constant0._Z31router_gemm_kernel_float_outputI13__nv_bfloat16Li128ELi8ELi11ELi256ELi7168EEvPfPKT_S4_,"a",@progbits
	.sectionflags	@""
	.align	4
.nv.constant0._Z31router_gemm_kernel_float_outputI13__nv_bfloat16Li128ELi8ELi11ELi256ELi7168EEvPfPKT_S4_:
	.zero		376


//--------------------- .nv.constant0._Z31router_gemm_kernel_float_outputI13__nv_bfloat16Li128ELi8ELi10ELi256ELi7168EEvPfPKT_S4_ --------------------------
	.section	.nv.constant0._Z31router_gemm_kernel_float_outputI13__nv_bfloat16Li128ELi8ELi10ELi256ELi7168EEvPfPKT_S4_,"a",@progbits
	.sectionflags	@""
	.align	4
.nv.constant0._Z31router_gemm_kernel_float_outputI13__nv_bfloat16Li128ELi8ELi10ELi256ELi7168EEvPfPKT_S4_:
	.zero		376


//--------------------- .nv.constant0._Z31router_gemm_kernel_float_outputI13__nv_bfloat16Li128ELi8ELi9ELi256ELi7168EEvPfPKT_S4_ --------------------------
	.section	.nv.constant0._Z31router_gemm_kernel_float_outputI13__nv_bfloat16Li128ELi8ELi9ELi256ELi7168EEvPfPKT_S4_,"a",@progbits
	.sectionflags	@""
	.align	4
.nv.constant0._Z31router_gemm_kernel_float_outputI13__nv_bfloat16Li128ELi8ELi9ELi256ELi7168EEvPfPKT_S4_:
	.zero		376


//--------------------- .nv.constant0._Z31router_gemm_kernel_float_outputI13__nv_bfloat16Li128ELi8ELi8ELi256ELi7168EEvPfPKT_S4_ --------------------------
	.section	.nv.constant0._Z31router_gemm_kernel_float_outputI13__nv_bfloat16Li128ELi8ELi8ELi256ELi7168EEvPfPKT_S4_,"a",@progbits
	.sectionflags	@""
	.align	4
.nv.constant0._Z31router_gemm_kernel_float_outputI13__nv_bfloat16Li128ELi8ELi8ELi256ELi7168EEvPfPKT_S4_:
	.zero		376


//--------------------- .nv.constant0._Z31router_gemm_kernel_float_outputI13__nv_bfloat16Li128ELi8ELi7ELi256ELi7168EEvPfPKT_S4_ --------------------------
	.section	.nv.constant0._Z31router_gemm_kernel_float_outputI13__nv_bfloat16Li128ELi8ELi7ELi256ELi7168EEvPfPKT_S4_,"a",@progbits
	.sectionflags	@""
	.align	4
.nv.constant0._Z31router_gemm_kernel_float_outputI13__nv_bfloat16Li128ELi8ELi7ELi256ELi7168EEvPfPKT_S4_:
	.zero		376


//--------------------- .nv.constant0._Z31router_gemm_kernel_float_outputI13__nv_bfloat16Li128ELi8ELi6ELi256ELi7168EEvPfPKT_S4_ --------------------------
	.section	.nv.constant0._Z31router_gemm_kernel_float_outputI13__nv_bfloat16Li128ELi8ELi6ELi256ELi7168EEvPfPKT_S4_,"a",@progbits
	.sectionflags	@""
	.align	4
.nv.constant0._Z31router_gemm_kernel_float_outputI13__nv_bfloat16Li128ELi8ELi6ELi256ELi7168EEvPfPKT_S4_:
	.zero		376


//--------------------- .nv.constant0._Z31router_gemm_kernel_float_outputI13__nv_bfloat16Li128ELi8ELi5ELi256ELi7168EEvPfPKT_S4_ --------------------------
	.section	.nv.constant0._Z31router_gemm_kernel_float_outputI13__nv_bfloat16Li128ELi8ELi5ELi256ELi7168EEvPfPKT_S4_,"a",@progbits
	.sectionflags	@""
	.align	4
.nv.constant0._Z31router_gemm_kernel_float_outputI13__nv_bfloat16Li128ELi8ELi5ELi256ELi7168EEvPfPKT_S4_:
	.zero		376


//--------------------- .nv.constant0._Z31router_gemm_kernel_float_outputI13__nv_bfloat16Li128ELi8ELi4ELi256ELi7168EEvPfPKT_S4_ --------------------------
	.section	.nv.constant0._Z31router_gemm_kernel_float_outputI13__nv_bfloat16Li128ELi8ELi4ELi256ELi7168EEvPfPKT_S4_,"a",@progbits
	.sectionflags	@""
	.align	4
.nv.constant0._Z31router_gemm_kernel_float_outputI13__nv_bfloat16Li128ELi8ELi4ELi256ELi7168EEvPfPKT_S4_:
	.zero		376


//--------------------- .nv.constant0._Z31router_gemm_kernel_float_outputI13__nv_bfloat16Li128ELi8ELi3ELi256ELi7168EEvPfPKT_S4_ --------------------------
	.section	.nv.constant0._Z31router_gemm_kernel_float_outputI13__nv_bfloat16Li128ELi8ELi3ELi256ELi7168EEvPfPKT_S4_,"a",@progbits
	.sectionflags	@""
	.align	4
.nv.constant0._Z31router_gemm_kernel_float_outputI13__nv_bfloat16Li128ELi8ELi3ELi256ELi7168EEvPfPKT_S4_:
	.zero		376


//--------------------- .nv.constant0._Z31router_gemm_kernel_float_outputI13__nv_bfloat16Li128ELi8ELi2ELi256ELi7168EEvPfPKT_S4_ --------------------------
	.section	.nv.constant0._Z31router_gemm_kernel_float_outputI13__nv_bfloat16Li128ELi8ELi2ELi256ELi7168EEvPfPKT_S4_,"a",@progbits
	.sectionflags	@""
	.align	4
.nv.constant0._Z31router_gemm_kernel_float_outputI13__nv_bfloat16Li128ELi8ELi2ELi256ELi7168EEvPfPKT_S4_:
	.zero		376


//--------------------- .nv.constant0._Z31router_gemm_kernel_float_outputI13__nv_bfloat16Li128ELi8ELi1ELi256ELi7168EEvPfPKT_S4_ --------------------------
	.section	.nv.constant0._Z31router_gemm_kernel_float_outputI13__nv_bfloat16Li128ELi8ELi1ELi256ELi7168EEvPfPKT_S4_,"a",@progbits
	.sectionflags	@""
	.align	4
.nv.constant0._Z31router_gemm_kernel_float_outputI13__nv_bfloat16Li128ELi8ELi1ELi256ELi7168EEvPfPKT_S4_:
	.zero		376


//--------------------- .text._Z31router_gemm_kernel_float_outputI13__nv_bfloat16Li128ELi8ELi16ELi384ELi7168EEvPfPKT_S4_ --------------------------
	.section	.text._Z31router_gemm_kernel_float_outputI13__nv_bfloat16Li128ELi8ELi16ELi384ELi7168EEvPfPKT_S4_,"ax",@progbits
	.sectioninfo	@"SHI_REGISTERS=125"
	.align	128
        .global         _Z31router_gemm_kernel_float_outputI13__nv_bfloat16Li128ELi8ELi16ELi384ELi7168EEvPfPKT_S4_
        .type           _Z31router_gemm_kernel_float_outputI13__nv_bfloat16Li128ELi8ELi16ELi384ELi7168EEvPfPKT_S4_,@function
        .size           _Z31router_gemm_kernel_float_outputI13__nv_bfloat16Li128ELi8ELi16ELi384ELi7168EEvPfPKT_S4_,(.L_x_32 - _Z31router_gemm_kernel_float_outputI13__nv_bfloat16Li128ELi8ELi16ELi384ELi7168EEvPfPKT_S4_)
        .other          _Z31router_gemm_kernel_float_outputI13__nv_bfloat16Li128ELi8ELi16ELi384ELi7168EEvPfPKT_S4_,@"STO_CUDA_ENTRY STV_DEFAULT"
_Z31router_gemm_kernel_float_outputI13__nv_bfloat16Li128ELi8ELi16ELi384ELi7168EEvPfPKT_S4_:
.text._Z31router_gemm_kernel_float_outputI13__nv_bfloat16Li128ELi8ELi16ELi384ELi7168EEvPfPKT_S4_:
[----:B------:R-:W-:Y:S02]  /*0000*/  MOV R1, c[0x0][0x28] ;  /* 0x00000a0000017a02 */ /* 0x000fe40000000f00 */
[----:B------:R-:W0:Y:S01]  /*0010*/  S2R R0, SR_CTAID.X ;  /* 0x0000000000007919 */ /* 0x000e220000002500 */
[----:B------:R-:W-:Y:S01]  /*0020*/  HFMA2.MMA R119, -RZ, RZ, 0, 1.1920928955078125e-07 ;  /* 0x00000002ff777435 */ /* 0x000fe200000001ff */
[----:B------:R-:W-:Y:S02]  /*0030*/  ULDC.64 UR4, c[0x0][0x118] ;  /* 0x0000460000047ab9 */ /* 0x000fe40000000a00 */
[----:B------:R-:W1:Y:S01]  /*0040*/  S2R R5, SR_TID.X ;  /* 0x0000000000057919 */ /* 0x000e620000002100 */
[----:B0-----:R-:W-:Y:S01]  /*0050*/  IMAD R3, R0, 0x1c00, RZ ;  /* 0x00001c0000037824 */ /* 0x001fe200078e02ff */
[----:B-1----:R-:W-:-:S04]  /*0060*/  SHF.L.U32 R118, R5, 0x3, RZ ;  /* 0x0000000305767819 */ /* 0x002fc800000006ff */
[----:B------:R-:W-:Y:S02]  /*0070*/  SHF.R.S32.HI R2, RZ, 0x1f, R118 ;  /* 0x0000001fff027819 */ /* 0x000fe40000011476 */
[C---:B------:R-:W-:Y:S01]  /*0080*/  IADD3 R4, P0, R118.reuse, R3, RZ ;  /* 0x0000000376047210 */ /* 0x040fe20007f1e0ff */
[----:B------:R-:W-:-:S03]  /*0090*/  IMAD.WIDE R118, R118, R119, c[0x0][0x168] ;  /* 0x00005a0076767625 */ /* 0x000fc600078e0277 */
[----:B------:R-:W-:Y:S02]  /*00a0*/  LEA.HI.X.SX32 R3, R3, R2, 0x1, P0 ;  /* 0x0000000203037211 */ /* 0x000fe400000f0eff */
[C---:B------:R-:W-:Y:S01]  /*00b0*/  LEA R120, P0, R4.reuse, c[0x0][0x170], 0x1 ;  /* 0x00005c0004787a11 */ /* 0x040fe200078008ff */
[----:B------:R-:W2:Y:S03]  /*00c0*/  LDG.E.128 R56, [R118.64] ;  /* 0x0000000476387981 */ /* 0x000ea6000c1e1d00 */
[----:B------:R-:W-:Y:S01]  /*00d0*/  LEA.HI.X R121, R4, c[0x0][0x174], R3, 0x1, P0 ;  /* 0x00005d0004797a11 */ /* 0x000fe200000f0c03 */
[----:B------:R-:W3:Y:S04]  /*00e0*/  LDG.E.128 R52, [R118.64+0x3800] ;  /* 0x0038000476347981 */ /* 0x000ee8000c1e1d00 */
[----:B------:R-:W4:Y:S04]  /*00f0*/  LDG.E.128 R20, [R120.64] ;  /* 0x0000000478147981 */ /* 0x000f28000c1e1d00 */
[----:B------:R-:W5:Y:S04]  /*0100*/  LDG.E.128 R48, [R118.64+0x7000] ;  /* 0x0070000476307981 */ /* 0x000f68000c1e1d00 */
[----:B------:R-:W3:Y:S04]  /*0110*/  LDG.E.128 R40, [R118.64+0xa800] ;  /* 0x00a8000476287981 */ /* 0x000ee8000c1e1d00 */
[----:B------:R-:W3:Y:S04]  /*0120*/  LDG.E.128 R68, [R118.64+0xe000] ;  /* 0x00e0000476447981 */ /* 0x000ee8000c1e1d00 */
[----:B------:R-:W5:Y:S04]  /*0130*/  LDG.E.128 R8, [R118.64+0x11800] ;  /* 0x0118000476087981 */ /* 0x000f68000c1e1d00 */
[----:B------:R-:W5:Y:S04]  /*0140*/  LDG.E.128 R76, [R118.64+0x15000] ;  /* 0x01500004764c7981 */ /* 0x000f68000c1e1d00 */
[----:B------:R-:W5:Y:S04]  /*0150*/  LDG.E.128 R64, [R118.64+0x18800] ;  /* 0x0188000476407981 */ /* 0x000f68000c1e1d00 */
[----:B------:R-:W5:Y:S04]  /*0160*/  LDG.E.128 R72, [R118.64+0x1c000] ;  /* 0x01c0000476487981 */ /* 0x000f68000c1e1d00 */
[----:B------:R-:W5:Y:S04]  /*0170*/  LDG.E.128 R80, [R118.64+0x1f800] ;  /* 0x01f8000476507981 */ /* 0x000f68000c1e1d00 */
[----:B------:R-:W5:Y:S04]  /*0180*/  LDG.E.128 R60, [R118.64+0x23000] ;  /* 0x02300004763c7981 */ /* 0x000f68000c1e1d00 */
[----:B------:R-:W5:Y:S04]  /*0190*/  LDG.E.128 R36, [R118.64+0x26800] ;  /* 0x0268000476247981 */ /* 0x000f68000c1e1d00 */
[----:B------:R-:W5:Y:S04]  /*01a0*/  LDG.E.128 R28, [R118.64+0x2a000] ;  /* 0x02a00004761c7981 */ /* 0x000f68000c1e1d00 */
[----:B------:R-:W5:Y:S01]  /*01b0*/  LDG.E.128 R16, [R118.64+0x2d800] ;  /* 0x02d8000476107981 */ /* 0x000f62000c1e1d00 */
[----:B------:R-:W-:-:S02]  /*01c0*/  SHF.R.S32.HI R4, RZ, 0x1f, R5 ;  /* 0x0000001fff047819 */ /* 0x000fc40000011405 */
[C---:B------:R-:W-:Y:S01]  /*01d0*/  LOP3.LUT P0, RZ, R5.reuse, 0x1f, RZ, 0xc0, !PT ;  /* 0x0000001f05ff7812 */ /* 0x040fe2000780c0ff */
[----:B------:R-:W5:Y:S01]  /*01e0*/  LDG.E.128 R92, [R118.64+0x31000] ;  /* 0x03100004765c7981 */ /* 0x000f62000c1e1d00 */
[----:B------:R-:W-:Y:S02]  /*01f0*/  ISETP.NE.AND P1, PT, R5, RZ, PT ;  /* 0x000000ff0500720c */ /* 0x000fe40003f25270 */
[----:B------:R-:W-:Y:S01]  /*0200*/  LEA.HI R4, R4, R5, RZ, 0x5 ;  /* 0x0000000504047211 */ /* 0x000fe200078f28ff */
[----:B------:R-:W5:Y:S04]  /*0210*/  LDG.E.128 R32, [R118.64+0x34800] ;  /* 0x0348000476207981 */ /* 0x000f68000c1e1d00 */
[----:B------:R-:W5:Y:S04]  /*0220*/  LDG.E.128 R12, [R118.64+0x800] ;  /* 0x00080004760c7981 */ /* 0x000f68000c1e1d00 */
[----:B------:R-:W5:Y:S04]  /*0230*/  LDG.E.128 R24, [R120.64+0x800] ;  /* 0x0008000478187981 */ /* 0x000f68000c1e1d00 */
[----:B------:R-:W5:Y:S04]  /*0240*/  LDG.E.128 R44, [R118.64+0x4000] ;  /* 0x00400004762c7981 */ /* 0x000f68000c1e1d00 */
[----:B------:R-:W5:Y:S04]  /*0250*/  LDG.E.128 R88, [R118.64+0x2a800] ;  /* 0x02a8000476587981 */ /* 0x000f68000c1e1d00 */
[----:B------:R-:W5:Y:S01]  /*0260*/  LDG.E.128 R112, [R120.64+0x1800] ;  /* 0x0018000478707981 */ /* 0x000f62000c1e1d00 */
[----:B--2---:R-:W-:-:S02]  /*0270*/  PRMT R3, RZ, 0x5410, R56 ;  /* 0x00005410ff037816 */ /* 0x004fc40000000038 */
[----:B------:R-:W-:Y:S02]  /*0280*/  PRMT R56, RZ, 0x7610, R56 ;  /* 0x00007610ff387816 */ /* 0x000fe40000000038 */
[--C-:B----4-:R-:W-:Y:S02]  /*0290*/  PRMT R106, RZ, 0x5410, R20.reuse ;  /* 0x00005410ff6a7816 */ /* 0x110fe40000000014 */
[----:B------:R-:W-:-:S03]  /*02a0*/  PRMT R107, RZ, 0x7610, R20 ;  /* 0x00007610ff6b7816 */ /* 0x000fc60000000014 */
[----:B------:R-:W-:Y:S01]  /*02b0*/  FFMA.FTZ R3, R106, R3, RZ ;  /* 0x000000036a037223 */ /* 0x000fe200000100ff */
[----:B------:R-:W-:Y:S02]  /*02c0*/  PRMT R2, RZ, 0x5410, R57 ;  /* 0x00005410ff027816 */ /* 0x000fe40000000039 */
[----:B------:R-:W-:Y:S01]  /*02d0*/  PRMT R105, RZ, 0x5410, R21 ;  /* 0x00005410ff697816 */ /* 0x000fe20000000015 */
[----:B------:R-:W-:Y:S01]  /*02e0*/  FFMA.FTZ R3, R107, R56, R3 ;  /* 0x000000386b037223 */ /* 0x000fe20000010003 */
[----:B------:R-:W-:-:S03]  /*02f0*/  PRMT R100, RZ, 0x7610, R21 ;  /* 0x00007610ff647816 */ /* 0x000fc60000000015 */
[----:B------:R-:W-:Y:S01]  /*0300*/  FFMA.FTZ R2, R105, R2, R3 ;  /* 0x0000000269027223 */ /* 0x000fe20000010003 */
[----:B---3--:R-:W-:Y:S02]  /*0310*/  PRMT R3, RZ, 0x5410, R52 ;  /* 0x00005410ff037816 */ /* 0x008fe40000000034 */
[----:B------:R-:W-:Y:S02]  /*0320*/  PRMT R57, RZ, 0x7610, R57 ;  /* 0x00007610ff397816 */ /* 0x000fe40000000039 */
[----:B------:R-:W-:Y:S01]  /*0330*/  PRMT R104, RZ, 0x5410, R22 ;  /* 0x00005410ff687816 */ /* 0x000fe20000000016 */
[----:B------:R-:W-:Y:S01]  /*0340*/  FFMA.FTZ R5, R106, R3, RZ ;  /* 0x000000036a057223 */ /* 0x000fe200000100ff */
[----:B------:R-:W-:Y:S01]  /*0350*/  PRMT R3, RZ, 0x5410, R58 ;  /* 0x00005410ff037816 */ /* 0x000fe2000000003a */
[----:B------:R-:W-:Y:S01]  /*0360*/  FFMA.FTZ R2, R100, R57, R2 ;  /* 0x0000003964027223 */ /* 0x000fe20000010002 */
[----:B------:R-:W-:Y:S02]  /*0370*/  PRMT R103, RZ, 0x7610, R22 ;  /* 0x00007610ff677816 */ /* 0x000fe40000000016 */
[----:B------:R-:W-:Y:S01]  /*0380*/  PRMT R58, RZ, 0x7610, R58 ;  /* 0x00007610ff3a7816 */ /* 0x000fe2000000003a */
[----:B------:R-:W-:Y:S01]  /*0390*/  FFMA.FTZ R2, R104, R3, R2 ;  /* 0x0000000368027223 */ /* 0x000fe20000010002 */
[----:B------:R-:W-:-:S03]  /*03a0*/  PRMT R52, RZ, 0x7610, R52 ;  /* 0x00007610ff347816 */ /* 0x000fc60000000034 */
[----:B------:R-:W-:Y:S01]  /*03b0*/  FFMA.FTZ R58, R103, R58, R2 ;  /* 0x0000003a673a7223 */ /* 0x000fe20000010002 */
[----:B------:R-:W-:Y:S01]  /*03c0*/  PRMT R2, RZ, 0x5410, R53 ;  /* 0x00005410ff027816 */ /* 0x000fe20000000035 */
[----:B------:R-:W-:Y:S01]  /*03d0*/  FFMA.FTZ R5, R107, R52, R5 ;  /* 0x000000346b057223 */ /* 0x000fe20000010005 */
[----:B------:R-:W-:Y:S02]  /*03e0*/  PRMT R53, RZ, 0x7610, R53 ;  /* 0x00007610ff357816 */ /* 0x000fe40000000035 */
[----:B------:R-:W-:Y:S01]  /*03f0*/  PRMT R7, RZ, 0x5410, R23 ;  /* 0x00005410ff077816 */ /* 0x000fe20000000017 */
[----:B------:R-:W-:Y:S01]  /*0400*/  FFMA.FTZ R5, R105, R2, R5 ;  /* 0x0000000269057223 */ /* 0x000fe20000010005 */
[----:B------:R-:W-:Y:S02]  /*0410*/  PRMT R2, RZ, 0x5410, R59 ;  /* 0x00005410ff027816 */ /* 0x000fe4000000003b */
[----:B------:R-:W-:Y:S01]  /*0420*/  PRMT R3, RZ, 0x5410, R54 ;  /* 0x00005410ff037816 */ /* 0x000fe20000000036 */
[----:B------:R-:W-:Y:S01]  /*0430*/  FFMA.FTZ R5, R100, R53, R5 ;  /* 0x0000003564057223 */ /* 0x000fe20000010005 */
[----:B------:R-:W-:Y:S01]  /*0440*/  PRMT R109, RZ, 0x7610, R23 ;  /* 0x00007610ff6d7816 */ /* 0x000fe20000000017 */
[----:B------:R-:W-:Y:S01]  /*0450*/  FFMA.FTZ R2, R7, R2, R58 ;  /* 0x0000000207027223 */ /* 0x000fe2000001003a */
[----:B------:R-:W-:Y:S01]  /*0460*/  PRMT R6, RZ, 0x7610, R59 ;  /* 0x00007610ff067816 */ /* 0x000fe2000000003b */
[----:B------:R-:W-:Y:S01]  /*0470*/  FFMA.FTZ R3, R104, R3, R5 ;  /* 0x0000000368037223 */ /* 0x000fe20000010005 */
[----:B------:R-:W-:Y:S01]  /*0480*/  PRMT R54, RZ, 0x7610, R54 ;  /* 0x00007610ff367816 */ /* 0x000fe20000000036 */
[----:B------:R-:W2:Y:S01]  /*0490*/  LDG.E.128 R20, [R118.64+0x7800] ;  /* 0x0078000476147981 */ /* 0x000ea2000c1e1d00 */
[----:B-----5:R-:W-:Y:S01]  /*04a0*/  PRMT R5, RZ, 0x5410, R48 ;  /* 0x00005410ff057816 */ /* 0x020fe20000000030 */
[----:B------:R-:W-:Y:S01]  /*04b0*/  FFMA.FTZ R6, R109, R6, R2 ;  /* 0x000000066d067223 */ /* 0x000fe20000010002 */
[----:B------:R-:W-:Y:S01]  /*04c0*/  PRMT R2, RZ, 0x5410, R55 ;  /* 0x00005410ff027816 */ /* 0x000fe20000000037 */
[----:B------:R-:W-:Y:S01]  /*04d0*/  FFMA.FTZ R3, R103, R54, R3 ;  /* 0x0000003667037223 */ /* 0x000fe20000010003 */
[----:B------:R-:W-:Y:S01]  /*04e0*/  PRMT R48, RZ, 0x7610, R48 ;  /* 0x00007610ff307816 */ /* 0x000fe20000000030 */
[----:B------:R-:W-:Y:S01]  /*04f0*/  FFMA.FTZ R5, R106, R5, RZ ;  /* 0x000000056a057223 */ /* 0x000fe200000100ff */
[----:B------:R-:W3:Y:S01]  /*0500*/  LDG.E.128 R56, [R118.64+0xb000] ;  /* 0x00b0000476387981 */ /* 0x000ee2000c1e1d00 */
[----:B------:R-:W-:Y:S01]  /*0510*/  FFMA.FTZ R3, R7, R2, R3 ;  /* 0x0000000207037223 */ /* 0x000fe20000010003 */
[----:B------:R-:W-:Y:S01]  /*0520*/  PRMT R2, RZ, 0x5410, R49 ;  /* 0x00005410ff027816 */ /* 0x000fe20000000031 */
[----:B------:R-:W-:Y:S01]  /*0530*/  FFMA.FTZ R5, R107, R48, R5 ;  /* 0x000000306b057223 */ /* 0x000fe20000010005 */
[----:B------:R-:W-:-:S03]  /*0540*/  PRMT R49, RZ, 0x7610, R49 ;  /* 0x00007610ff317816 */ /* 0x000fc60000000031 */
[----:B------:R-:W-:Y:S01]  /*0550*/  FFMA.FTZ R5, R105, R2, R5 ;  /* 0x0000000269057223 */ /* 0x000fe20000010005 */
[----:B------:R-:W-:Y:S02]  /*0560*/  PRMT R2, RZ, 0x7610, R55 ;  /* 0x00007610ff027816 */ /* 0x000fe40000000037 */
[----:B------:R-:W-:Y:S01]  /*0570*/  PRMT R102, RZ, 0x7610, R71 ;  /* 0x00007610ff667816 */ /* 0x000fe20000000047 */
[----:B------:R-:W-:Y:S01]  /*0580*/  FFMA.FTZ R49, R100, R49, R5 ;  /* 0x0000003164317223 */ /* 0x000fe20000010005 */
[--C-:B------:R-:W-:Y:S01]  /*0590*/  PRMT R5, RZ, 0x5410, R40.reuse ;  /* 0x00005410ff057816 */ /* 0x100fe20000000028 */
[----:B------:R-:W-:Y:S01]  /*05a0*/  FFMA.FTZ R3, R109, R2, R3 ;  /* 0x000000026d037223 */ /* 0x000fe20000010003 */
[----:B------:R-:W-:Y:S01]  /*05b0*/  PRMT R40, RZ, 0x7610, R40 ;  /* 0x00007610ff287816 */ /* 0x000fe20000000028 */
[----:B------:R-:W4:Y:S02]  /*05c0*/  LDG.E.128 R52, [R118.64+0xe800] ;  /* 0x00e8000476347981 */ /* 0x000f24000c1e1d00 */
[----:B------:R-:W-:Y:S01]  /*05d0*/  FFMA.FTZ R2, R106, R5, RZ ;  /* 0x000000056a027223 */ /* 0x000fe200000100ff */
[----:B------:R-:W-:-:S03]  /*05e0*/  PRMT R5, RZ, 0x5410, R50 ;  /* 0x00005410ff057816 */ /* 0x000fc60000000032 */
[----:B------:R-:W-:Y:S01]  /*05f0*/  FFMA.FTZ R40, R107, R40, R2 ;  /* 0x000000286b287223 */ /* 0x000fe20000010002 */
[----:B------:R-:W-:Y:S01]  /*0600*/  PRMT R2, RZ, 0x5410, R41 ;  /* 0x00005410ff027816 */ /* 0x000fe20000000029 */
[----:B------:R-:W-:Y:S01]  /*0610*/  FFMA.FTZ R5, R104, R5, R49 ;  /* 0x0000000568057223 */ /* 0x000fe20000010031 */
        /* <DEDUP_REMOVED lines=16> */
[----:B------:R-:W-:Y:S01]  /*0720*/  FFMA.FTZ R41, R106, R41, RZ ;  /* 0x000000296a297223 */ /* 0x000fe200000100ff */
[----:B------:R-:W-:Y:S01]  /*0730*/  PRMT R85, RZ, 0x5410, R76 ;  /* 0x00005410ff557816 */ /* 0x000fe2000000004c */
[----:B------:R-:W-:Y:S01]  /*0740*/  FFMA.FTZ R5, R7, R40, R5 ;  /* 0x0000002807057223 */ /* 0x000fe20000010005 */
[----:B------:R-:W-:Y:S01]  /*0750*/  PRMT R40, RZ, 0x5410, R69 ;  /* 0x00005410ff287816 */ /* 0x000fe20000000045 */
[----:B------:R-:W-:Y:S01]  /*0760*/  FFMA.FTZ R41, R107, R68, R41 ;  /* 0x000000446b297223 */ /* 0x000fe20000010029 */
[----:B------:R-:W-:Y:S01]  /*0770*/  PRMT R69, RZ, 0x7610, R69 ;  /* 0x00007610ff457816 */ /* 0x000fe20000000045 */
[----:B------:R-:W5:Y:S02]  /*0780*/  LDG.E.128 R48, [R118.64+0x12000] ;  /* 0x0120000476307981 */ /* 0x000f64000c1e1d00 */
[----:B------:R-:W-:-:S04]  /*0790*/  FFMA.FTZ R41, R105, R40, R41 ;  /* 0x0000002869297223 */ /* 0x000fc80000010029 */
[----:B------:R-:W-:Y:S01]  /*07a0*/  FFMA.FTZ R68, R100, R69, R41 ;  /* 0x0000004564447223 */ /* 0x000fe20000010029 */
[--C-:B------:R-:W-:Y:S02]  /*07b0*/  PRMT R69, RZ, 0x5410, R8.reuse ;  /* 0x00005410ff457816 */ /* 0x100fe40000000008 */
[----:B------:R-:W-:-:S03]  /*07c0*/  PRMT R8, RZ, 0x7610, R8 ;  /* 0x00007610ff087816 */ /* 0x000fc60000000008 */
[----:B------:R-:W-:Y:S01]  /*07d0*/  FFMA.FTZ R84, R106, R69, RZ ;  /* 0x000000456a547223 */ /* 0x000fe200000100ff */
[----:B------:R-:W-:-:S03]  /*07e0*/  PRMT R69, RZ, 0x5410, R70 ;  /* 0x00005410ff457816 */ /* 0x000fc60000000046 */
[----:B------:R-:W-:Y:S01]  /*07f0*/  FFMA.FTZ R84, R107, R8, R84 ;  /* 0x000000086b547223 */ /* 0x000fe20000010054 */
[--C-:B------:R-:W-:Y:S01]  /*0800*/  PRMT R8, RZ, 0x5410, R9.reuse ;  /* 0x00005410ff087816 */ /* 0x100fe20000000009 */
[----:B------:R-:W-:Y:S01]  /*0810*/  FFMA.FTZ R68, R104, R69, R68 ;  /* 0x0000004568447223 */ /* 0x000fe20000010044 */
[----:B------:R-:W-:Y:S02]  /*0820*/  PRMT R70, RZ, 0x7610, R70 ;  /* 0x00007610ff467816 */ /* 0x000fe40000000046 */
[----:B------:R-:W-:Y:S01]  /*0830*/  PRMT R9, RZ, 0x7610, R9 ;  /* 0x00007610ff097816 */ /* 0x000fe20000000009 */
[----:B------:R-:W-:Y:S01]  /*0840*/  FFMA.FTZ R84, R105, R8, R84 ;  /* 0x0000000869547223 */ /* 0x000fe20000010054 */
[----:B------:R-:W-:Y:S01]  /*0850*/  PRMT R8, RZ, 0x5410, R71 ;  /* 0x00005410ff087816 */ /* 0x000fe20000000047 */
[----:B------:R-:W-:Y:S02]  /*0860*/  FFMA.FTZ R68, R103, R70, R68 ;  /* 0x0000004667447223 */ /* 0x000fe40000010044 */
        /* <DEDUP_REMOVED lines=10> */
[----:B------:R-:W-:Y:S01]  /*0910*/  FFMA.FTZ R9, R103, R10, R9 ;  /* 0x0000000a67097223 */ /* 0x000fe20000010009 */
[----:B------:R-:W-:Y:S01]  /*0920*/  PRMT R40, RZ, 0x7610, R43 ;  /* 0x00007610ff287816 */ /* 0x000fe2000000002b */
[----:B------:R-:W-:Y:S01]  /*0930*/  FFMA.FTZ R76, R107, R76, R85 ;  /* 0x0000004c6b4c7223 */ /* 0x000fe20000010055 */
[----:B------:R-:W3:Y:S01]  /*0940*/  LDG.E.128 R68, [R118.64+0x19000] ;  /* 0x0190000476447981 */ /* 0x000ee2000c1e1d00 */
[----:B------:R-:W-:Y:S01]  /*0950*/  FFMA.FTZ R9, R7, R8, R9 ;  /* 0x0000000807097223 */ /* 0x000fe20000010009 */
[----:B------:R-:W-:-:S02]  /*0960*/  PRMT R8, RZ, 0x5410, R77 ;  /* 0x00005410ff087816 */ /* 0x000fc4000000004d */
[----:B------:R-:W-:-:S03]  /*0970*/  PRMT R77, RZ, 0x7610, R77 ;  /* 0x00007610ff4d7816 */ /* 0x000fc6000000004d */
        /* <DEDUP_REMOVED lines=18> */
[C---:B------:R-:W-:Y:S01]  /*0aa0*/  FFMA.FTZ R5, R109.reuse, R40, R5 ;  /* 0x000000286d057223 */ /* 0x040fe20000010005 */
        /* <DEDUP_REMOVED lines=8> */
[----:B------:R-:W5:Y:S01]  /*0b30*/  LDG.E.128 R40, [R118.64+0x15800] ;  /* 0x0158000476287981 */ /* 0x000f62000c1e1d00 */
[----:B------:R-:W-:Y:S01]  /*0b40*/  FFMA.FTZ R65, R7, R64, R65 ;  /* 0x0000004007417223 */ /* 0x000fe20000010041 */
[----:B------:R-:W-:Y:S01]  /*0b50*/  PRMT R64, RZ, 0x5410, R73 ;  /* 0x00005410ff407816 */ /* 0x000fe20000000049 */
[----:B------:R-:W-:Y:S01]  /*0b60*/  FFMA.FTZ R72, R107, R72, R85 ;  /* 0x000000486b487223 */ /* 0x000fe20000010055 */
[----:B------:R-:W-:Y:S01]  /*0b70*/  PRMT R73, RZ, 0x7610, R73 ;  /* 0x00007610ff497816 */ /* 0x000fe20000000049 */
[----:B------:R-:W5:Y:S02]  /*0b80*/  LDG.E.128 R76, [R118.64+0x20000] ;  /* 0x02000004764c7981 */ /* 0x000f64000c1e1d00 */
[----:B------:R-:W-:-:S04]  /*0b90*/  FFMA.FTZ R72, R105, R64, R72 ;  /* 0x0000004069487223 */ /* 0x000fc80000010048 */
[----:B------:R-:W-:Y:S01]  /*0ba0*/  FFMA.FTZ R72, R100, R73, R72 ;  /* 0x0000004964487223 */ /* 0x000fe20000010048 */
[----:B------:R-:W-:-:S05]  /*0bb0*/  PRMT R73, RZ, 0x5410, R80 ;  /* 0x00005410ff497816 */ /* 0x000fca0000000050 */
[----:B------:R-:W-:Y:S01]  /*0bc0*/  FFMA.FTZ R84, R106, R73, RZ ;  /* 0x000000496a547223 */ /* 0x000fe200000100ff */
[--C-:B------:R-:W-:Y:S02]  /*0bd0*/  PRMT R73, RZ, 0x5410, R74.reuse ;  /* 0x00005410ff497816 */ /* 0x100fe4000000004a */
[----:B------:R-:W-:Y:S02]  /*0be0*/  PRMT R74, RZ, 0x7610, R74 ;  /* 0x00007610ff4a7816 */ /* 0x000fe4000000004a */
[----:B------:R-:W-:Y:S01]  /*0bf0*/  PRMT R80, RZ, 0x7610, R80 ;  /* 0x00007610ff507816 */ /* 0x000fe20000000050 */
[----:B------:R-:W-:-:S04]  /*0c00*/  FFMA.FTZ R72, R104, R73, R72 ;  /* 0x0000004968487223 */ /* 0x000fc80000010048 */
[----:B------:R-:W-:Y:S01]  /*0c10*/  FFMA.FTZ R74, R103, R74, R72 ;  /* 0x0000004a674a7223 */ /* 0x000fe20000010048 */
[--C-:B------:R-:W-:Y:S01]  /*0c20*/  PRMT R72, RZ, 0x5410, R81.reuse ;  /* 0x00005410ff487816 */ /* 0x100fe20000000051 */
[----:B------:R-:W-:Y:S01]  /*0c30*/  FFMA.FTZ R80, R107, R80, R84 ;  /* 0x000000506b507223 */ /* 0x000fe20000010054 */
[----:B------:R-:W-:-:S03]  /*0c40*/  PRMT R81, RZ, 0x7610, R81 ;  /* 0x00007610ff517816 */ /* 0x000fc60000000051 */
[----:B------:R-:W-:Y:S01]  /*0c50*/  FFMA.FTZ R73, R105, R72, R80 ;  /* 0x0000004869497223 */ /* 0x000fe20000010050 */
[----:B------:R-:W-:-:S03]  /*0c60*/  PRMT R85, RZ, 0x5410, R60 ;  /* 0x00005410ff557816 */ /* 0x000fc6000000003c */
[----:B------:R-:W-:Y:S01]  /*0c70*/  FFMA.FTZ R84, R100, R81, R73 ;  /* 0x0000005164547223 */ /* 0x000fe20000010049 */
[----:B------:R-:W-:Y:S01]  /*0c80*/  PRMT R81, RZ, 0x5410, R82 ;  /* 0x00005410ff517816 */ /* 0x000fe20000000052 */
[----:B------:R-:W-:Y:S01]  /*0c90*/  FFMA.FTZ R85, R106, R85, RZ ;  /* 0x000000556a557223 */ /* 0x000fe200000100ff */
[----:B------:R-:W-:Y:S02]  /*0ca0*/  PRMT R60, RZ, 0x7610, R60 ;  /* 0x00007610ff3c7816 */ /* 0x000fe4000000003c */
[----:B------:R-:W-:Y:S01]  /*0cb0*/  PRMT R82, RZ, 0x7610, R82 ;  /* 0x00007610ff527816 */ /* 0x000fe20000000052 */
[----:B------:R-:W-:Y:S02]  /*0cc0*/  FFMA.FTZ R81, R104, R81, R84 ;  /* 0x0000005168517223 */ /* 0x000fe40000010054 */
[----:B------:R-:W-:Y:S01]  /*0cd0*/  FFMA.FTZ R85, R107, R60, R85 ;  /* 0x0000003c6b557223 */ /* 0x000fe20000010055 */
[----:B------:R-:W-:Y:S01]  /*0ce0*/  PRMT R60, RZ, 0x5410, R83 ;  /* 0x00005410ff3c7816 */ /* 0x000fe20000000053 */
[----:B------:R-:W-:-:S04]  /*0cf0*/  FFMA.FTZ R81, R103, R82, R81 ;  /* 0x0000005267517223 */ /* 0x000fc80000010051 */
[----:B------:R-:W-:Y:S01]  /*0d00*/  FFMA.FTZ R81, R7, R60, R81 ;  /* 0x0000003c07517223 */ /* 0x000fe20000010051 */
[--C-:B------:R-:W-:Y:S02]  /*0d10*/  PRMT R60, RZ, 0x5410, R61.reuse ;  /* 0x00005410ff3c7816 */ /* 0x100fe4000000003d */
[----:B------:R-:W-:-:S03]  /*0d20*/  PRMT R61, RZ, 0x7610, R61 ;  /* 0x00007610ff3d7816 */ /* 0x000fc6000000003d */
[----:B------:R-:W-:Y:S01]  /*0d30*/  FFMA.FTZ R85, R105, R60, R85 ;  /* 0x0000003c69557223 */ /* 0x000fe20000010055 */
[----:B------:R-:W-:-:S03]  /*0d40*/  PRMT R60, RZ, 0x7610, R83 ;  /* 0x00007610ff3c7816 */ /* 0x000fc60000000053 */
[----:B------:R-:W-:Y:S01]  /*0d50*/  FFMA.FTZ R85, R100, R61, R85 ;  /* 0x0000003d64557223 */ /* 0x000fe20000010055 */
[--C-:B------:R-:W-:Y:S01]  /*0d60*/  PRMT R61, RZ, 0x5410, R36.reuse ;  /* 0x00005410ff3d7816 */ /* 0x100fe20000000024 */
[----:B------:R-:W-:Y:S01]  /*0d70*/  FFMA.FTZ R83, R109, R60, R81 ;  /* 0x0000003c6d537223 */ /* 0x000fe20000010051 */
[----:B------:R-:W-:-:S03]  /*0d80*/  PRMT R36, RZ, 0x7610, R36 ;  /* 0x00007610ff247816 */ /* 0x000fc60000000024 */
[----:B------:R-:W-:Y:S01]  /*0d90*/  FFMA.FTZ R60, R106, R61, RZ ;  /* 0x0000003d6a3c7223 */ /* 0x000fe200000100ff */
[----:B------:R-:W-:-:S03]  /*0da0*/  PRMT R61, RZ, 0x5410, R62 ;  /* 0x00005410ff3d7816 */ /* 0x000fc6000000003e */
[----:B------:R-:W-:Y:S01]  /*0db0*/  FFMA.FTZ R60, R107, R36, R60 ;  /* 0x000000246b3c7223 */ /* 0x000fe2000001003c */
        /* <DEDUP_REMOVED lines=8> */
[----:B------:R-:W5:Y:S01]  /*0e40*/  LDG.E.128 R8, [R118.64+0x1c800] ;  /* 0x01c8000476087981 */ /* 0x000f62000c1e1d00 */
[----:B------:R-:W-:-:S02]  /*0e50*/  FFMA.FTZ R60, R100, R37, R60 ;  /* 0x00000025643c7223 */ /* 0x000fc4000001003c */
[----:B------:R-:W-:Y:S01]  /*0e60*/  FFMA.FTZ R36, R7, R36, R61 ;  /* 0x0000002407247223 */ /* 0x000fe2000001003d */
[----:B------:R-:W-:Y:S01]  /*0e70*/  PRMT R61, RZ, 0x5410, R28 ;  /* 0x00005410ff3d7816 */ /* 0x000fe2000000001c */
[----:B------:R-:W5:Y:S01]  /*0e80*/  LDG.E.128 R84, [R118.64+0x2e000] ;  /* 0x02e0000476547981 */ /* 0x000f62000c1e1d00 */
[----:B------:R-:W-:Y:S02]  /*0e90*/  PRMT R37, RZ, 0x5410, R38 ;  /* 0x00005410ff257816 */ /* 0x000fe40000000026 */
[----:B------:R-:W-:Y:S01]  /*0ea0*/  PRMT R28, RZ, 0x7610, R28 ;  /* 0x00007610ff1c7816 */ /* 0x000fe2000000001c */
[----:B------:R-:W-:Y:S01]  /*0eb0*/  FFMA.FTZ R61, R106, R61, RZ ;  /* 0x0000003d6a3d7223 */ /* 0x000fe200000100ff */
        /* <DEDUP_REMOVED lines=9> */
[----:B------:R-:W-:Y:S02]  /*0f50*/  PRMT R28, RZ, 0x7610, R39 ;  /* 0x00007610ff1c7816 */ /* 0x000fe40000000027 */
[----:B------:R-:W-:-:S03]  /*0f60*/  PRMT R82, RZ, 0x7610, R63 ;  /* 0x00007610ff527816 */ /* 0x000fc6000000003f */
[C---:B------:R-:W-:Y:S02]  /*0f70*/  FFMA.FTZ R81, R109.reuse, R28, R37 ;  /* 0x0000001c6d517223 */ /* 0x040fe40000010025 */
[----:B------:R-:W-:Y:S01]  /*0f80*/  FFMA.FTZ R28, R100, R29, R61 ;  /* 0x0000001d641c7223 */ /* 0x000fe2000001003d */
[----:B------:R-:W-:Y:S01]  /*0f90*/  PRMT R29, RZ, 0x5410, R16 ;  /* 0x00005410ff1d7816 */ /* 0x000fe20000000010 */
[----:B------:R-:W-:Y:S01]  /*0fa0*/  FFMA.FTZ R82, R109, R82, R36 ;  /* 0x000000526d527223 */ /* 0x000fe20000010024 */
[----:B------:R-:W-:Y:S01]  /*0fb0*/  PRMT R16, RZ, 0x7610, R16 ;  /* 0x00007610ff107816 */ /* 0x000fe20000000010 */
[----:B------:R-:W5:Y:S02]  /*0fc0*/  LDG.E.128 R60, [R118.64+0x31800] ;  /* 0x03180004763c7981 */ /* 0x000f64000c1e1d00 */
[----:B------:R-:W-:Y:S01]  /*0fd0*/  FFMA.FTZ R36, R106, R29, RZ ;  /* 0x0000001d6a247223 */ /* 0x000fe200000100ff */
        /* <DEDUP_REMOVED lines=9> */
[----:B------:R-:W-:Y:S02]  /*1070*/  PRMT R64, RZ, 0x7610, R67 ;  /* 0x00007610ff407816 */ /* 0x000fe40000000043 */
[----:B------:R-:W-:Y:S01]  /*1080*/  PRMT R17, RZ, 0x7610, R17 ;  /* 0x00007610ff117816 */ /* 0x000fe20000000011 */
[C---:B------:R-:W-:Y:S01]  /*1090*/  FFMA.FTZ R80, R7.reuse, R72, R74 ;  /* 0x0000004807507223 */ /* 0x040fe2000001004a */
[----:B------:R-:W-:Y:S01]  /*10a0*/  PRMT R96, RZ, 0x7610, R75 ;  /* 0x00007610ff607816 */ /* 0x000fe2000000004b */
[----:B------:R-:W-:Y:S01]  /*10b0*/  FFMA.FTZ R16, R7, R16, R28 ;  /* 0x0000001007107223 */ /* 0x000fe2000001001c */
[----:B------:R-:W-:Y:S01]  /*10c0*/  PRMT R29, RZ, 0x5410, R92 ;  /* 0x00005410ff1d7816 */ /* 0x000fe2000000005c */
[C---:B------:R-:W-:Y:S01]  /*10d0*/  FFMA.FTZ R97, R109.reuse, R64, R65 ;  /* 0x000000406d617223 */ /* 0x040fe20000010041 */
[----:B------:R-:W5:Y:S01]  /*10e0*/  LDG.E.128 R72, [R118.64+0x27000] ;  /* 0x0270000476487981 */ /* 0x000f62000c1e1d00 */
[----:B------:R-:W-:Y:S01]  /*10f0*/  FFMA.FTZ R28, R100, R17, R36 ;  /* 0x00000011641c7223 */ /* 0x000fe20000010024 */
[----:B------:R-:W-:Y:S01]  /*1100*/  PRMT R17, RZ, 0x5410, R18 ;  /* 0x00005410ff117816 */ /* 0x000fe20000000012 */
[----:B------:R-:W-:Y:S01]  /*1110*/  FFMA.FTZ R96, R109, R96, R80 ;  /* 0x000000606d607223 */ /* 0x000fe20000010050 */
[----:B------:R-:W5:Y:S01]  /*1120*/  LDG.E.128 R64, [R118.64+0x23800] ;  /* 0x0238000476407981 */ /* 0x000f62000c1e1d00 */
[----:B------:R-:W-:-:S02]  /*1130*/  PRMT R80, RZ, 0x7610, R31 ;  /* 0x00007610ff507816 */ /* 0x000fc4000000001f */
        /* <DEDUP_REMOVED lines=11> */
[----:B------:R-:W-:-:S04]  /*11f0*/  FFMA.FTZ R29, R107, R92, R29 ;  /* 0x0000005c6b1d7223 */ /* 0x000fc8000001001d */
[----:B------:R-:W-:Y:S01]  /*1200*/  FFMA.FTZ R29, R105, R16, R29 ;  /* 0x00000010691d7223 */ /* 0x000fe2000001001d */
[----:B------:R-:W-:-:S05]  /*1210*/  PRMT R16, RZ, 0x7610, R19 ;  /* 0x00007610ff107816 */ /* 0x000fca0000000013 */
[----:B------:R-:W-:Y:S01]  /*1220*/  FFMA.FTZ R101, R109, R16, R17 ;  /* 0x000000106d657223 */ /* 0x000fe20000010011 */
[--C-:B------:R-:W-:Y:S02]  /*1230*/  PRMT R17, RZ, 0x5410, R32.reuse ;  /* 0x00005410ff117816 */ /* 0x100fe40000000020 */
[----:B------:R-:W-:-:S03]  /*1240*/  PRMT R32, RZ, 0x7610, R32 ;  /* 0x00007610ff207816 */ /* 0x000fc60000000020 */
        /* <DEDUP_REMOVED lines=14> */
[----:B------:R-:W5:Y:S01]  /*1330*/  LDG.E.128 R16, [R118.64+0x1000] ;  /* 0x0010000476107981 */ /* 0x000f62000c1e1d00 */
[----:B------:R-:W-:Y:S01]  /*1340*/  PRMT R34, RZ, 0x7610, R34 ;  /* 0x00007610ff227816 */ /* 0x000fe20000000022 */
[----:B------:R-:W-:-:S02]  /*1350*/  FFMA.FTZ R33, R104, R33, R106 ;  /* 0x0000002168217223 */ /* 0x000fc4000001006a */
[----:B------:R-:W-:Y:S01]  /*1360*/  FFMA.FTZ R32, R7, R32, R92 ;  /* 0x0000002007207223 */ /* 0x000fe2000001005c */
[----:B------:R-:W-:Y:S01]  /*1370*/  PRMT R92, RZ, 0x5410, R35 ;  /* 0x00005410ff5c7816 */ /* 0x000fe20000000023 */
[----:B------:R-:W-:Y:S01]  /*1380*/  FFMA.FTZ R103, R103, R34, R33 ;  /* 0x0000002267677223 */ /* 0x000fe20000010021 */
[----:B------:R-:W-:Y:S01]  /*1390*/  PRMT R93, RZ, 0x5410, R12 ;  /* 0x00005410ff5d7816 */ /* 0x000fe2000000000c */
[----:B------:R-:W5:Y:S01]  /*13a0*/  LDG.E.128 R28, [R120.64+0x1000] ;  /* 0x00100004781c7981 */ /* 0x000f62000c1e1d00 */
[----:B------:R-:W-:Y:S01]  /*13b0*/  PRMT R107, RZ, 0x5410, R24 ;  /* 0x00005410ff6b7816 */ /* 0x000fe20000000018 */
[----:B------:R-:W-:Y:S01]  /*13c0*/  FFMA.FTZ R92, R7, R92, R103 ;  /* 0x0000005c075c7223 */ /* 0x000fe20000010067 */
[----:B------:R-:W-:Y:S02]  /*13d0*/  PRMT R7, RZ, 0x7610, R12 ;  /* 0x00007610ff077816 */ /* 0x000fe4000000000c */
[----:B------:R-:W-:Y:S01]  /*13e0*/  PRMT R100, RZ, 0x7610, R95 ;  /* 0x00007610ff647816 */ /* 0x000fe2000000005f */
[----:B------:R-:W-:Y:S01]  /*13f0*/  FFMA.FTZ R6, R107, R93, R6 ;  /* 0x0000005d6b067223 */ /* 0x000fe20000010006 */
[----:B------:R-:W-:-:S02]  /*1400*/  PRMT R94, RZ, 0x7610, R35 ;  /* 0x00007610ff5e7816 */ /* 0x000fc40000000023 */
[----:B------:R-:W-:Y:S01]  /*1410*/  PRMT R106, RZ, 0x5410, R25 ;  /* 0x00005410ff6a7816 */ /* 0x000fe20000000019 */
[----:B------:R-:W-:Y:S01]  /*1420*/  FFMA.FTZ R6, R108, R7, R6 ;  /* 0x000000076c067223 */ /* 0x000fe20000010006 */
[----:B------:R-:W-:Y:S01]  /*1430*/  PRMT R7, RZ, 0x5410, R13 ;  /* 0x00005410ff077816 */ /* 0x000fe2000000000d */
[C---:B------:R-:W-:Y:S02]  /*1440*/  FFMA.FTZ R100, R109.reuse, R100, R32 ;  /* 0x000000646d647223 */ /* 0x040fe40000010020 */
[----:B------:R-:W-:Y:S01]  /*1450*/  FFMA.FTZ R109, R109, R94, R92 ;  /* 0x0000005e6d6d7223 */ /* 0x000fe2000001005c */
[----:B------:R-:W-:Y:S01]  /*1460*/  PRMT R92, RZ, 0x5410, R44 ;  /* 0x00005410ff5c7816 */ /* 0x000fe2000000002c */
[----:B------:R-:W-:Y:S01]  /*1470*/  FFMA.FTZ R24, R106, R7, R6 ;  /* 0x000000076a187223 */ /* 0x000fe20000010006 */
[----:B------:R-:W-:Y:S01]  /*1480*/  PRMT R105, RZ, 0x7610, R25 ;  /* 0x00007610ff697816 */ /* 0x000fe20000000019 */
[----:B------:R-:W5:Y:S01]  /*1490*/  LDG.E.128 R32, [R118.64+0x4800] ;  /* 0x0048000476207981 */ /* 0x000f62000c1e1d00 */
[----:B------:R-:W-:Y:S01]  /*14a0*/  PRMT R12, RZ, 0x7610, R13 ;  /* 0x00007610ff0c7816 */ /* 0x000fe2000000000d */
[----:B------:R-:W-:Y:S01]  /*14b0*/  FFMA.FTZ R92, R107, R92, R3 ;  /* 0x0000005c6b5c7223 */ /* 0x000fe20000010003 */
[----:B------:R-:W-:-:S02]  /*14c0*/  PRMT R94, RZ, 0x5410, R26 ;  /* 0x00005410ff5e7816 */ /* 0x000fc4000000001a */
        /* <DEDUP_REMOVED lines=17> */
[--C-:B------:R-:W-:Y:S01]  /*15e0*/  PRMT R45, RZ, 0x5410, R46.reuse ;  /* 0x00005410ff2d7816 */ /* 0x100fe2000000002e */
[----:B------:R-:W5:Y:S01]  /*15f0*/  LDG.E.128 R24, [R118.64+0x8000] ;  /* 0x0080000476187981 */ /* 0x000f62000c1e1d00 */
[----:B------:R-:W-:Y:S01]  /*1600*/  PRMT R46, RZ, 0x7610, R46 ;  /* 0x00007610ff2e7816 */ /* 0x000fe2000000002e */
[----:B------:R-:W-:Y:S01]  /*1610*/  FFMA.FTZ R3, R95, R44, R3 ;  /* 0x0000002c5f037223 */ /* 0x000fe20000010003 */
[----:B--2---:R-:W-:Y:S01]  /*1620*/  PRMT R44, RZ, 0x5410, R20 ;  /* 0x00005410ff2c7816 */ /* 0x004fe20000000014 */
[----:B------:R-:W-:Y:S01]  /*1630*/  FFMA.FTZ R45, R94, R45, R92 ;  /* 0x0000002d5e2d7223 */ /* 0x000fe2000001005c */
[----:B------:R-:W-:Y:S01]  /*1640*/  PRMT R93, RZ, 0x5410, R21 ;  /* 0x00005410ff5d7816 */ /* 0x000fe20000000015 */
[----:B------:R-:W2:Y:S02]  /*1650*/  LDG.E.128 R12, [R118.64+0xb800] ;  /* 0x00b80004760c7981 */ /* 0x000ea4000c1e1d00 */
[----:B------:R-:W-:Y:S01]  /*1660*/  FFMA.FTZ R46, R7, R46, R45 ;  /* 0x0000002e072e7223 */ /* 0x000fe2000001002d */
[----:B------:R-:W-:Y:S01]  /*1670*/  PRMT R45, RZ, 0x7610, R20 ;  /* 0x00007610ff2d7816 */ /* 0x000fe20000000014 */
[----:B------:R-:W-:Y:S01]  /*1680*/  FFMA.FTZ R2, R107, R44, R2 ;  /* 0x0000002c6b027223 */ /* 0x000fe20000010002 */
[----:B---3--:R-:W-:-:S03]  /*1690*/  PRMT R92, RZ, 0x5410, R56 ;  /* 0x00005410ff5c7816 */ /* 0x008fc60000000038 */
[----:B------:R-:W-:Y:S01]  /*16a0*/  FFMA.FTZ R2, R108, R45, R2 ;  /* 0x0000002d6c027223 */ /* 0x000fe20000010002 */
[----:B------:R-:W-:Y:S01]  /*16b0*/  PRMT R20, RZ, 0x7610, R21 ;  /* 0x00007610ff147816 */ /* 0x000fe20000000015 */
[----:B------:R-:W-:Y:S02]  /*16c0*/  FFMA.FTZ R92, R107, R92, R5 ;  /* 0x0000005c6b5c7223 */ /* 0x000fe40000010005 */
[----:B------:R-:W-:Y:S01]  /*16d0*/  FFMA.FTZ R93, R106, R93, R2 ;  /* 0x0000005d6a5d7223 */ /* 0x000fe20000010002 */
[----:B------:R-:W-:-:S03]  /*16e0*/  PRMT R5, RZ, 0x5410, R22 ;  /* 0x00005410ff057816 */ /* 0x000fc60000000016 */
[----:B------:R-:W-:Y:S01]  /*16f0*/  FFMA.FTZ R20, R105, R20, R93 ;  /* 0x0000001469147223 */ /* 0x000fe2000001005d */
        /* <DEDUP_REMOVED lines=8> */
[--C-:B------:R-:W-:Y:S02]  /*1780*/  PRMT R5, RZ, 0x5410, R23.reuse ;  /* 0x00005410ff057816 */ /* 0x100fe40000000017 */
[----:B------:R-:W-:Y:S01]  /*1790*/  PRMT R56, RZ, 0x7610, R23 ;  /* 0x00007610ff387816 */ /* 0x000fe20000000017 */
[----:B------:R-:W-:Y:S01]  /*17a0*/  FFMA.FTZ R92, R105, R20, R21 ;  /* 0x00000014695c7223 */ /* 0x000fe20000010015 */
[----:B------:R-:W-:Y:S01]  /*17b0*/  PRMT R57, RZ, 0x5410, R58 ;  /* 0x00005410ff397816 */ /* 0x000fe2000000003a */
[----:B------:R-:W-:Y:S01]  /*17c0*/  FFMA.FTZ R5, R6, R5, R22 ;  /* 0x0000000506057223 */ /* 0x000fe20000010016 */
[----:B------:R-:W-:Y:S01]  /*17d0*/  PRMT R58, RZ, 0x7610, R58 ;  /* 0x00007610ff3a7816 */ /* 0x000fe2000000003a */
[----:B------:R-:W3:Y:S02]  /*17e0*/  LDG.E.128 R20, [R118.64+0x12800] ;  /* 0x0128000476147981 */ /* 0x000ee4000c1e1d00 */
[----:B------:R-:W-:Y:S01]  /*17f0*/  FFMA.FTZ R5, R95, R56, R5 ;  /* 0x000000385f057223 */ /* 0x000fe20000010005 */
[----:B----4-:R-:W-:Y:S01]  /*1800*/  PRMT R56, RZ, 0x5410, R52 ;  /* 0x00005410ff387816 */ /* 0x010fe20000000034 */
[----:B------:R-:W-:-:S04]  /*1810*/  FFMA.FTZ R57, R94, R57, R92 ;  /* 0x000000395e397223 */ /* 0x000fc8000001005c */
[----:B------:R-:W-:Y:S01]  /*1820*/  FFMA.FTZ R58, R7, R58, R57 ;  /* 0x0000003a073a7223 */ /* 0x000fe20000010039 */
[----:B------:R-:W-:Y:S01]  /*1830*/  PRMT R57, RZ, 0x7610, R52 ;  /* 0x00007610ff397816 */ /* 0x000fe20000000034 */
[----:B------:R-:W-:-:S04]  /*1840*/  FFMA.FTZ R56, R107, R56, R102 ;  /* 0x000000386b387223 */ /* 0x000fc80000010066 */
[----:B------:R-:W-:Y:S01]  /*1850*/  FFMA.FTZ R56, R108, R57, R56 ;  /* 0x000000396c387223 */ /* 0x000fe20000010038 */
[----:B------:R-:W-:Y:S02]  /*1860*/  PRMT R57, RZ, 0x5410, R59 ;  /* 0x00005410ff397816 */ /* 0x000fe4000000003b */
[----:B------:R-:W-:Y:S02]  /*1870*/  PRMT R93, RZ, 0x5410, R53 ;  /* 0x00005410ff5d7816 */ /* 0x000fe40000000035 */
[----:B------:R-:W-:Y:S01]  /*1880*/  PRMT R52, RZ, 0x7610, R59 ;  /* 0x00007610ff347816 */ /* 0x000fe2000000003b */
[----:B------:R-:W-:Y:S02]  /*1890*/  FFMA.FTZ R57, R6, R57, R58 ;  /* 0x0000003906397223 */ /* 0x000fe4000001003a */
[----:B------:R-:W-:Y:S02]  /*18a0*/  FFMA.FTZ R56, R106, R93, R56 ;  /* 0x0000005d6a387223 */ /* 0x000fe40000010038 */
[----:B------:R-:W-:Y:S01]  /*18b0*/  FFMA.FTZ R93, R95, R52, R57 ;  /* 0x000000345f5d7223 */ /* 0x000fe20000010039 */
[----:B------:R-:W-:-:S02]  /*18c0*/  PRMT R52, RZ, 0x7610, R53 ;  /* 0x00007610ff347816 */ /* 0x000fc40000000035 */
[----:B------:R-:W-:Y:S02]  /*18d0*/  PRMT R53, RZ, 0x5410, R54 ;  /* 0x00005410ff357816 */ /* 0x000fe40000000036 */
[----:B-----5:R-:W-:Y:S01]  /*18e0*/  PRMT R92, RZ, 0x5410, R48 ;  /* 0x00005410ff5c7816 */ /* 0x020fe20000000030 */
[----:B------:R-:W-:Y:S01]  /*18f0*/  FFMA.FTZ R52, R105, R52, R56 ;  /* 0x0000003469347223 */ /* 0x000fe20000010038 */
[----:B------:R-:W-:Y:S01]  /*1900*/  PRMT R54, RZ, 0x7610, R54 ;  /* 0x00007610ff367816 */ /* 0x000fe20000000036 */
[----:B------:R-:W4:Y:S02]  /*1910*/  LDG.E.128 R56, [R118.64+0x16000] ;  /* 0x0160000476387981 */ /* 0x000f24000c1e1d00 */
[----:B------:R-:W-:Y:S01]  /*1920*/  FFMA.FTZ R52, R94, R53, R52 ;  /* 0x000000355e347223 */ /* 0x000fe20000010034 */
[----:B------:R-:W-:Y:S01]  /*1930*/  PRMT R53, RZ, 0x7610, R48 ;  /* 0x00007610ff357816 */ /* 0x000fe20000000030 */
[----:B------:R-:W-:-:S04]  /*1940*/  FFMA.FTZ R92, R107, R92, R99 ;  /* 0x0000005c6b5c7223 */ /* 0x000fc80000010063 */
[----:B------:R-:W-:Y:S01]  /*1950*/  FFMA.FTZ R92, R108, R53, R92 ;  /* 0x000000356c5c7223 */ /* 0x000fe2000001005c */
[----:B------:R-:W-:Y:S01]  /*1960*/  PRMT R53, RZ, 0x5410, R49 ;  /* 0x00005410ff357816 */ /* 0x000fe20000000031 */
[----:B------:R-:W-:-:S04]  /*1970*/  FFMA.FTZ R52, R7, R54, R52 ;  /* 0x0000003607347223 */ /* 0x000fc80000010034 */
[----:B------:R-:W-:Y:S01]  /*1980*/  FFMA.FTZ R54, R106, R53, R92 ;  /* 0x000000356a367223 */ /* 0x000fe2000001005c */
[----:B------:R-:W-:-:S05]  /*1990*/  PRMT R53, RZ, 0x5410, R55 ;  /* 0x00005410ff357816 */ /* 0x000fca0000000037 */
[----:B------:R-:W-:Y:S01]  /*19a0*/  FFMA.FTZ R48, R6, R53, R52 ;  /* 0x0000003506307223 */ /* 0x000fe20000010034 */
[----:B------:R-:W-:Y:S02]  /*19b0*/  PRMT R52, RZ, 0x7610, R49 ;  /* 0x00007610ff347816 */ /* 0x000fe40000000031 */
[----:B------:R-:W-:Y:S02]  /*19c0*/  PRMT R92, RZ, 0x7610, R55 ;  /* 0x00007610ff5c7816 */ /* 0x000fe40000000037 */
[----:B------:R-:W-:Y:S01]  /*19d0*/  PRMT R49, RZ, 0x5410, R50 ;  /* 0x00005410ff317816 */ /* 0x000fe20000000032 */
[----:B------:R-:W-:Y:S01]  /*19e0*/  FFMA.FTZ R99, R105, R52, R54 ;  /* 0x0000003469637223 */ /* 0x000fe20000010036 */
[----:B------:R-:W-:Y:S01]  /*19f0*/  PRMT R50, RZ, 0x7610, R50 ;  /* 0x00007610ff327816 */ /* 0x000fe20000000032 */
[----:B------:R-:W-:Y:S01]  /*1a00*/  FFMA.FTZ R92, R95, R92, R48 ;  /* 0x0000005c5f5c7223 */ /* 0x000fe20000010030 */
[--C-:B------:R-:W-:Y:S01]  /*1a10*/  PRMT R48, RZ, 0x5410, R40.reuse ;  /* 0x00005410ff307816 */ /* 0x100fe20000000028 */
[----:B------:R-:W-:Y:S01]  /*1a20*/  FFMA.FTZ R49, R94, R49, R99 ;  /* 0x000000315e317223 */ /* 0x000fe20000010063 */
[----:B------:R-:W-:Y:S01]  /*1a30*/  PRMT R45, RZ, 0x5410, R47 ;  /* 0x00005410ff2d7816 */ /* 0x000fe2000000002f */
[----:B------:R-:W5:Y:S02]  /*1a40*/  LDG.E.128 R52, [R118.64+0x19800] ;  /* 0x0198000476347981 */ /* 0x000f64000c1e1d00 */
[----:B------:R-:W-:Y:S01]  /*1a50*/  FFMA.FTZ R50, R7, R50, R49 ;  /* 0x0000003207327223 */ /* 0x000fe20000010031 */
[----:B------:R-:W-:Y:S01]  /*1a60*/  PRMT R49, RZ, 0x7610, R40 ;  /* 0x00007610ff317816 */ /* 0x000fe20000000028 */
[----:B------:R-:W-:Y:S01]  /*1a70*/  FFMA.FTZ R48, R107, R48, R98 ;  /* 0x000000306b307223 */ /* 0x000fe20000010062 */
[----:B------:R-:W-:-:S03]  /*1a80*/  PRMT R99, RZ, 0x5410, R41 ;  /* 0x00005410ff637816 */ /* 0x000fc60000000029 */
[----:B------:R-:W-:Y:S01]  /*1a90*/  FFMA.FTZ R48, R108, R49, R48 ;  /* 0x000000316c307223 */ /* 0x000fe20000010030 */
[----:B------:R-:W-:-:S03]  /*1aa0*/  PRMT R40, RZ, 0x7610, R41 ;  /* 0x00007610ff287816 */ /* 0x000fc60000000029 */
[----:B------:R-:W-:Y:S01]  /*1ab0*/  FFMA.FTZ R48, R106, R99, R48 ;  /* 0x000000636a307223 */ /* 0x000fe20000010030 */
[----:B------:R-:W-:Y:S02]  /*1ac0*/  PRMT R41, RZ, 0x5410, R42 ;  /* 0x00005410ff297816 */ /* 0x000fe4000000002a */
[----:B------:R-:W-:Y:S01]  /*1ad0*/  PRMT R98, RZ, 0x5410, R68 ;  /* 0x00005410ff627816 */ /* 0x000fe20000000044 */
[----:B------:R-:W-:-:S04]  /*1ae0*/  FFMA.FTZ R40, R105, R40, R48 ;  /* 0x0000002869287223 */ /* 0x000fc80000010030 */
[----:B------:R-:W-:Y:S01]  /*1af0*/  FFMA.FTZ R40, R94, R41, R40 ;  /* 0x000000295e287223 */ /* 0x000fe20000010028 */
[----:B------:R-:W-:Y:S01]  /*1b00*/  PRMT R41, RZ, 0x7610, R68 ;  /* 0x00007610ff297816 */ /* 0x000fe20000000044 */
[----:B------:R-:W-:Y:S01]  /*1b10*/  FFMA.FTZ R97, R107, R98, R97 ;  /* 0x000000626b617223 */ /* 0x000fe20000010061 */
[----:B------:R-:W-:-:S03]  /*1b20*/  PRMT R42, RZ, 0x7610, R42 ;  /* 0x00007610ff2a7816 */ /* 0x000fc6000000002a */
        /* <DEDUP_REMOVED lines=8> */
[--C-:B------:R-:W-:Y:S01]  /*1bb0*/  PRMT R69, RZ, 0x5410, R70.reuse ;  /* 0x00005410ff457816 */ /* 0x100fe20000000046 */
        /* <DEDUP_REMOVED lines=11> */
[--C-:B------:R-:W-:Y:S01]  /*1c70*/  PRMT R97, RZ, 0x5410, R9.reuse ;  /* 0x00005410ff617816 */ /* 0x100fe20000000009 */
[----:B------:R-:W3:Y:S02]  /*1c80*/  LDG.E.128 R40, [R118.64+0x20800] ;  /* 0x0208000476287981 */ /* 0x000ee4000c1e1d00 */
[----:B------:R-:W-:Y:S01]  /*1c90*/  FFMA.FTZ R68, R108, R69, R68 ;  /* 0x000000456c447223 */ /* 0x000fe20000010044 */
[----:B------:R-:W-:Y:S01]  /*1ca0*/  PRMT R8, RZ, 0x7610, R9 ;  /* 0x00007610ff087816 */ /* 0x000fe20000000009 */
[----:B------:R-:W-:-:S02]  /*1cb0*/  FFMA.FTZ R2, R95, R2, R45 ;  /* 0x000000025f027223 */ /* 0x000fc4000001002d */
[----:B------:R-:W-:Y:S01]  /*1cc0*/  FFMA.FTZ R68, R106, R97, R68 ;  /* 0x000000616a447223 */ /* 0x000fe20000010044 */
[----:B------:R-:W3:Y:S01]  /*1cd0*/  LDG.E.128 R44, [R118.64+0xf000] ;  /* 0x00f00004762c7981 */ /* 0x000ee2000c1e1d00 */
[----:B------:R-:W-:Y:S02]  /*1ce0*/  PRMT R9, RZ, 0x5410, R10 ;  /* 0x00005410ff097816 */ /* 0x000fe4000000000a */
        /* <DEDUP_REMOVED lines=27> */
[----:B------:R-:W4:Y:S02]  /*1ea0*/  LDG.E.128 R8, [R118.64+0x27800] ;  /* 0x0278000476087981 */ /* 0x000f24000c1e1d00 */
        /* <DEDUP_REMOVED lines=23> */
[----:B------:R-:W-:-:S02]  /*2020*/  FFMA.FTZ R73, R94, R73, R81 ;  /* 0x000000495e497223 */ /* 0x000fc40000010051 */
[----:B------:R-:W-:Y:S01]  /*2030*/  FFMA.FTZ R104, R95, R104, R49 ;  /* 0x000000685f687223 */ /* 0x000fe20000010031 */
[----:B------:R-:W-:Y:S01]  /*2040*/  PRMT R69, RZ, 0x5410, R71 ;  /* 0x00005410ff457816 */ /* 0x000fe20000000047 */
[----:B------:R-:W-:Y:S01]  /*2050*/  FFMA.FTZ R74, R7, R74, R73 ;  /* 0x0000004a074a7223 */ /* 0x000fe20000010049 */
[----:B------:R-:W-:Y:S01]  /*2060*/  PRMT R73, RZ, 0x7610, R88 ;  /* 0x00007610ff497816 */ /* 0x000fe20000000058 */
[----:B------:R-:W-:Y:S01]  /*2070*/  FFMA.FTZ R72, R107, R72, R80 ;  /* 0x000000486b487223 */ /* 0x000fe20000010050 */
[----:B------:R-:W-:Y:S01]  /*2080*/  PRMT R81, RZ, 0x5410, R89 ;  /* 0x00005410ff517816 */ /* 0x000fe20000000059 */
[----:B------:R-:W5:Y:S02]  /*2090*/  LDG.E.128 R48, [R118.64+0x1d000] ;  /* 0x01d0000476307981 */ /* 0x000f64000c1e1d00 */
        /* <DEDUP_REMOVED lines=8> */
[--C-:B------:R-:W-:Y:S01]  /*2120*/  PRMT R73, RZ, 0x5410, R90.reuse ;  /* 0x00005410ff497816 */ /* 0x100fe2000000005a */
[----:B------:R-:W-:Y:S02]  /*2130*/  FFMA.FTZ R72, R105, R72, R81 ;  /* 0x0000004869487223 */ /* 0x000fe40000010051 */
        /* <DEDUP_REMOVED lines=29> */
[----:B------:R-:W-:Y:S02]  /*2310*/  FFMA.FTZ R84, R106, R89, R84 ;  /* 0x000000596a547223 */ /* 0x000fe40000010054 */
        /* <DEDUP_REMOVED lines=8> */
[----:B------:R-:W-:Y:S01]  /*23a0*/  PRMT R62, RZ, 0x7610, R62 ;  /* 0x00007610ff3e7816 */ /* 0x000fe2000000003e */
[----:B------:R-:W5:Y:S02]  /*23b0*/  LDG.E.128 R88, [R118.64+0x1800] ;  /* 0x0018000476587981 */ /* 0x000f64000c1e1d00 */
[----:B------:R-:W-:Y:S01]  /*23c0*/  FFMA.FTZ R84, R108, R61, R84 ;  /* 0x0000003d6c547223 */ /* 0x000fe20000010054 */
[----:B------:R-:W-:-:S02]  /*23d0*/  PRMT R61, RZ, 0x5410, R37 ;  /* 0x00005410ff3d7816 */ /* 0x000fc40000000025 */
[----:B------:R-:W-:-:S03]  /*23e0*/  PRMT R36, RZ, 0x7610, R37 ;  /* 0x00007610ff247816 */ /* 0x000fc60000000025 */
[----:B------:R-:W-:Y:S01]  /*23f0*/  FFMA.FTZ R84, R106, R61, R84 ;  /* 0x0000003d6a547223 */ /* 0x000fe20000010054 */
[----:B------:R-:W-:-:S03]  /*2400*/  PRMT R37, RZ, 0x5410, R38 ;  /* 0x00005410ff257816 */ /* 0x000fc60000000026 */
[----:B------:R-:W-:Y:S01]  /*2410*/  FFMA.FTZ R84, R105, R36, R84 ;  /* 0x0000002469547223 */ /* 0x000fe20000010054 */
[----:B------:R-:W-:-:S03]  /*2420*/  PRMT R38, RZ, 0x7610, R38 ;  /* 0x00007610ff267816 */ /* 0x000fc60000000026 */
[----:B------:R-:W-:Y:S02]  /*2430*/  FFMA.FTZ R84, R94, R37, R84 ;  /* 0x000000255e547223 */ /* 0x000fe40000010054 */
[----:B------:R-:W-:Y:S01]  /*2440*/  FFMA.FTZ R85, R6, R85, R86 ;  /* 0x0000005506557223 */ /* 0x000fe20000010056 */
[----:B------:R-:W-:Y:S01]  /*2450*/  PRMT R86, RZ, 0x5410, R28 ;  /* 0x00005410ff567816 */ /* 0x000fe2000000001c */
[C---:B------:R-:W-:Y:S02]  /*2460*/  FFMA.FTZ R60, R7.reuse, R62, R60 ;  /* 0x0000003e073c7223 */ /* 0x040fe4000001003c */
[----:B------:R-:W-:Y:S01]  /*2470*/  FFMA.FTZ R38, R7, R38, R84 ;  /* 0x0000002607267223 */ /* 0x000fe20000010054 */
[----:B------:R-:W-:Y:S02]  /*2480*/  PRMT R7, RZ, 0x5410, R16 ;  /* 0x00005410ff077816 */ /* 0x000fe40000000010 */
[----:B------:R-:W-:Y:S02]  /*2490*/  PRMT R77, RZ, 0x5410, R79 ;  /* 0x00005410ff4d7816 */ /* 0x000fe4000000004f */
[----:B------:R-:W-:Y:S01]  /*24a0*/  PRMT R100, RZ, 0x7610, R87 ;  /* 0x00007610ff647816 */ /* 0x000fe20000000057 */
[----:B------:R-:W-:Y:S01]  /*24b0*/  FFMA.FTZ R7, R86, R7, R3 ;  /* 0x0000000756077223 */ /* 0x000fe20000010003 */
[----:B------:R-:W-:-:S02]  /*24c0*/  PRMT R61, RZ, 0x5410, R63 ;  /* 0x00005410ff3d7816 */ /* 0x000fc4000000003f */
[----:B------:R-:W-:Y:S02]  /*24d0*/  PRMT R37, RZ, 0x5410, R39 ;  /* 0x00005410ff257816 */ /* 0x000fe40000000027 */
[----:B------:R-:W-:Y:S02]  /*24e0*/  PRMT R3, RZ, 0x7610, R16 ;  /* 0x00007610ff037816 */ /* 0x000fe40000000010 */
[----:B------:R-:W-:Y:S01]  /*24f0*/  PRMT R94, RZ, 0x7610, R28 ;  /* 0x00007610ff5e7816 */ /* 0x000fe2000000001c */
[C---:B------:R-:W-:Y:S02]  /*2500*/  FFMA.FTZ R77, R6.reuse, R77, R78 ;  /* 0x0000004d064d7223 */ /* 0x040fe4000001004e */
[----:B------:R-:W-:Y:S01]  /*2510*/  FFMA.FTZ R100, R95, R100, R85 ;  /* 0x000000645f647223 */ /* 0x000fe20000010055 */
[----:B------:R-:W-:Y:S01]  /*2520*/  PRMT R85, RZ, 0x5410, R29 ;  /* 0x00005410ff557816 */ /* 0x000fe2000000001d */
[C---:B------:R-:W-:Y:S02]  /*2530*/  FFMA.FTZ R60, R6.reuse, R61, R60 ;  /* 0x0000003d063c7223 */ /* 0x040fe4000001003c */
[----:B------:R-:W-:Y:S01]  /*2540*/  FFMA.FTZ R37, R6, R37, R38 ;  /* 0x0000002506257223 */ /* 0x000fe20000010026 */
[----:B------:R-:W-:Y:S01]  /*2550*/  PRMT R6, RZ, 0x5410, R17 ;  /* 0x00005410ff067816 */ /* 0x000fe20000000011 */
[----:B------:R-:W-:Y:S01]  /*2560*/  FFMA.FTZ R3, R94, R3, R7 ;  /* 0x000000035e037223 */ /* 0x000fe20000010007 */
[----:B------:R-:W-:-:S02]  /*2570*/  PRMT R36, RZ, 0x7610, R63 ;  /* 0x00007610ff247816 */ /* 0x000fc4000000003f */
[----:B------:R-:W-:Y:S01]  /*2580*/  PRMT R84, RZ, 0x7610, R29 ;  /* 0x00007610ff547816 */ /* 0x000fe2000000001d */
[----:B------:R-:W-:Y:S01]  /*2590*/  FFMA.FTZ R16, R85, R6, R3 ;  /* 0x0000000655107223 */ /* 0x000fe20000010003 */
[----:B------:R-:W-:Y:S01]  /*25a0*/  PRMT R17, RZ, 0x7610, R17 ;  /* 0x00007610ff117816 */ /* 0x000fe20000000011 */
[C---:B------:R-:W-:Y:S01]  /*25b0*/  FFMA.FTZ R87, R95.reuse, R36, R60 ;  /* 0x000000245f577223 */ /* 0x040fe2000001003c */
[----:B------:R-:W-:Y:S01]  /*25c0*/  PRMT R96, RZ, 0x7610, R79 ;  /* 0x00007610ff607816 */ /* 0x000fe2000000004f */
[----:B------:R-:W5:Y:S01]  /*25d0*/  LDG.E.128 R60, [R118.64+0x5000] ;  /* 0x00500004763c7981 */ /* 0x000f62000c1e1d00 */
        /* <DEDUP_REMOVED lines=9> */
[----:B------:R-:W-:-:S02]  /*2670*/  PRMT R2, RZ, 0x5410, R18 ;  /* 0x00005410ff027816 */ /* 0x000fc40000000012 */
[----:B------:R-:W-:Y:S01]  /*2680*/  PRMT R6, RZ, 0x7610, R30 ;  /* 0x00007610ff067816 */ /* 0x000fe2000000001e */
        /* <DEDUP_REMOVED lines=22> */
[----:B------:R-:W5:Y:S01]  /*27f0*/  LDG.E.128 R28, [R118.64+0x8800] ;  /* 0x00880004761c7981 */ /* 0x000f62000c1e1d00 */
[----:B------:R-:W-:-:S03]  /*2800*/  PRMT R25, RZ, 0x7610, R25 ;  /* 0x00007610ff197816 */ /* 0x000fc60000000019 */
[----:B------:R-:W-:Y:S01]  /*2810*/  FFMA.FTZ R5, R116, R5, R24 ;  /* 0x0000000574057223 */ /* 0x000fe20000010018 */
[----:B--2---:R-:W-:Y:S01]  /*2820*/  PRMT R24, RZ, 0x5410, R12 ;  /* 0x00005410ff187816 */ /* 0x004fe2000000000c */
[----:B------:R-:W-:-:S04]  /*2830*/  FFMA.FTZ R32, R85, R32, R33 ;  /* 0x0000002055207223 */ /* 0x000fc80000010021 */
[----:B------:R-:W-:Y:S01]  /*2840*/  FFMA.FTZ R93, R86, R24, R93 ;  /* 0x00000018565d7223 */ /* 0x000fe2000001005d */
[----:B------:R-:W-:Y:S01]  /*2850*/  PRMT R24, RZ, 0x5410, R26 ;  /* 0x00005410ff187816 */ /* 0x000fe2000000001a */
[----:B------:R-:W-:Y:S01]  /*2860*/  FFMA.FTZ R25, R84, R25, R32 ;  /* 0x0000001954197223 */ /* 0x000fe20000010020 */
[----:B---3--:R-:W-:-:S03]  /*2870*/  PRMT R107, RZ, 0x7610, R47 ;  /* 0x00007610ff6b7816 */ /* 0x008fc6000000002f */
[----:B------:R-:W-:Y:S01]  /*2880*/  FFMA.FTZ R24, R7, R24, R25 ;  /* 0x0000001807187223 */ /* 0x000fe20000010019 */
[----:B------:R-:W-:Y:S01]  /*2890*/  PRMT R25, RZ, 0x7610, R12 ;  /* 0x00007610ff197816 */ /* 0x000fe2000000000c */
[----:B------:R-:W2:Y:S01]  /*28a0*/  LDG.E.128 R32, [R118.64+0x13000] ;  /* 0x0130000476207981 */ /* 0x000ea2000c1e1d00 */
[----:B------:R-:W-:-:S03]  /*28b0*/  PRMT R12, RZ, 0x5410, R13 ;  /* 0x00005410ff0c7816 */ /* 0x000fc6000000000d */
[----:B------:R-:W-:Y:S01]  /*28c0*/  FFMA.FTZ R93, R94, R25, R93 ;  /* 0x000000195e5d7223 */ /* 0x000fe2000001005d */
[----:B------:R-:W-:-:S05]  /*28d0*/  PRMT R25, RZ, 0x7610, R26 ;  /* 0x00007610ff197816 */ /* 0x000fca000000001a */
[----:B------:R-:W-:Y:S02]  /*28e0*/  FFMA.FTZ R24, R6, R25, R24 ;  /* 0x0000001906187223 */ /* 0x000fe40000010018 */
[----:B------:R-:W-:Y:S01]  /*28f0*/  FFMA.FTZ R25, R85, R12, R93 ;  /* 0x0000000c55197223 */ /* 0x000fe2000001005d */
[--C-:B------:R-:W-:Y:S02]  /*2900*/  PRMT R12, RZ, 0x5410, R27.reuse ;  /* 0x00005410ff0c7816 */ /* 0x100fe4000000001b */
[----:B------:R-:W-:Y:S02]  /*2910*/  PRMT R93, RZ, 0x7610, R27 ;  /* 0x00007610ff5d7816 */ /* 0x000fe4000000001b */
        /* <DEDUP_REMOVED lines=9> */
[----:B------:R-:W-:-:S03]  /*29b0*/  PRMT R25, RZ, 0x7610, R44 ;  /* 0x00007610ff197816 */ /* 0x000fc6000000002c */
        /* <DEDUP_REMOVED lines=15> */
[----:B------:R-:W-:Y:S01]  /*2ab0*/  FFMA.FTZ R104, R94, R13, R104 ;  /* 0x0000000d5e687223 */ /* 0x000fe20000010068 */
[----:B------:R-:W-:Y:S01]  /*2ac0*/  PRMT R13, RZ, 0x7610, R46 ;  /* 0x00007610ff0d7816 */ /* 0x000fe2000000002e */
[----:B------:R-:W-:Y:S01]  /*2ad0*/  FFMA.FTZ R12, R7, R12, R14 ;  /* 0x0000000c070c7223 */ /* 0x000fe2000001000e */
[----:B------:R-:W-:Y:S01]  /*2ae0*/  PRMT R37, RZ, 0x7610, R19 ;  /* 0x00007610ff257816 */ /* 0x000fe20000000013 */
[----:B------:R-:W3:Y:S02]  /*2af0*/  LDG.E.128 R24, [R118.64+0x16800] ;  /* 0x0168000476187981 */ /* 0x000ee4000c1e1d00 */
[----:B------:R-:W-:Y:S01]  /*2b00*/  FFMA.FTZ R13, R6, R13, R12 ;  /* 0x0000000d060d7223 */ /* 0x000fe2000001000c */
[----:B------:R-:W-:-:S05]  /*2b10*/  PRMT R12, RZ, 0x5410, R21 ;  /* 0x00005410ff0c7816 */ /* 0x000fca0000000015 */
[----:B------:R-:W-:Y:S01]  /*2b20*/  FFMA.FTZ R104, R85, R12, R104 ;  /* 0x0000000c55687223 */ /* 0x000fe20000010068 */
[----:B------:R-:W-:Y:S02]  /*2b30*/  PRMT R12, RZ, 0x5410, R47 ;  /* 0x00005410ff0c7816 */ /* 0x000fe4000000002f */
[----:B------:R-:W-:-:S03]  /*2b40*/  PRMT R21, RZ, 0x7610, R21 ;  /* 0x00007610ff157816 */ /* 0x000fc60000000015 */
[C---:B------:R-:W-:Y:S02]  /*2b50*/  FFMA.FTZ R20, R3.reuse, R12, R13 ;  /* 0x0000000c03147223 */ /* 0x040fe4000001000d */
[----:B------:R-:W-:Y:S01]  /*2b60*/  FFMA.FTZ R21, R84, R21, R104 ;  /* 0x0000001554157223 */ /* 0x000fe20000010068 */
[----:B----4-:R-:W-:Y:S01]  /*2b70*/  PRMT R45, RZ, 0x7610, R56 ;  /* 0x00007610ff2d7816 */ /* 0x010fe20000000038 */
[----:B------:R-:W-:Y:S01]  /*2b80*/  FFMA.FTZ R107, R116, R107, R20 ;  /* 0x0000006b746b7223 */ /* 0x000fe20000010014 */
[----:B------:R-:W-:Y:S01]  /*2b90*/  PRMT R20, RZ, 0x5410, R22 ;  /* 0x00005410ff147816 */ /* 0x000fe20000000016 */
[----:B------:R-:W-:Y:S01]  /*2ba0*/  FFMA.FTZ R2, R3, R2, R17 ;  /* 0x0000000203027223 */ /* 0x000fe20000010011 */
[----:B------:R-:W4:Y:S03]  /*2bb0*/  LDG.E.128 R12, [R118.64+0x1a000] ;  /* 0x01a00004760c7981 */ /* 0x000f26000c1e1d00 */
[----:B------:R-:W-:Y:S01]  /*2bc0*/  FFMA.FTZ R20, R7, R20, R21 ;  /* 0x0000001407147223 */ /* 0x000fe20000010015 */
[----:B------:R-:W-:Y:S01]  /*2bd0*/  PRMT R21, RZ, 0x5410, R56 ;  /* 0x00005410ff157816 */ /* 0x000fe20000000038 */
[----:B------:R-:W2:Y:S04]  /*2be0*/  LDG.E.128 R16, [R118.64+0xc000] ;  /* 0x00c0000476107981 */ /* 0x000ea8000c1e1d00 */
[----:B------:R-:W-:Y:S01]  /*2bf0*/  FFMA.FTZ R99, R86, R21, R99 ;  /* 0x0000001556637223 */ /* 0x000fe20000010063 */
[----:B------:R-:W-:-:S05]  /*2c00*/  PRMT R21, RZ, 0x7610, R22 ;  /* 0x00007610ff157816 */ /* 0x000fca0000000016 */
[----:B------:R-:W-:Y:S01]  /*2c10*/  FFMA.FTZ R21, R6, R21, R20 ;  /* 0x0000001506157223 */ /* 0x000fe20000010014 */
[----:B------:R-:W-:Y:S01]  /*2c20*/  PRMT R20, RZ, 0x5410, R23 ;  /* 0x00005410ff147816 */ /* 0x000fe20000000017 */
[----:B------:R-:W-:Y:S01]  /*2c30*/  FFMA.FTZ R45, R94, R45, R99 ;  /* 0x0000002d5e2d7223 */ /* 0x000fe20000010063 */
[----:B------:R-:W-:-:S03]  /*2c40*/  PRMT R22, RZ, 0x5410, R57 ;  /* 0x00005410ff167816 */ /* 0x000fc60000000039 */
[----:B------:R-:W-:Y:S01]  /*2c50*/  FFMA.FTZ R20, R3, R20, R21 ;  /* 0x0000001403147223 */ /* 0x000fe20000010015 */
[----:B-----5:R-:W-:Y:S02]  /*2c60*/  PRMT R21, RZ, 0x5410, R52 ;  /* 0x00005410ff157816 */ /* 0x020fe40000000034 */
        /* <DEDUP_REMOVED lines=19> */
[----:B------:R-:W-:Y:S01]  /*2da0*/  PRMT R53, RZ, 0x5410, R48 ;  /* 0x00005410ff357816 */ /* 0x000fe20000000030 */
[----:B------:R-:W-:Y:S02]  /*2db0*/  FFMA.FTZ R2, R116, R37, R2 ;  /* 0x0000002574027223 */ /* 0x000fe40000010002 */
[----:B------:R-:W3:Y:S02]  /*2dc0*/  LDG.E.128 R36, [R118.64+0xf800] ;  /* 0x00f8000476247981 */ /* 0x000ee4000c1e1d00 */
[----:B------:R-:W-:Y:S01]  /*2dd0*/  FFMA.FTZ R97, R86, R53, R97 ;  /* 0x0000003556617223 */ /* 0x000fe20000010061 */
[----:B------:R-:W-:-:S05]  /*2de0*/  PRMT R53, RZ, 0x7610, R54 ;  /* 0x00007610ff357816 */ /* 0x000fca0000000036 */
[----:B------:R-:W-:Y:S01]  /*2df0*/  FFMA.FTZ R52, R6, R53, R52 ;  /* 0x0000003506347223 */ /* 0x000fe20000010034 */
[----:B------:R-:W-:Y:S02]  /*2e00*/  PRMT R53, RZ, 0x7610, R48 ;  /* 0x00007610ff357816 */ /* 0x000fe40000000030 */
[----:B------:R-:W-:-:S03]  /*2e10*/  PRMT R48, RZ, 0x5410, R55 ;  /* 0x00005410ff307816 */ /* 0x000fc60000000037 */
[----:B------:R-:W-:Y:S02]  /*2e20*/  FFMA.FTZ R53, R94, R53, R97 ;  /* 0x000000355e357223 */ /* 0x000fe40000010061 */
[----:B------:R-:W-:Y:S01]  /*2e30*/  FFMA.FTZ R48, R3, R48, R52 ;  /* 0x0000003003307223 */ /* 0x000fe20000010034 */
[----:B------:R-:W-:Y:S02]  /*2e40*/  PRMT R52, RZ, 0x5410, R49 ;  /* 0x00005410ff347816 */ /* 0x000fe40000000031 */
[----:B------:R-:W-:Y:S02]  /*2e50*/  PRMT R97, RZ, 0x7610, R55 ;  /* 0x00007610ff617816 */ /* 0x000fe40000000037 */
[----:B------:R-:W-:Y:S01]  /*2e60*/  PRMT R49, RZ, 0x7610, R49 ;  /* 0x00007610ff317816 */ /* 0x000fe20000000031 */
[----:B------:R-:W-:Y:S02]  /*2e70*/  FFMA.FTZ R52, R85, R52, R53 ;  /* 0x0000003455347223 */ /* 0x000fe40000010035 */
        /* <DEDUP_REMOVED lines=9> */
[----:B------:R-:W-:-:S03]  /*2f10*/  PRMT R49, RZ, 0x7610, R50 ;  /* 0x00007610ff317816 */ /* 0x000fc60000000032 */
[----:B------:R-:W-:Y:S01]  /*2f20*/  FFMA.FTZ R53, R85, R40, R53 ;  /* 0x0000002855357223 */ /* 0x000fe20000010035 */
[--C-:B------:R-:W-:Y:S01]  /*2f30*/  PRMT R40, RZ, 0x5410, R51.reuse ;  /* 0x00005410ff287816 */ /* 0x100fe20000000033 */
[----:B------:R-:W-:Y:S01]  /*2f40*/  FFMA.FTZ R48, R6, R49, R48 ;  /* 0x0000003106307223 */ /* 0x000fe20000010030 */
[----:B------:R-:W-:Y:S02]  /*2f50*/  PRMT R51, RZ, 0x7610, R51 ;  /* 0x00007610ff337816 */ /* 0x000fe40000000033 */
[----:B------:R-:W-:Y:S01]  /*2f60*/  PRMT R41, RZ, 0x7610, R41 ;  /* 0x00007610ff297816 */ /* 0x000fe20000000029 */
[----:B------:R-:W-:-:S04]  /*2f70*/  FFMA.FTZ R40, R3, R40, R48 ;  /* 0x0000002803287223 */ /* 0x000fc80000010030 */
[----:B------:R-:W-:Y:S01]  /*2f80*/  FFMA.FTZ R96, R116, R51, R40 ;  /* 0x0000003374607223 */ /* 0x000fe20000010028 */
[----:B------:R-:W-:Y:S01]  /*2f90*/  PRMT R40, RZ, 0x5410, R42 ;  /* 0x00005410ff287816 */ /* 0x000fe2000000002a */
[----:B------:R-:W-:Y:S01]  /*2fa0*/  FFMA.FTZ R41, R84, R41, R53 ;  /* 0x0000002954297223 */ /* 0x000fe20000010035 */
[--C-:B------:R-:W-:Y:S01]  /*2fb0*/  PRMT R49, RZ, 0x7610, R68.reuse ;  /* 0x00007610ff317816 */ /* 0x100fe20000000044 */
[----:B------:R-:W4:Y:S02]  /*2fc0*/  LDG.E.128 R52, [R118.64+0x28000] ;  /* 0x0280000476347981 */ /* 0x000f24000c1e1d00 */
[----:B------:R-:W-:Y:S01]  /*2fd0*/  FFMA.FTZ R40, R7, R40, R41 ;  /* 0x0000002807287223 */ /* 0x000fe20000010029 */
[----:B------:R-:W-:-:S05]  /*2fe0*/  PRMT R41, RZ, 0x5410, R68 ;  /* 0x00005410ff297816 */ /* 0x000fca0000000044 */
[----:B------:R-:W-:Y:S01]  /*2ff0*/  FFMA.FTZ R103, R86, R41, R103 ;  /* 0x0000002956677223 */ /* 0x000fe20000010067 */
[----:B------:R-:W-:-:S05]  /*3000*/  PRMT R41, RZ, 0x7610, R42 ;  /* 0x00007610ff297816 */ /* 0x000fca000000002a */
        /* <DEDUP_REMOVED lines=23> */
[----:B------:R-:W5:Y:S02]  /*3180*/  LDG.E.128 R48, [R118.64+0x2b800] ;  /* 0x02b8000476307981 */ /* 0x000f64000c1e1d00 */
[----:B------:R-:W-:-:S02]  /*3190*/  FFMA.FTZ R8, R3, R8, R40 ;  /* 0x0000000803087223 */ /* 0x000fc40000010028 */
[----:B------:R-:W-:Y:S01]  /*31a0*/  FFMA.FTZ R9, R84, R9, R102 ;  /* 0x0000000954097223 */ /* 0x000fe20000010066 */
[----:B------:R-:W-:Y:S01]  /*31b0*/  PRMT R69, RZ, 0x7610, R76 ;  /* 0x00007610ff457816 */ /* 0x000fe2000000004c */
[----:B------:R-:W-:Y:S01]  /*31c0*/  FFMA.FTZ R105, R116, R105, R8 ;  /* 0x0000006974697223 */ /* 0x000fe20000010008 */
[----:B------:R-:W-:Y:S01]  /*31d0*/  PRMT R8, RZ, 0x5410, R10 ;  /* 0x00005410ff087816 */ /* 0x000fe2000000000a */
[----:B------:R-:W5:Y:S04]  /*31e0*/  LDG.E.128 R40, [R118.64+0x2f000] ;  /* 0x02f0000476287981 */ /* 0x000f68000c1e1d00 */
[----:B------:R-:W-:Y:S01]  /*31f0*/  FFMA.FTZ R8, R7, R8, R9 ;  /* 0x0000000807087223 */ /* 0x000fe20000010009 */
[----:B------:R-:W-:-:S05]  /*3200*/  PRMT R9, RZ, 0x5410, R76 ;  /* 0x00005410ff097816 */ /* 0x000fca000000004c */
[----:B------:R-:W-:Y:S01]  /*3210*/  FFMA.FTZ R101, R86, R9, R101 ;  /* 0x0000000956657223 */ /* 0x000fe20000010065 */
[----:B------:R-:W-:Y:S02]  /*3220*/  PRMT R9, RZ, 0x7610, R10 ;  /* 0x00007610ff097816 */ /* 0x000fe4000000000a */
[----:B------:R-:W-:Y:S01]  /*3230*/  PRMT R10, RZ, 0x5410, R77 ;  /* 0x00005410ff0a7816 */ /* 0x000fe2000000004d */
[----:B------:R-:W-:-:S04]  /*3240*/  FFMA.FTZ R69, R94, R69, R101 ;  /* 0x000000455e457223 */ /* 0x000fc80000010065 */
[----:B------:R-:W-:Y:S01]  /*3250*/  FFMA.FTZ R10, R85, R10, R69 ;  /* 0x0000000a550a7223 */ /* 0x000fe20000010045 */
[----:B------:R-:W-:Y:S02]  /*3260*/  PRMT R69, RZ, 0x5410, R64 ;  /* 0x00005410ff457816 */ /* 0x000fe40000000040 */
        /* <DEDUP_REMOVED lines=10> */
[----:B------:R-:W5:Y:S01]  /*3310*/  LDG.E.128 R20, [R118.64+0x21000] ;  /* 0x0210000476147981 */ /* 0x000f62000c1e1d00 */
[----:B------:R-:W-:-:S02]  /*3320*/  FFMA.FTZ R68, R7, R68, R77 ;  /* 0x0000004407447223 */ /* 0x000fc4000001004d */
[----:B------:R-:W-:Y:S01]  /*3330*/  FFMA.FTZ R100, R85, R64, R100 ;  /* 0x0000004055647223 */ /* 0x000fe20000010064 */
[--C-:B------:R-:W-:Y:S01]  /*3340*/  PRMT R64, RZ, 0x5410, R79.reuse ;  /* 0x00005410ff407816 */ /* 0x100fe2000000004f */
[C---:B------:R-:W-:Y:S01]  /*3350*/  FFMA.FTZ R68, R6.reuse, R69, R68 ;  /* 0x0000004506447223 */ /* 0x040fe20000010044 */
        /* <DEDUP_REMOVED lines=13> */
[----:B------:R-:W-:-:S02]  /*3430*/  FFMA.FTZ R98, R116, R59, R98 ;  /* 0x0000003b74627223 */ /* 0x000fc40000010062 */
[----:B------:R-:W5:Y:S02]  /*3440*/  LDG.E.128 R56, [R118.64+0x24800] ;  /* 0x0248000476387981 */ /* 0x000f64000c1e1d00 */
[----:B------:R-:W-:Y:S01]  /*3450*/  FFMA.FTZ R87, R86, R65, R87 ;  /* 0x0000004156577223 */ /* 0x000fe20000010057 */
[----:B------:R-:W-:-:S05]  /*3460*/  PRMT R65, RZ, 0x7610, R66 ;  /* 0x00007610ff417816 */ /* 0x000fca0000000042 */
[----:B------:R-:W-:Y:S01]  /*3470*/  FFMA.FTZ R65, R6, R65, R64 ;  /* 0x0000004106417223 */ /* 0x000fe20000010040 */
[--C-:B------:R-:W-:Y:S02]  /*3480*/  PRMT R64, RZ, 0x5410, R67.reuse ;  /* 0x00005410ff407816 */ /* 0x100fe40000000043 */
[----:B------:R-:W-:-:S03]  /*3490*/  PRMT R67, RZ, 0x7610, R67 ;  /* 0x00007610ff437816 */ /* 0x000fc60000000043 */
[----:B------:R-:W-:Y:S01]  /*34a0*/  FFMA.FTZ R64, R3, R64, R65 ;  /* 0x0000004003407223 */ /* 0x000fe20000010041 */
[----:B------:R-:W-:Y:S01]  /*34b0*/  PRMT R66, RZ, 0x5410, R81 ;  /* 0x00005410ff427816 */ /* 0x000fe20000000051 */
[----:B------:R-:W-:Y:S02]  /*34c0*/  FFMA.FTZ R77, R94, R77, R87 ;  /* 0x0000004d5e4d7223 */ /* 0x000fe40000010057 */
[----:B------:R-:W-:Y:S01]  /*34d0*/  FFMA.FTZ R102, R116, R67, R64 ;  /* 0x0000004374667223 */ /* 0x000fe20000010040 */
[--C-:B------:R-:W-:Y:S01]  /*34e0*/  PRMT R64, RZ, 0x5410, R72.reuse ;  /* 0x00005410ff407816 */ /* 0x100fe20000000048 */
[----:B------:R-:W-:Y:S01]  /*34f0*/  FFMA.FTZ R66, R85, R66, R77 ;  /* 0x0000004255427223 */ /* 0x000fe2000001004d */
[----:B------:R-:W-:Y:S01]  /*3500*/  PRMT R81, RZ, 0x7610, R81 ;  /* 0x00007610ff517816 */ /* 0x000fe20000000051 */
[----:B------:R-:W5:Y:S01]  /*3510*/  LDG.E.128 R76, [R118.64+0x2000] ;  /* 0x00200004764c7981 */ /* 0x000f62000c1e1d00 */
[----:B------:R-:W-:Y:S01]  /*3520*/  PRMT R65, RZ, 0x7610, R72 ;  /* 0x00007610ff417816 */ /* 0x000fe20000000048 */
[----:B------:R-:W-:Y:S01]  /*3530*/  FFMA.FTZ R95, R86, R64, R95 ;  /* 0x00000040565f7223 */ /* 0x000fe2000001005f */
[----:B------:R-:W-:Y:S01]  /*3540*/  PRMT R64, RZ, 0x5410, R82 ;  /* 0x00005410ff407816 */ /* 0x000fe20000000052 */
        /* <DEDUP_REMOVED lines=9> */
[----:B------:R-:W5:Y:S02]  /*35e0*/  LDG.E.128 R64, [R120.64+0x2000] ;  /* 0x0020000478407981 */ /* 0x000f64000c1e1d00 */
[----:B------:R-:W-:Y:S02]  /*35f0*/  FFMA.FTZ R72, R3, R72, R80 ;  /* 0x0000004803487223 */ /* 0x000fe40000010050 */
[----:B------:R-:W-:Y:S02]  /*3600*/  FFMA.FTZ R73, R84, R73, R95 ;  /* 0x0000004954497223 */ /* 0x000fe4000001005f */
        /* <DEDUP_REMOVED lines=8> */
[--C-:B------:R-:W-:Y:S01]  /*3690*/  PRMT R111, RZ, 0x5410, R112.reuse ;  /* 0x00005410ff6f7816 */ /* 0x100fe20000000070 */
[C---:B------:R-:W-:Y:S01]  /*36a0*/  FFMA.FTZ R8, R3.reuse, R8, R9 ;  /* 0x0000000803087223 */ /* 0x040fe20000010009 */
[----:B------:R-:W-:Y:S01]  /*36b0*/  PRMT R112, RZ, 0x7610, R112 ;  /* 0x00007610ff707816 */ /* 0x000fe20000000070 */
[----:B------:R-:W-:Y:S01]  /*36c0*/  FFMA.FTZ R7, R3, R80, R7 ;  /* 0x0000005003077223 */ /* 0x000fe20000010007 */
        /* <DEDUP_REMOVED lines=35> */
[----:B------:R-:W-:Y:S01]  /*3900*/  PRMT R60, RZ, 0x5410, R62 ;  /* 0x00005410ff3c7816 */ /* 0x000fe2000000003e */
[----:B------:R-:W-:Y:S01]  /*3910*/  FFMA.FTZ R61, R100, R61, R85 ;  /* 0x0000003d643d7223 */ /* 0x000fe20000010055 */
[--C-:B------:R-:W-:Y:S01]  /*3920*/  PRMT R88, RZ, 0x5410, R28.reuse ;  /* 0x00005410ff587816 */ /* 0x100fe2000000001c */
[----:B------:R-:W5:Y:S02]  /*3930*/  LDG.E.128 R84, [R118.64+0xc800] ;  /* 0x00c8000476547981 */ /* 0x000f64000c1e1d00 */
[----:B------:R-:W-:Y:S01]  /*3940*/  FFMA.FTZ R60, R7, R60, R61 ;  /* 0x0000003c073c7223 */ /* 0x000fe2000001003d */
[----:B------:R-:W-:Y:S01]  /*3950*/  PRMT R61, RZ, 0x7610, R28 ;  /* 0x00007610ff3d7816 */ /* 0x000fe2000000001c */
[----:B------:R-:W-:Y:S01]  /*3960*/  FFMA.FTZ R88, R111, R88, R93 ;  /* 0x000000586f587223 */ /* 0x000fe2000001005d */
[----:B------:R-:W-:-:S03]  /*3970*/  PRMT R62, RZ, 0x7610, R62 ;  /* 0x00007610ff3e7816 */ /* 0x000fc6000000003e */
[----:B------:R-:W-:Y:S01]  /*3980*/  FFMA.FTZ R88, R112, R61, R88 ;  /* 0x0000003d70587223 */ /* 0x000fe20000010058 */
[----:B------:R-:W-:Y:S01]  /*3990*/  PRMT R61, RZ, 0x5410, R63 ;  /* 0x00005410ff3d7816 */ /* 0x000fe2000000003f */
[----:B------:R-:W-:Y:S01]  /*39a0*/  FFMA.FTZ R60, R3, R62, R60 ;  /* 0x0000003e033c7223 */ /* 0x000fe2000001003c */
[----:B--2---:R-:W-:-:S03]  /*39b0*/  PRMT R28, RZ, 0x5410, R16 ;  /* 0x00005410ff1c7816 */ /* 0x004fc60000000010 */
[----:B------:R-:W-:Y:S01]  /*39c0*/  FFMA.FTZ R60, R6, R61, R60 ;  /* 0x0000003d063c7223 */ /* 0x000fe2000001003c */
[--C-:B------:R-:W-:Y:S02]  /*39d0*/  PRMT R61, RZ, 0x5410, R29.reuse ;  /* 0x00005410ff3d7816 */ /* 0x100fe4000000001d */
[----:B------:R-:W-:Y:S01]  /*39e0*/  PRMT R29, RZ, 0x7610, R29 ;  /* 0x00007610ff1d7816 */ /* 0x000fe2000000001d */
[----:B------:R-:W-:Y:S02]  /*39f0*/  FFMA.FTZ R92, R111, R28, R92 ;  /* 0x0000001c6f5c7223 */ /* 0x000fe4000001005c */
[----:B------:R-:W-:Y:S01]  /*3a00*/  FFMA.FTZ R61, R110, R61, R88 ;  /* 0x0000003d6e3d7223 */ /* 0x000fe20000010058 */
[----:B------:R-:W-:Y:S01]  /*3a10*/  PRMT R28, RZ, 0x5410, R30 ;  /* 0x00005410ff1c7816 */ /* 0x000fe2000000001e */
[----:B------:R-:W2:Y:S02]  /*3a20*/  LDG.E.128 R88, [R118.64+0x10000] ;  /* 0x0100000476587981 */ /* 0x000ea4000c1e1d00 */
[----:B------:R-:W-:-:S04]  /*3a30*/  FFMA.FTZ R29, R100, R29, R61 ;  /* 0x0000001d641d7223 */ /* 0x000fc8000001003d */
[----:B------:R-:W-:Y:S01]  /*3a40*/  FFMA.FTZ R28, R7, R28, R29 ;  /* 0x0000001c071c7223 */ /* 0x000fe2000001001d */
[----:B------:R-:W-:Y:S02]  /*3a50*/  PRMT R29, RZ, 0x7610, R16 ;  /* 0x00007610ff1d7816 */ /* 0x000fe40000000010 */
[----:B------:R-:W-:-:S03]  /*3a60*/  PRMT R30, RZ, 0x7610, R30 ;  /* 0x00007610ff1e7816 */ /* 0x000fc6000000001e */
[----:B------:R-:W-:Y:S01]  /*3a70*/  FFMA.FTZ R92, R112, R29, R92 ;  /* 0x0000001d705c7223 */ /* 0x000fe2000001005c */
[----:B------:R-:W-:Y:S01]  /*3a80*/  PRMT R29, RZ, 0x5410, R17 ;  /* 0x00005410ff1d7816 */ /* 0x000fe20000000011 */
[----:B------:R-:W-:-:S04]  /*3a90*/  FFMA.FTZ R28, R3, R30, R28 ;  /* 0x0000001e031c7223 */ /* 0x000fc8000001001c */
[----:B------:R-:W-:Y:S01]  /*3aa0*/  FFMA.FTZ R92, R110, R29, R92 ;  /* 0x0000001d6e5c7223 */ /* 0x000fe2000001005c */
[----:B------:R-:W-:Y:S02]  /*3ab0*/  PRMT R29, RZ, 0x5410, R31 ;  /* 0x00005410ff1d7816 */ /* 0x000fe4000000001f */
[----:B------:R-:W-:Y:S02]  /*3ac0*/  PRMT R17, RZ, 0x7610, R17 ;  /* 0x00007610ff117816 */ /* 0x000fe40000000011 */
[----:B------:R-:W-:Y:S01]  /*3ad0*/  PRMT R31, RZ, 0x7610, R31 ;  /* 0x00007610ff1f7816 */ /* 0x000fe2000000001f */
[----:B------:R-:W-:Y:S01]  /*3ae0*/  FFMA.FTZ R28, R6, R29, R28 ;  /* 0x0000001d061c7223 */ /* 0x000fe2000001001c */
[----:B------:R-:W-:Y:S01]  /*3af0*/  PRMT R16, RZ, 0x5410, R18 ;  /* 0x00005410ff107816 */ /* 0x000fe20000000012 */
[----:B------:R-:W-:Y:S02]  /*3b00*/  FFMA.FTZ R17, R100, R17, R92 ;  /* 0x0000001164117223 */ /* 0x000fe4000001005c */
[----:B------:R-:W-:Y:S01]  /*3b10*/  FFMA.FTZ R108, R2, R31, R28 ;  /* 0x0000001f026c7223 */ /* 0x000fe2000001001c */
[--C-:B---3--:R-:W-:Y:S01]  /*3b20*/  PRMT R28, RZ, 0x5410, R36.reuse ;  /* 0x00005410ff1c7816 */ /* 0x108fe20000000024 */
[----:B------:R-:W-:Y:S01]  /*3b30*/  FFMA.FTZ R16, R7, R16, R17 ;  /* 0x0000001007107223 */ /* 0x000fe20000010011 */
[----:B------:R-:W-:Y:S01]  /*3b40*/  PRMT R17, RZ, 0x7610, R36 ;  /* 0x00007610ff117816 */ /* 0x000fe20000000024 */
[----:B------:R-:W3:Y:S01]  /*3b50*/  LDG.E.128 R92, [R118.64+0x13800] ;  /* 0x01380004765c7981 */ /* 0x000ee2000c1e1d00 */
        /* <DEDUP_REMOVED lines=8> */
[--C-:B------:R-:W-:Y:S02]  /*3be0*/  PRMT R28, RZ, 0x5410, R32.reuse ;  /* 0x00005410ff1c7816 */ /* 0x100fe40000000020 */
[----:B------:R-:W-:Y:S02]  /*3bf0*/  PRMT R37, RZ, 0x7610, R37 ;  /* 0x00007610ff257816 */ /* 0x000fe40000000025 */
[----:B------:R-:W-:Y:S01]  /*3c00*/  PRMT R29, RZ, 0x7610, R32 ;  /* 0x00007610ff1d7816 */ /* 0x000fe20000000020 */
[----:B------:R-:W-:Y:S01]  /*3c10*/  FFMA.FTZ R99, R111, R28, R99 ;  /* 0x0000001c6f637223 */ /* 0x000fe20000010063 */
[--C-:B------:R-:W-:Y:S01]  /*3c20*/  PRMT R28, RZ, 0x5410, R38.reuse ;  /* 0x00005410ff1c7816 */ /* 0x100fe20000000026 */
[----:B------:R-:W-:Y:S02]  /*3c30*/  FFMA.FTZ R37, R100, R37, R17 ;  /* 0x0000002564257223 */ /* 0x000fe40000010011 */
[----:B------:R-:W-:Y:S01]  /*3c40*/  FFMA.FTZ R99, R112, R29, R99 ;  /* 0x0000001d70637223 */ /* 0x000fe20000010063 */
[----:B------:R-:W-:Y:S01]  /*3c50*/  PRMT R29, RZ, 0x5410, R33 ;  /* 0x00005410ff1d7816 */ /* 0x000fe20000000021 */
[----:B------:R-:W-:Y:S01]  /*3c60*/  FFMA.FTZ R28, R7, R28, R37 ;  /* 0x0000001c071c7223 */ /* 0x000fe20000010025 */
[----:B------:R-:W-:-:S02]  /*3c70*/  PRMT R38, RZ, 0x7610, R38 ;  /* 0x00007610ff267816 */ /* 0x000fc40000000026 */
        /* <DEDUP_REMOVED lines=8> */
[----:B------:R-:W2:Y:S02]  /*3d00*/  LDG.E.128 R28, [R118.64+0x1a800] ;  /* 0x01a80004761c7981 */ /* 0x000ea4000c1e1d00 */
[----:B------:R-:W-:Y:S01]  /*3d10*/  FFMA.FTZ R99, R2, R99, R32 ;  /* 0x0000006302637223 */ /* 0x000fe20000010020 */
[----:B------:R-:W-:Y:S01]  /*3d20*/  PRMT R32, RZ, 0x5410, R34 ;  /* 0x00005410ff207816 */ /* 0x000fe20000000022 */
[----:B------:R-:W2:Y:S04]  /*3d30*/  LDG.E.128 R36, [R118.64+0x21800] ;  /* 0x0218000476247981 */ /* 0x000ea8000c1e1d00 */
[----:B------:R-:W-:Y:S01]  /*3d40*/  FFMA.FTZ R32, R7, R32, R33 ;  /* 0x0000002007207223 */ /* 0x000fe20000010021 */
[----:B------:R-:W-:-:S02]  /*3d50*/  PRMT R33, RZ, 0x5410, R24 ;  /* 0x00005410ff217816 */ /* 0x000fc40000000018 */
[----:B------:R-:W-:-:S03]  /*3d60*/  PRMT R34, RZ, 0x7610, R34 ;  /* 0x00007610ff227816 */ /* 0x000fc60000000022 */
[----:B------:R-:W-:Y:S01]  /*3d70*/  FFMA.FTZ R98, R111, R33, R98 ;  /* 0x000000216f627223 */ /* 0x000fe20000010062 */
[----:B------:R-:W-:Y:S01]  /*3d80*/  PRMT R33, RZ, 0x7610, R24 ;  /* 0x00007610ff217816 */ /* 0x000fe20000000018 */
[----:B------:R-:W-:-:S04]  /*3d90*/  FFMA.FTZ R32, R3, R34, R32 ;  /* 0x0000002203207223 */ /* 0x000fc80000010020 */
[----:B------:R-:W-:Y:S01]  /*3da0*/  FFMA.FTZ R98, R112, R33, R98 ;  /* 0x0000002170627223 */ /* 0x000fe20000010062 */
[----:B------:R-:W-:Y:S02]  /*3db0*/  PRMT R33, RZ, 0x5410, R35 ;  /* 0x00005410ff217816 */ /* 0x000fe40000000023 */
[----:B----4-:R-:W-:-:S03]  /*3dc0*/  PRMT R24, RZ, 0x5410, R12 ;  /* 0x00005410ff187816 */ /* 0x010fc6000000000c */
[----:B------:R-:W-:Y:S01]  /*3dd0*/  FFMA.FTZ R32, R6, R33, R32 ;  /* 0x0000002106207223 */ /* 0x000fe20000010020 */
[--C-:B------:R-:W-:Y:S02]  /*3de0*/  PRMT R33, RZ, 0x5410, R25.reuse ;  /* 0x00005410ff217816 */ /* 0x100fe40000000019 */
[----:B------:R-:W-:Y:S01]  /*3df0*/  PRMT R25, RZ, 0x7610, R25 ;  /* 0x00007610ff197816 */ /* 0x000fe20000000019 */
[----:B------:R-:W-:Y:S02]  /*3e00*/  FFMA.FTZ R97, R111, R24, R97 ;  /* 0x000000186f617223 */ /* 0x000fe40000010061 */
[----:B------:R-:W-:Y:S01]  /*3e10*/  FFMA.FTZ R33, R110, R33, R98 ;  /* 0x000000216e217223 */ /* 0x000fe20000010062 */
[----:B------:R-:W-:-:S03]  /*3e20*/  PRMT R24, RZ, 0x5410, R26 ;  /* 0x00005410ff187816 */ /* 0x000fc6000000001a */
[----:B------:R-:W-:-:S04]  /*3e30*/  FFMA.FTZ R25, R100, R25, R33 ;  /* 0x0000001964197223 */ /* 0x000fc80000010021 */
[----:B------:R-:W-:Y:S01]  /*3e40*/  FFMA.FTZ R24, R7, R24, R25 ;  /* 0x0000001807187223 */ /* 0x000fe20000010019 */
[----:B------:R-:W-:-:S05]  /*3e50*/  PRMT R25, RZ, 0x7610, R12 ;  /* 0x00007610ff197816 */ /* 0x000fca000000000c */
[----:B------:R-:W-:Y:S01]  /*3e60*/  FFMA.FTZ R97, R112, R25, R97 ;  /* 0x0000001970617223 */ /* 0x000fe20000010061 */
[--C-:B------:R-:W-:Y:S02]  /*3e70*/  PRMT R25, RZ, 0x5410, R13.reuse ;  /* 0x00005410ff197816 */ /* 0x100fe4000000000d */
[----:B------:R-:W-:-:S03]  /*3e80*/  PRMT R13, RZ, 0x7610, R13 ;  /* 0x00007610ff0d7816 */ /* 0x000fc6000000000d */
[----:B------:R-:W-:Y:S01]  /*3e90*/  FFMA.FTZ R97, R110, R25, R97 ;  /* 0x000000196e617223 */ /* 0x000fe20000010061 */
[----:B------:R-:W-:-:S03]  /*3ea0*/  PRMT R12, RZ, 0x5410, R14 ;  /* 0x00005410ff0c7816 */ /* 0x000fc6000000000e */
[----:B------:R-:W-:-:S04]  /*3eb0*/  FFMA.FTZ R13, R100, R13, R97 ;  /* 0x0000000d640d7223 */ /* 0x000fc80000010061 */
[----:B------:R-:W-:Y:S01]  /*3ec0*/  FFMA.FTZ R12, R7, R12, R13 ;  /* 0x0000000c070c7223 */ /* 0x000fe2000001000d */
[----:B-----5:R-:W-:Y:S02]  /*3ed0*/  PRMT R13, RZ, 0x5410, R44 ;  /* 0x00005410ff0d7816 */ /* 0x020fe4000000002c */
[----:B------:R-:W-:-:S03]  /*3ee0*/  PRMT R14, RZ, 0x7610, R14 ;  /* 0x00007610ff0e7816 */ /* 0x000fc6000000000e */
[----:B------:R-:W-:Y:S01]  /*3ef0*/  FFMA.FTZ R96, R111, R13, R96 ;  /* 0x0000000d6f607223 */ /* 0x000fe20000010060 */
        /* <DEDUP_REMOVED lines=14> */
[----:B------:R-:W-:-:S03]  /*3fe0*/  PRMT R25, RZ, 0x7610, R20 ;  /* 0x00007610ff197816 */ /* 0x000fc60000000014 */
[----:B------:R-:W-:-:S04]  /*3ff0*/  FFMA.FTZ R106, R111, R12, R106 ;  /* 0x0000000c6f6a7223 */ /* 0x000fc8000001006a */
[----:B------:R-:W-:Y:S01]  /*4000*/  FFMA.FTZ R106, R112, R25, R106 ;  /* 0x00000019706a7223 */ /* 0x000fe2000001006a */
[--C-:B------:R-:W-:Y:S02]  /*4010*/  PRMT R25, RZ, 0x5410, R21.reuse ;  /* 0x00005410ff197816 */ /* 0x100fe40000000015 */
[----:B------:R-:W-:Y:S01]  /*4020*/  PRMT R21, RZ, 0x7610, R21 ;  /* 0x00007610ff157816 */ /* 0x000fe20000000015 */
[----:B------:R-:W-:Y:S02]  /*4030*/  FFMA.FTZ R107, R2, R107, R16 ;  /* 0x0000006b026b7223 */ /* 0x000fe40000010010 */
[----:B------:R-:W-:Y:S01]  /*4040*/  FFMA.FTZ R20, R110, R25, R106 ;  /* 0x000000196e147223 */ /* 0x000fe2000001006a */
[----:B------:R-:W4:Y:S03]  /*4050*/  LDG.E.128 R16, [R118.64+0x17000] ;  /* 0x0170000476107981 */ /* 0x000f26000c1e1d00 */
[----:B------:R-:W-:Y:S01]  /*4060*/  FFMA.FTZ R21, R100, R21, R20 ;  /* 0x0000001564157223 */ /* 0x000fe20000010014 */
[----:B------:R-:W-:-:S02]  /*4070*/  PRMT R20, RZ, 0x5410, R22 ;  /* 0x00005410ff147816 */ /* 0x000fc40000000016 */
        /* <DEDUP_REMOVED lines=14> */
[----:B------:R-:W-:-:S02]  /*4160*/  FFMA.FTZ R45, R100, R45, R13 ;  /* 0x0000002d642d7223 */ /* 0x000fc4000001000d */
[----:B------:R-:W-:Y:S01]  /*4170*/  FFMA.FTZ R105, R2, R105, R20 ;  /* 0x0000006902697223 */ /* 0x000fe20000010014 */
[--C-:B------:R-:W-:Y:S01]  /*4180*/  PRMT R20, RZ, 0x5410, R52.reuse ;  /* 0x00005410ff147816 */ /* 0x100fe20000000034 */
[----:B------:R-:W-:Y:S01]  /*4190*/  FFMA.FTZ R24, R7, R24, R45 ;  /* 0x0000001807187223 */ /* 0x000fe2000001002d */
[----:B------:R-:W-:Y:S01]  /*41a0*/  PRMT R45, RZ, 0x7610, R52 ;  /* 0x00007610ff2d7816 */ /* 0x000fe20000000034 */
[----:B------:R-:W5:Y:S02]  /*41b0*/  LDG.E.128 R12, [R118.64+0x25000] ;  /* 0x02500004760c7981 */ /* 0x000f64000c1e1d00 */
[----:B------:R-:W-:-:S04]  /*41c0*/  FFMA.FTZ R104, R111, R20, R104 ;  /* 0x000000146f687223 */ /* 0x000fc80000010068 */
[----:B------:R-:W-:Y:S01]  /*41d0*/  FFMA.FTZ R104, R112, R45, R104 ;  /* 0x0000002d70687223 */ /* 0x000fe20000010068 */
[--C-:B------:R-:W-:Y:S02]  /*41e0*/  PRMT R45, RZ, 0x5410, R53.reuse ;  /* 0x00005410ff2d7816 */ /* 0x100fe40000000035 */
[----:B------:R-:W-:Y:S02]  /*41f0*/  PRMT R53, RZ, 0x7610, R53 ;  /* 0x00007610ff357816 */ /* 0x000fe40000000035 */
[----:B------:R-:W-:Y:S01]  /*4200*/  PRMT R35, RZ, 0x7610, R35 ;  /* 0x00007610ff237816 */ /* 0x000fe20000000023 */
[----:B------:R-:W-:Y:S01]  /*4210*/  FFMA.FTZ R52, R110, R45, R104 ;  /* 0x0000002d6e347223 */ /* 0x000fe20000010068 */
[----:B------:R-:W-:-:S03]  /*4220*/  PRMT R56, RZ, 0x5410, R48 ;  /* 0x00005410ff387816 */ /* 0x000fc60000000030 */
[----:B------:R-:W-:Y:S01]  /*4230*/  FFMA.FTZ R53, R100, R53, R52 ;  /* 0x0000003564357223 */ /* 0x000fe20000010034 */
[----:B------:R-:W-:Y:S01]  /*4240*/  PRMT R52, RZ, 0x5410, R54 ;  /* 0x00005410ff347816 */ /* 0x000fe20000000036 */
[----:B------:R-:W-:Y:S02]  /*4250*/  FFMA.FTZ R98, R2, R35, R32 ;  /* 0x0000002302627223 */ /* 0x000fe40000010020 */
        /* <DEDUP_REMOVED lines=38> */
[----:B------:R-:W-:Y:S01]  /*44c0*/  FFMA.FTZ R48, R112, R41, R48 ;  /* 0x0000002970307223 */ /* 0x000fe20000010030 */
[----:B------:R-:W-:Y:S01]  /*44d0*/  PRMT R41, RZ, 0x5410, R43 ;  /* 0x00005410ff297816 */ /* 0x000fe2000000002b */
[----:B------:R-:W-:Y:S02]  /*44e0*/  FFMA.FTZ R40, R3, R42, R40 ;  /* 0x0000002a03287223 */ /* 0x000fe40000010028 */
[C---:B------:R-:W-:Y:S02]  /*44f0*/  FFMA.FTZ R106, R6.reuse, R25, R24 ;  /* 0x00000019066a7223 */ /* 0x040fe40000010018 */
[----:B------:R-:W5:Y:S01]  /*4500*/  LDG.E.128 R24, [R118.64+0x28800] ;  /* 0x0288000476187981 */ /* 0x000f62000c1e1d00 */
[----:B------:R-:W-:Y:S01]  /*4510*/  FFMA.FTZ R40, R6, R41, R40 ;  /* 0x0000002906287223 */ /* 0x000fe20000010028 */
[----:B------:R-:W-:-:S02]  /*4520*/  PRMT R41, RZ, 0x5410, R9 ;  /* 0x00005410ff297816 */ /* 0x000fc40000000009 */
[----:B------:R-:W-:Y:S02]  /*4530*/  PRMT R8, RZ, 0x5410, R68 ;  /* 0x00005410ff087816 */ /* 0x000fe40000000044 */
[----:B------:R-:W-:Y:S01]  /*4540*/  PRMT R9, RZ, 0x7610, R9 ;  /* 0x00007610ff097816 */ /* 0x000fe20000000009 */
[----:B------:R-:W-:Y:S02]  /*4550*/  FFMA.FTZ R41, R110, R41, R48 ;  /* 0x000000296e297223 */ /* 0x000fe40000010030 */
        /* <DEDUP_REMOVED lines=10> */
[----:B------:R-:W-:-:S04]  /*4600*/  FFMA.FTZ R8, R3, R10, R8 ;  /* 0x0000000a03087223 */ /* 0x000fc80000010008 */
[C---:B------:R-:W-:Y:S01]  /*4610*/  FFMA.FTZ R116, R110.reuse, R9, R116 ;  /* 0x000000096e747223 */ /* 0x040fe20000010074 */
[--C-:B------:R-:W-:Y:S02]  /*4620*/  PRMT R9, RZ, 0x5410, R11.reuse ;  /* 0x00005410ff097816 */ /* 0x100fe4000000000b */
[----:B------:R-:W-:Y:S01]  /*4630*/  PRMT R11, RZ, 0x7610, R11 ;  /* 0x00007610ff0b7816 */ /* 0x000fe2000000000b */
[----:B------:R-:W-:Y:S01]  /*4640*/  FFMA.FTZ R21, R110, R21, R44 ;  /* 0x000000156e157223 */ /* 0x000fe2000001002c */
[----:B------:R-:W-:Y:S01]  /*4650*/  PRMT R57, RZ, 0x7610, R57 ;  /* 0x00007610ff397816 */ /* 0x000fe20000000039 */
[----:B------:R-:W-:Y:S01]  /*4660*/  FFMA.FTZ R8, R6, R9, R8 ;  /* 0x0000000906087223 */ /* 0x000fe20000010008 */
[----:B------:R-:W-:Y:S02]  /*4670*/  PRMT R69, RZ, 0x7610, R69 ;  /* 0x00007610ff457816 */ /* 0x000fe40000000045 */
[----:B------:R-:W-:Y:S01]  /*4680*/  PRMT R44, RZ, 0x5410, R58 ;  /* 0x00005410ff2c7816 */ /* 0x000fe2000000003a */
[----:B------:R-:W-:Y:S01]  /*4690*/  FFMA.FTZ R11, R2, R11, R8 ;  /* 0x0000000b020b7223 */ /* 0x000fe20000010008 */
[----:B------:R-:W-:Y:S01]  /*46a0*/  PRMT R8, RZ, 0x5410, R70 ;  /* 0x00005410ff087816 */ /* 0x000fe20000000046 */
[----:B------:R-:W-:-:S02]  /*46b0*/  FFMA.FTZ R57, R100, R57, R21 ;  /* 0x0000003964397223 */ /* 0x000fc40000010015 */
[----:B------:R-:W-:Y:S01]  /*46c0*/  FFMA.FTZ R69, R100, R69, R116 ;  /* 0x0000004564457223 */ /* 0x000fe20000010074 */
[----:B------:R-:W-:Y:S01]  /*46d0*/  PRMT R58, RZ, 0x7610, R58 ;  /* 0x00007610ff3a7816 */ /* 0x000fe2000000003a */
[C---:B------:R-:W-:Y:S01]  /*46e0*/  FFMA.FTZ R44, R7.reuse, R44, R57 ;  /* 0x0000002c072c7223 */ /* 0x040fe20000010039 */
[----:B------:R-:W-:Y:S01]  /*46f0*/  PRMT R70, RZ, 0x7610, R70 ;  /* 0x00007610ff467816 */ /* 0x000fe20000000046 */
[----:B------:R-:W-:Y:S01]  /*4700*/  FFMA.FTZ R8, R7, R8, R69 ;  /* 0x0000000807087223 */ /* 0x000fe20000010045 */
[----:B------:R-:W5:Y:S01]  /*4710*/  LDG.E.128 R20, [R118.64+0x2c000] ;  /* 0x02c0000476147981 */ /* 0x000f62000c1e1d00 */
[C---:B------:R-:W-:Y:S01]  /*4720*/  FFMA.FTZ R44, R3.reuse, R58, R44 ;  /* 0x0000003a032c7223 */ /* 0x040fe2000001002c */
[----:B------:R-:W-:Y:S01]  /*4730*/  PRMT R10, RZ, 0x5410, R76 ;  /* 0x00005410ff0a7816 */ /* 0x000fe2000000004c */
[----:B------:R-:W-:Y:S01]  /*4740*/  FFMA.FTZ R8, R3, R70, R8 ;  /* 0x0000004603087223 */ /* 0x000fe20000010008 */
[----:B------:R-:W-:Y:S02]  /*4750*/  PRMT R3, RZ, 0x5410, R64 ;  /* 0x00005410ff037816 */ /* 0x000fe40000000040 */
[----:B------:R-:W-:-:S02]  /*4760*/  PRMT R47, RZ, 0x7610, R47 ;  /* 0x00007610ff2f7816 */ /* 0x000fc4000000002f */
[----:B------:R-:W-:Y:S01]  /*4770*/  PRMT R45, RZ, 0x5410, R59 ;  /* 0x00005410ff2d7816 */ /* 0x000fe2000000003b */
[----:B------:R-:W-:Y:S01]  /*4780*/  FFMA.FTZ R5, R3, R10, R5 ;  /* 0x0000000a03057223 */ /* 0x000fe20000010005 */
[----:B------:R-:W-:Y:S02]  /*4790*/  PRMT R7, RZ, 0x5410, R71 ;  /* 0x00005410ff077816 */ /* 0x000fe40000000047 */
[----:B------:R-:W-:Y:S02]  /*47a0*/  PRMT R76, RZ, 0x7610, R76 ;  /* 0x00007610ff4c7816 */ /* 0x000fe4000000004c */
[----:B------:R-:W-:Y:S01]  /*47b0*/  PRMT R9, RZ, 0x7610, R64 ;  /* 0x00007610ff097816 */ /* 0x000fe20000000040 */
[----:B------:R-:W-:Y:S01]  /*47c0*/  FFMA.FTZ R106, R2, R47, R106 ;  /* 0x0000002f026a7223 */ /* 0x000fe2000001006a */
[----:B------:R-:W-:Y:S01]  /*47d0*/  PRMT R109, RZ, 0x7610, R63 ;  /* 0x00007610ff6d7816 */ /* 0x000fe2000000003f */
[C---:B------:R-:W-:Y:S01]  /*47e0*/  FFMA.FTZ R104, R6.reuse, R45, R44 ;  /* 0x0000002d06687223 */ /* 0x040fe2000001002c */
[----:B------:R-:W-:Y:S01]  /*47f0*/  PRMT R59, RZ, 0x7610, R59 ;  /* 0x00007610ff3b7816 */ /* 0x000fe2000000003b */
[----:B------:R-:W-:Y:S01]  /*4800*/  FFMA.FTZ R7, R6, R7, R8 ;  /* 0x0000000706077223 */ /* 0x000fe20000010008 */
[----:B------:R-:W5:Y:S01]  /*4810*/  LDG.E.128 R44, [R118.64+0x2f800] ;  /* 0x02f80004762c7981 */ /* 0x000f62000c1e1d00 */
[----:B------:R-:W-:Y:S01]  /*4820*/  FFMA.FTZ R76, R9, R76, R5 ;  /* 0x0000004c094c7223 */ /* 0x000fe20000010005 */
[----:B------:R-:W-:-:S02]  /*4830*/  PRMT R103, RZ, 0x7610, R55 ;  /* 0x00007610ff677816 */ /* 0x000fc40000000037 */
[----:B------:R-:W-:Y:S02]  /*4840*/  PRMT R101, RZ, 0x7610, R43 ;  /* 0x00007610ff657816 */ /* 0x000fe4000000002b */
[----:B------:R-:W-:Y:S02]  /*4850*/  PRMT R71, RZ, 0x7610, R71 ;  /* 0x00007610ff477816 */ /* 0x000fe40000000047 */
[----:B------:R-:W-:Y:S02]  /*4860*/  PRMT R5, RZ, 0x5410, R77 ;  /* 0x00005410ff057816 */ /* 0x000fe4000000004d */
[----:B------:R-:W-:Y:S01]  /*4870*/  PRMT R8, RZ, 0x5410, R65 ;  /* 0x00005410ff087816 */ /* 0x000fe20000000041 */
[C---:B------:R-:W-:Y:S02]  /*4880*/  FFMA.FTZ R109, R2.reuse, R109, R60 ;  /* 0x0000006d026d7223 */ /* 0x040fe4000001003c */
[C---:B------:R-:W-:Y:S01]  /*4890*/  FFMA.FTZ R104, R2.reuse, R59, R104 ;  /* 0x0000003b02687223 */ /* 0x040fe20000010068 */
[----:B------:R-:W-:Y:S01]  /*48a0*/  PRMT R64, RZ, 0x7610, R77 ;  /* 0x00007610ff407816 */ /* 0x000fe2000000004d */
[C---:B------:R-:W-:Y:S01]  /*48b0*/  FFMA.FTZ R103, R2.reuse, R103, R52 ;  /* 0x0000006702677223 */ /* 0x040fe20000010034 */
[----:B------:R-:W-:Y:S01]  /*48c0*/  PRMT R69, RZ, 0x5410, R73 ;  /* 0x00005410ff457816 */ /* 0x000fe20000000049 */
[C---:B------:R-:W-:Y:S01]  /*48d0*/  FFMA.FTZ R101, R2.reuse, R101, R40 ;  /* 0x0000006502657223 */ /* 0x040fe20000010028 */
[----:B------:R-:W5:Y:S01]  /*48e0*/  LDG.E.128 R60, [R118.64+0x33000] ;  /* 0x03300004763c7981 */ /* 0x000f62000c1e1d00 */
[----:B------:R-:W-:Y:S01]  /*48f0*/  FFMA.FTZ R10, R2, R71, R7 ;  /* 0x00000047020a7223 */ /* 0x000fe20000010007 */
[----:B------:R-:W-:Y:S01]  /*4900*/  PRMT R2, RZ, 0x5410, R66 ;  /* 0x00005410ff027816 */ /* 0x000fe20000000042 */
[----:B------:R-:W-:Y:S01]  /*4910*/  FFMA.FTZ R76, R8, R5, R76 ;  /* 0x00000005084c7223 */ /* 0x000fe2000001004c */
[----:B------:R-:W-:Y:S01]  /*4920*/  PRMT R5, RZ, 0x7610, R66 ;  /* 0x00007610ff057816 */ /* 0x000fe20000000042 */
[----:B------:R-:W5:Y:S01]  /*4930*/  LDG.E.128 R56, [R118.64+0x36800] ;  /* 0x0368000476387981 */ /* 0x000f62000c1e1d00 */
[----:B------:R-:W-:-:S02]  /*4940*/  PRMT R66, RZ, 0x5410, R72 ;  /* 0x00005410ff427816 */ /* 0x000fc40000000048 */
[----:B------:R-:W-:Y:S01]  /*4950*/  PRMT R72, RZ, 0x7610, R72 ;  /* 0x00007610ff487816 */ /* 0x000fe20000000048 */
[----:B------:R-:W5:Y:S02]  /*4960*/  LDG.E.128 R52, [R120.64+0x2800] ;  /* 0x0028000478347981 */ /* 0x000f64000c1e1d00 */
[----:B------:R-:W-:Y:S01]  /*4970*/  FFMA.FTZ R109, R3, R66, R109 ;  /* 0x00000042036d7223 */ /* 0x000fe2000001006d */
[----:B------:R-:W-:Y:S01]  /*4980*/  PRMT R7, RZ, 0x7610, R65 ;  /* 0x00007610ff077816 */ /* 0x000fe20000000041 */
[----:B------:R-:W5:Y:S02]  /*4990*/  LDG.E.128 R40, [R118.64+0x6000] ;  /* 0x0060000476287981 */ /* 0x000f64000c1e1d00 */
[----:B------:R-:W-:Y:S02]  /*49a0*/  FFMA.FTZ R72, R9, R72, R109 ;  /* 0x0000004809487223 */ /* 0x000fe4000001006d */
[----:B------:R-:W-:Y:S02]  /*49b0*/  FFMA.FTZ R64, R7, R64, R76 ;  /* 0x0000004007407223 */ /* 0x000fe4000001004c */
[----:B------:R-:W-:Y:S01]  /*49c0*/  FFMA.FTZ R76, R8, R69, R72 ;  /* 0x00000045084c7223 */ /* 0x000fe20000010048 */
[----:B------:R-:W-:-:S02]  /*49d0*/  PRMT R72, RZ, 0x7610, R73 ;  /* 0x00007610ff487816 */ /* 0x000fc40000000049 */
[----:B------:R-:W-:-:S03]  /*49e0*/  PRMT R73, RZ, 0x5410, R74 ;  /* 0x00005410ff497816 */ /* 0x000fc6000000004a */
        /* <DEDUP_REMOVED lines=13> */
[--C-:B------:R-:W-:Y:S02]  /*4ac0*/  PRMT R73, RZ, 0x5410, R81.reuse ;  /* 0x00005410ff497816 */ /* 0x100fe40000000051 */
        /* <DEDUP_REMOVED lines=25> */
[----:B------:R-:W-:Y:S01]  /*4c60*/  FFMA.FTZ R81, R6, R81, R82 ;  /* 0x0000005106517223 */ /* 0x000fe20000010052 */
[----:B--2---:R-:W-:Y:S01]  /*4c70*/  PRMT R111, RZ, 0x7610, R91 ;  /* 0x00007610ff6f7816 */ /* 0x004fe2000000005b */
[----:B------:R-:W-:Y:S01]  /*4c80*/  FFMA.FTZ R84, R8, R77, R84 ;  /* 0x0000004d08547223 */ /* 0x000fe20000010054 */
[----:B------:R-:W2:Y:S01]  /*4c90*/  LDG.E.128 R68, [R118.64+0xd000] ;  /* 0x00d0000476447981 */ /* 0x000ea2000c1e1d00 */
[----:B------:R-:W-:Y:S01]  /*4ca0*/  FFMA.FTZ R107, R100, R107, R81 ;  /* 0x0000006b646b7223 */ /* 0x000fe20000010051 */
[----:B------:R-:W-:Y:S01]  /*4cb0*/  PRMT R81, RZ, 0x5410, R86 ;  /* 0x00005410ff517816 */ /* 0x000fe20000000056 */
[----:B------:R-:W-:Y:S01]  /*4cc0*/  FFMA.FTZ R80, R7, R80, R84 ;  /* 0x0000005007507223 */ /* 0x000fe20000010054 */
[----:B------:R-:W-:Y:S01]  /*4cd0*/  PRMT R86, RZ, 0x7610, R86 ;  /* 0x00007610ff567816 */ /* 0x000fe20000000056 */
[----:B------:R-:W2:Y:S01]  /*4ce0*/  LDG.E.128 R72, [R118.64+0x10800] ;  /* 0x0108000476487981 */ /* 0x000ea2000c1e1d00 */
[----:B------:R-:W-:Y:S01]  /*4cf0*/  PRMT R82, RZ, 0x5410, R88 ;  /* 0x00005410ff527816 */ /* 0x000fe20000000058 */
[----:B------:R-:W-:Y:S01]  /*4d00*/  FFMA.FTZ R80, R2, R81, R80 ;  /* 0x0000005102507223 */ /* 0x000fe20000010050 */
[--C-:B------:R-:W-:Y:S01]  /*4d10*/  PRMT R81, RZ, 0x5410, R87.reuse ;  /* 0x00005410ff517816 */ /* 0x100fe20000000057 */
[----:B------:R-:W2:Y:S01]  /*4d20*/  LDG.E.128 R76, [R118.64+0x14000] ;  /* 0x01400004764c7981 */ /* 0x000ea2000c1e1d00 */
[----:B------:R-:W-:Y:S01]  /*4d30*/  PRMT R88, RZ, 0x7610, R88 ;  /* 0x00007610ff587816 */ /* 0x000fe20000000058 */
[----:B------:R-:W-:Y:S01]  /*4d40*/  FFMA.FTZ R80, R5, R86, R80 ;  /* 0x0000005605507223 */ /* 0x000fe20000010050 */
[----:B------:R-:W-:Y:S01]  /*4d50*/  PRMT R87, RZ, 0x7610, R87 ;  /* 0x00007610ff577816 */ /* 0x000fe20000000057 */
[----:B------:R-:W-:-:S02]  /*4d60*/  FFMA.FTZ R82, R3, R82, R99 ;  /* 0x0000005203527223 */ /* 0x000fc40000010063 */
[----:B------:R-:W-:Y:S01]  /*4d70*/  FFMA.FTZ R80, R6, R81, R80 ;  /* 0x0000005106507223 */ /* 0x000fe20000010050 */
[--C-:B------:R-:W-:Y:S01]  /*4d80*/  PRMT R81, RZ, 0x5410, R89.reuse ;  /* 0x00005410ff517816 */ /* 0x100fe20000000059 */
[----:B------:R-:W-:Y:S02]  /*4d90*/  FFMA.FTZ R82, R9, R88, R82 ;  /* 0x0000005809527223 */ /* 0x000fe40000010052 */
[----:B------:R-:W-:Y:S01]  /*4da0*/  FFMA.FTZ R110, R100, R87, R80 ;  /* 0x00000057646e7223 */ /* 0x000fe20000010050 */
[----:B------:R-:W-:Y:S01]  /*4db0*/  PRMT R80, RZ, 0x7610, R89 ;  /* 0x00007610ff507816 */ /* 0x000fe20000000059 */
[----:B------:R-:W-:-:S04]  /*4dc0*/  FFMA.FTZ R81, R8, R81, R82 ;  /* 0x0000005108517223 */ /* 0x000fc80000010052 */
[----:B------:R-:W-:Y:S01]  /*4dd0*/  FFMA.FTZ R80, R7, R80, R81 ;  /* 0x0000005007507223 */ /* 0x000fe20000010051 */
[----:B---3--:R-:W-:-:S05]  /*4de0*/  PRMT R81, RZ, 0x5410, R92 ;  /* 0x00005410ff517816 */ /* 0x008fca000000005c */
[----:B------:R-:W-:Y:S01]  /*4df0*/  FFMA.FTZ R98, R3, R81, R98 ;  /* 0x0000005103627223 */ /* 0x000fe20000010062 */
[--C-:B------:R-:W-:Y:S02]  /*4e00*/  PRMT R81, RZ, 0x5410, R90.reuse ;  /* 0x00005410ff517816 */ /* 0x100fe4000000005a */
[----:B------:R-:W-:Y:S02]  /*4e10*/  PRMT R90, RZ, 0x7610, R90 ;  /* 0x00007610ff5a7816 */ /* 0x000fe4000000005a */
[----:B------:R-:W-:Y:S01]  /*4e20*/  PRMT R92, RZ, 0x7610, R92 ;  /* 0x00007610ff5c7816 */ /* 0x000fe2000000005c */
[----:B------:R-:W-:Y:S01]  /*4e30*/  FFMA.FTZ R84, R2, R81, R80 ;  /* 0x0000005102547223 */ /* 0x000fe20000010050 */
[----:B------:R-:W-:Y:S01]  /*4e40*/  PRMT R89, RZ, 0x5410, R91 ;  /* 0x00005410ff597816 */ /* 0x000fe2000000005b */
[----:B------:R-:W3:Y:S01]  /*4e50*/  LDG.E.128 R80, [R118.64+0x17800] ;  /* 0x0178000476507981 */ /* 0x000ee2000c1e1d00 */
[----:B------:R-:W-:Y:S01]  /*4e60*/  PRMT R85, RZ, 0x5410, R93 ;  /* 0x00005410ff557816 */ /* 0x000fe2000000005d */
[----:B------:R-:W-:-:S02]  /*4e70*/  FFMA.FTZ R90, R5, R90, R84 ;  /* 0x0000005a055a7223 */ /* 0x000fc40000010054 */
[----:B------:R-:W-:Y:S01]  /*4e80*/  FFMA.FTZ R92, R9, R92, R98 ;  /* 0x0000005c095c7223 */ /* 0x000fe20000010062 */
[----:B------:R-:W-:Y:S01]  /*4e90*/  PRMT R88, RZ, 0x7610, R93 ;  /* 0x00007610ff587816 */ /* 0x000fe2000000005d */
[----:B------:R-:W-:Y:S02]  /*4ea0*/  FFMA.FTZ R89, R6, R89, R90 ;  /* 0x0000005906597223 */ /* 0x000fe4000001005a */
[----:B------:R-:W-:Y:S02]  /*4eb0*/  FFMA.FTZ R92, R8, R85, R92 ;  /* 0x00000055085c7223 */ /* 0x000fe4000001005c */
[----:B------:R-:W-:Y:S01]  /*4ec0*/  FFMA.FTZ R111, R100, R111, R89 ;  /* 0x0000006f646f7223 */ /* 0x000fe20000010059 */
[----:B------:R-:W-:Y:S01]  /*4ed0*/  PRMT R89, RZ, 0x5410, R94 ;  /* 0x00005410ff597816 */ /* 0x000fe2000000005e */
[----:B------:R-:W-:Y:S01]  /*4ee0*/  FFMA.FTZ R88, R7, R88, R92 ;  /* 0x0000005807587223 */ /* 0x000fe2000001005c */
[----:B------:R-:W-:Y:S01]  /*4ef0*/  PRMT R94, RZ, 0x7610, R94 ;  /* 0x00007610ff5e7816 */ /* 0x000fe2000000005e */
[----:B------:R-:W2:Y:S01]  /*4f00*/  LDG.E.128 R84, [R118.64+0x1b000] ;  /* 0x01b0000476547981 */ /* 0x000ea2000c1e1d00 */
[----:B----4-:R-:W-:Y:S01]  /*4f10*/  PRMT R90, RZ, 0x5410, R16 ;  /* 0x00005410ff5a7816 */ /* 0x010fe20000000010 */
[----:B------:R-:W-:Y:S01]  /*4f20*/  FFMA.FTZ R88, R2, R89, R88 ;  /* 0x0000005902587223 */ /* 0x000fe20000010058 */
[----:B------:R-:W-:-:S02]  /*4f30*/  PRMT R89, RZ, 0x5410, R95 ;  /* 0x00005410ff597816 */ /* 0x000fc4000000005f */
[----:B------:R-:W-:Y:S01]  /*4f40*/  PRMT R16, RZ, 0x7610, R16 ;  /* 0x00007610ff107816 */ /* 0x000fe20000000010 */
[----:B------:R-:W-:Y:S02]  /*4f50*/  FFMA.FTZ R88, R5, R94, R88 ;  /* 0x0000005e05587223 */ /* 0x000fe40000010058 */
[----:B------:R-:W-:Y:S02]  /*4f60*/  FFMA.FTZ R90, R3, R90, R97 ;  /* 0x0000005a035a7223 */ /* 0x000fe40000010061 */
[----:B------:R-:W-:Y:S01]  /*4f70*/  FFMA.FTZ R88, R6, R89, R88 ;  /* 0x0000005906587223 */ /* 0x000fe20000010058 */
[----:B------:R-:W-:Y:S01]  /*4f80*/  PRMT R89, RZ, 0x5410, R17 ;  /* 0x00005410ff597816 */ /* 0x000fe20000000011 */
[----:B------:R-:W-:-:S04]  /*4f90*/  FFMA.FTZ R16, R9, R16, R90 ;  /* 0x0000001009107223 */ /* 0x000fc8000001005a */
[----:B------:R-:W-:Y:S01]  /*4fa0*/  FFMA.FTZ R89, R8, R89, R16 ;  /* 0x0000005908597223 */ /* 0x000fe20000010010 */
[----:B------:R-:W-:Y:S02]  /*4fb0*/  PRMT R16, RZ, 0x7610, R17 ;  /* 0x00007610ff107816 */ /* 0x000fe40000000011 */
[--C-:B------:R-:W-:Y:S02]  /*4fc0*/  PRMT R17, RZ, 0x5410, R28.reuse ;  /* 0x00005410ff117816 */ /* 0x100fe4000000001c */
[----:B------:R-:W-:Y:S01]  /*4fd0*/  PRMT R28, RZ, 0x7610, R28 ;  /* 0x00007610ff1c7816 */ /* 0x000fe2000000001c */
[----:B------:R-:W-:Y:S02]  /*4fe0*/  FFMA.FTZ R16, R7, R16, R89 ;  /* 0x0000001007107223 */ /* 0x000fe40000010059 */
[----:B------:R-:W-:Y:S01]  /*4ff0*/  FFMA.FTZ R96, R3, R17, R96 ;  /* 0x0000001103607223 */ /* 0x000fe20000010060 */
[--C-:B------:R-:W-:Y:S02]  /*5000*/  PRMT R17, RZ, 0x5410, R18.reuse ;  /* 0x00005410ff117816 */ /* 0x100fe40000000012 */
[----:B------:R-:W-:Y:S01]  /*5010*/  PRMT R18, RZ, 0x7610, R18 ;  /* 0x00007610ff127816 */ /* 0x000fe20000000012 */
[----:B------:R-:W-:-:S02]  /*5020*/  FFMA.FTZ R28, R9, R28, R96 ;  /* 0x0000001c091c7223 */ /* 0x000fc40000010060 */
[----:B------:R-:W-:Y:S01]  /*5030*/  FFMA.FTZ R16, R2, R17, R16 ;  /* 0x0000001102107223 */ /* 0x000fe20000010010 */
[--C-:B------:R-:W-:Y:S01]  /*5040*/  PRMT R17, RZ, 0x5410, R29.reuse ;  /* 0x00005410ff117816 */ /* 0x100fe2000000001d */
[----:B------:R-:W4:Y:S02]  /*5050*/  LDG.E.128 R96, [R118.64+0x1e800] ;  /* 0x01e8000476607981 */ /* 0x000f24000c1e1d00 */
[----:B------:R-:W-:Y:S01]  /*5060*/  FFMA.FTZ R16, R5, R18, R16 ;  /* 0x0000001205107223 */ /* 0x000fe20000010010 */
[----:B------:R-:W-:Y:S01]  /*5070*/  PRMT R18, RZ, 0x7610, R29 ;  /* 0x00007610ff127816 */ /* 0x000fe2000000001d */
[----:B------:R-:W-:-:S04]  /*5080*/  FFMA.FTZ R17, R8, R17, R28 ;  /* 0x0000001108117223 */ /* 0x000fc8000001001c */
[----:B------:R-:W-:Y:S01]  /*5090*/  FFMA.FTZ R18, R7, R18, R17 ;  /* 0x0000001207127223 */ /* 0x000fe20000010011 */
[--C-:B------:R-:W-:Y:S02]  /*50a0*/  PRMT R17, RZ, 0x5410, R19.reuse ;  /* 0x00005410ff117816 */ /* 0x100fe40000000013 */
[----:B------:R-:W-:-:S03]  /*50b0*/  PRMT R113, RZ, 0x7610, R19 ;  /* 0x00007610ff717816 */ /* 0x000fc60000000013 */
[----:B------:R-:W-:-:S04]  /*50c0*/  FFMA.FTZ R16, R6, R17, R16 ;  /* 0x0000001106107223 */ /* 0x000fc80000010010 */
[----:B------:R-:W-:Y:S01]  /*50d0*/  FFMA.FTZ R113, R100, R113, R16 ;  /* 0x0000007164717223 */ /* 0x000fe20000010010 */
[--C-:B-----5:R-:W-:Y:S02]  /*50e0*/  PRMT R16, RZ, 0x5410, R32.reuse ;  /* 0x00005410ff107816 */ /* 0x120fe40000000020 */
        /* <DEDUP_REMOVED lines=10> */
[----:B------:R-:W-:Y:S02]  /*5190*/  FFMA.FTZ R29, R8, R29, R32 ;  /* 0x0000001d081d7223 */ /* 0x000fe40000010020 */
        /* <DEDUP_REMOVED lines=18> */
[----:B------:R-:W-:-:S05]  /*52c0*/  PRMT R29, RZ, 0x5410, R35 ;  /* 0x00005410ff1d7816 */ /* 0x000fca0000000023 */
[----:B------:R-:W-:Y:S01]  /*52d0*/  FFMA.FTZ R28, R6, R29, R28 ;  /* 0x0000001d061c7223 */ /* 0x000fe2000001001c */
[--C-:B------:R-:W-:Y:S02]  /*52e0*/  PRMT R29, RZ, 0x5410, R38.reuse ;  /* 0x00005410ff1d7816 */ /* 0x100fe40000000026 */
[----:B------:R-:W-:Y:S02]  /*52f0*/  PRMT R38, RZ, 0x7610, R38 ;  /* 0x00007610ff267816 */ /* 0x000fe40000000026 */
[----:B------:R-:W-:Y:S01]  /*5300*/  PRMT R105, RZ, 0x7610, R35 ;  /* 0x00007610ff697816 */ /* 0x000fe20000000023 */
[----:B------:R-:W-:Y:S01]  /*5310*/  FFMA.FTZ R29, R2, R29, R30 ;  /* 0x0000001d021d7223 */ /* 0x000fe2000001001e */
[----:B------:R-:W3:Y:S03]  /*5320*/  LDG.E.128 R32, [R118.64+0x25800] ;  /* 0x0258000476207981 */ /* 0x000ee6000c1e1d00 */
        /* <DEDUP_REMOVED lines=10> */
[----:B------:R-:W-:-:S04]  /*53d0*/  FFMA.FTZ R12, R9, R12, R28 ;  /* 0x0000000c090c7223 */ /* 0x000fc8000001001c */
[----:B------:R-:W-:Y:S01]  /*53e0*/  FFMA.FTZ R36, R8, R29, R12 ;  /* 0x0000001d08247223 */ /* 0x000fe2000001000c */
[----:B------:R-:W-:Y:S01]  /*53f0*/  PRMT R12, RZ, 0x5410, R24 ;  /* 0x00005410ff0c7816 */ /* 0x000fe20000000018 */
[----:B------:R-:W-:Y:S01]  /*5400*/  FFMA.FTZ R112, R100, R95, R88 ;  /* 0x0000005f64707223 */ /* 0x000fe20000010058 */
[----:B------:R-:W-:Y:S01]  /*5410*/  PRMT R24, RZ, 0x7610, R24 ;  /* 0x00007610ff187816 */ /* 0x000fe20000000018 */
[----:B------:R-:W3:Y:S02]  /*5420*/  LDG.E.128 R88, [R118.64+0x3000] ;  /* 0x0030000476587981 */ /* 0x000ee4000c1e1d00 */
[----:B------:R-:W-:Y:S01]  /*5430*/  FFMA.FTZ R103, R3, R12, R103 ;  /* 0x0000000c03677223 */ /* 0x000fe20000010067 */
[----:B------:R-:W-:Y:S01]  /*5440*/  PRMT R12, RZ, 0x7610, R13 ;  /* 0x00007610ff0c7816 */ /* 0x000fe2000000000d */
[----:B------:R0:W3:Y:S01]  /*5450*/  LDG.E.128 R92, [R120.64+0x3000] ;  /* 0x00300004785c7981 */ /* 0x0000e2000c1e1d00 */
[----:B------:R-:W-:-:S03]  /*5460*/  PRMT R13, RZ, 0x5410, R14 ;  /* 0x00005410ff0d7816 */ /* 0x000fc6000000000e */
[----:B------:R-:W-:Y:S01]  /*5470*/  FFMA.FTZ R12, R7, R12, R36 ;  /* 0x0000000c070c7223 */ /* 0x000fe20000010024 */
[----:B------:R-:W-:Y:S01]  /*5480*/  PRMT R14, RZ, 0x7610, R14 ;  /* 0x00007610ff0e7816 */ /* 0x000fe2000000000e */
[----:B------:R-:W-:Y:S01]  /*5490*/  FFMA.FTZ R24, R9, R24, R103 ;  /* 0x0000001809187223 */ /* 0x000fe20000010067 */
[----:B------:R-:W3:Y:S01]  /*54a0*/  LDG.E.128 R28, [R118.64+0x29000] ;  /* 0x02900004761c7981 */ /* 0x000ee2000c1e1d00 */
        /* <DEDUP_REMOVED lines=11> */
[----:B------:R-:W-:-:S04]  /*5560*/  FFMA.FTZ R13, R2, R13, R14 ;  /* 0x0000000d020d7223 */ /* 0x000fc8000001000e */
        /* <DEDUP_REMOVED lines=12> */
[----:B------:R1:W4:Y:S02]  /*5630*/  LDG.E.128 R24, [R118.64+0x6800] ;  /* 0x0068000476187981 */ /* 0x000324000c1e1d00 */
        /* <DEDUP_REMOVED lines=8> */
[----:B------:R1:W4:Y:S02]  /*56c0*/  LDG.E.128 R12, [R118.64+0x2c800] ;  /* 0x02c80004760c7981 */ /* 0x000324000c1e1d00 */
[----:B------:R-:W-:Y:S01]  /*56d0*/  FFMA.FTZ R20, R2, R21, R20 ;  /* 0x0000001502147223 */ /* 0x000fe20000010014 */
[----:B------:R-:W-:Y:S01]  /*56e0*/  PRMT R21, RZ, 0x5410, R45 ;  /* 0x00005410ff157816 */ /* 0x000fe2000000002d */
[----:B------:R-:W-:-:S02]  /*56f0*/  FFMA.FTZ R44, R9, R44, R101 ;  /* 0x0000002c092c7223 */ /* 0x000fc40000010065 */
        /* <DEDUP_REMOVED lines=15> */
[----:B------:R-:W-:Y:S01]  /*57f0*/  PRMT R47, RZ, 0x7610, R47 ;  /* 0x00007610ff2f7816 */ /* 0x000fe2000000002f */
[----:B------:R1:W4:Y:S01]  /*5800*/  LDG.E.128 R20, [R118.64+0x30000] ;  /* 0x0300000476147981 */ /* 0x000322000c1e1d00 */
[----:B------:R-:W-:Y:S01]  /*5810*/  PRMT R60, RZ, 0x7610, R60 ;  /* 0x00007610ff3c7816 */ /* 0x000fe2000000003c */
[----:B------:R-:W-:-:S04]  /*5820*/  FFMA.FTZ R11, R6, R11, R46 ;  /* 0x0000000b060b7223 */ /* 0x000fc8000001002e */
        /* <DEDUP_REMOVED lines=14> */
[C---:B------:R-:W-:Y:S01]  /*5910*/  FFMA.FTZ R3, R2.reuse, R3, R10 ;  /* 0x0000000302037223 */ /* 0x040fe2000001000a */
[----:B------:R-:W-:Y:S01]  /*5920*/  PRMT R62, RZ, 0x7610, R62 ;  /* 0x00007610ff3e7816 */ /* 0x000fe2000000003e */
[----:B------:R1:W5:Y:S02]  /*5930*/  LDG.E.128 R36, [R118.64+0x37000] ;  /* 0x0370000476247981 */ /* 0x000364000c1e1d00 */
[----:B------:R-:W-:Y:S01]  /*5940*/  FFMA.FTZ R8, R7, R8, R9 ;  /* 0x0000000807087223 */ /* 0x000fe20000010009 */
[--C-:B------:R-:W-:Y:S01]  /*5950*/  PRMT R7, RZ, 0x5410, R58.reuse ;  /* 0x00005410ff077816 */ /* 0x100fe2000000003a */
[----:B------:R-:W-:Y:S01]  /*5960*/  FFMA.FTZ R62, R5, R62, R3 ;  /* 0x0000003e053e7223 */ /* 0x000fe20000010003 */
[----:B------:R-:W-:Y:S02]  /*5970*/  PRMT R3, RZ, 0x5410, R63 ;  /* 0x00005410ff037816 */ /* 0x000fe4000000003f */
[----:B------:R-:W-:Y:S01]  /*5980*/  PRMT R58, RZ, 0x7610, R58 ;  /* 0x00007610ff3a7816 */ /* 0x000fe2000000003a */
[----:B------:R-:W-:-:S02]  /*5990*/  FFMA.FTZ R7, R2, R7, R8 ;  /* 0x0000000702077223 */ /* 0x000fc40000010008 */
[C---:B------:R-:W-:Y:S01]  /*59a0*/  FFMA.FTZ R2, R6.reuse, R3, R62 ;  /* 0x0000000306027223 */ /* 0x040fe2000001003e */
[----:B------:R-:W-:Y:S01]  /*59b0*/  PRMT R3, RZ, 0x5410, R59 ;  /* 0x00005410ff037816 */ /* 0x000fe2000000003b */
[----:B------:R-:W-:Y:S01]  /*59c0*/  FFMA.FTZ R7, R5, R58, R7 ;  /* 0x0000003a05077223 */ /* 0x000fe20000010007 */
[----:B------:R-:W-:Y:S01]  /*59d0*/  PRMT R44, RZ, 0x5410, R49 ;  /* 0x00005410ff2c7816 */ /* 0x000fe20000000031 */
[----:B------:R1:W5:Y:S02]  /*59e0*/  LDG.E.128 R8, [R118.64+0x33800] ;  /* 0x0338000476087981 */ /* 0x000364000c1e1d00 */
[----:B------:R-:W-:Y:S01]  /*59f0*/  FFMA.FTZ R7, R6, R3, R7 ;  /* 0x0000000306077223 */ /* 0x000fe20000010007 */
[----:B------:R-:W-:Y:S02]  /*5a00*/  PRMT R6, RZ, 0x5410, R48 ;  /* 0x00005410ff067816 */ /* 0x000fe40000000030 */
[----:B------:R-:W-:Y:S02]  /*5a10*/  PRMT R3, RZ, 0x5410, R52 ;  /* 0x00005410ff037816 */ /* 0x000fe40000000034 */
[----:B------:R-:W-:-:S03]  /*5a20*/  PRMT R5, RZ, 0x7610, R48 ;  /* 0x00007610ff057816 */ /* 0x000fc60000000030 */
[----:B------:R-:W-:Y:S01]  /*5a30*/  FFMA.FTZ R109, R3, R6, R109 ;  /* 0x00000006036d7223 */ /* 0x000fe2000001006d */
[----:B------:R-:W-:-:S05]  /*5a40*/  PRMT R6, RZ, 0x7610, R52 ;  /* 0x00007610ff067816 */ /* 0x000fca0000000034 */
        /* <DEDUP_REMOVED lines=9> */
[----:B------:R-:W-:-:S02]  /*5ae0*/  FFMA.FTZ R2, R100, R63, R2 ;  /* 0x0000003f64027223 */ /* 0x000fc40000010002 */
[----:B------:R-:W-:Y:S01]  /*5af0*/  FFMA.FTZ R44, R109, R44, R45 ;  /* 0x0000002c6d2c7223 */ /* 0x000fe2000001002d */
[----:B------:R-:W-:Y:S01]  /*5b00*/  PRMT R45, RZ, 0x7610, R40 ;  /* 0x00007610ff2d7816 */ /* 0x000fe20000000028 */
[----:B------:R-:W-:Y:S01]  /*5b10*/  FFMA.FTZ R100, R100, R59, R7 ;  /* 0x0000003b64647223 */ /* 0x000fe20000010007 */
[----:B------:R-:W-:Y:S02]  /*5b20*/  PRMT R7, RZ, 0x5410, R54 ;  /* 0x00005410ff077816 */ /* 0x000fe40000000036 */
[----:B------:R-:W-:Y:S01]  /*5b30*/  PRMT R40, RZ, 0x5410, R50 ;  /* 0x00005410ff287816 */ /* 0x000fe20000000032 */
[----:B------:R-:W-:-:S04]  /*5b40*/  FFMA.FTZ R45, R6, R45, R108 ;  /* 0x0000002d062d7223 */ /* 0x000fc8000001006c */
[----:B------:R-:W-:Y:S01]  /*5b50*/  FFMA.FTZ R40, R7, R40, R44 ;  /* 0x0000002807287223 */ /* 0x000fe2000001002c */
[----:B------:R-:W-:Y:S02]  /*5b60*/  PRMT R44, RZ, 0x5410, R41 ;  /* 0x00005410ff2c7816 */ /* 0x000fe40000000029 */
[----:B0-----:R-:W-:-:S03]  /*5b70*/  PRMT R120, RZ, 0x7610, R54 ;  /* 0x00007610ff787816 */ /* 0x001fc60000000036 */
[----:B------:R-:W-:Y:S01]  /*5b80*/  FFMA.FTZ R44, R5, R44, R45 ;  /* 0x0000002c052c7223 */ /* 0x000fe2000001002d */
[----:B------:R-:W-:-:S05]  /*5b90*/  PRMT R45, RZ, 0x7610, R50 ;  /* 0x00007610ff2d7816 */ /* 0x000fca0000000032 */
[----:B------:R-:W-:Y:S01]  /*5ba0*/  FFMA.FTZ R45, R120, R45, R40 ;  /* 0x0000002d782d7223 */ /* 0x000fe20000010028 */
[----:B------:R-:W-:Y:S02]  /*5bb0*/  PRMT R40, RZ, 0x7610, R41 ;  /* 0x00007610ff287816 */ /* 0x000fe40000000029 */
[----:B------:R-:W-:-:S03]  /*5bc0*/  PRMT R115, RZ, 0x5410, R55 ;  /* 0x00005410ff737816 */ /* 0x000fc60000000037 */
[----:B------:R-:W-:Y:S01]  /*5bd0*/  FFMA.FTZ R41, R109, R40, R44 ;  /* 0x000000286d297223 */ /* 0x000fe2000001002c */
[----:B------:R-:W-:Y:S02]  /*5be0*/  PRMT R40, RZ, 0x5410, R51 ;  /* 0x00005410ff287816 */ /* 0x000fe40000000033 */
[--C-:B------:R-:W-:Y:S02]  /*5bf0*/  PRMT R44, RZ, 0x5410, R42.reuse ;  /* 0x00005410ff2c7816 */ /* 0x100fe4000000002a */
[----:B------:R-:W-:Y:S01]  /*5c00*/  PRMT R121, RZ, 0x7610, R55 ;  /* 0x00007610ff797816 */ /* 0x000fe20000000037 */
[----:B------:R-:W-:Y:S02]  /*5c10*/  FFMA.FTZ R40, R115, R40, R45 ;  /* 0x0000002873287223 */ /* 0x000fe4000001002d */
[----:B------:R-:W-:Y:S01]  /*5c20*/  FFMA.FTZ R48, R7, R44, R41 ;  /* 0x0000002c07307223 */ /* 0x000fe20000010029 */
[----:B------:R-:W-:Y:S01]  /*5c30*/  PRMT R41, RZ, 0x7610, R42 ;  /* 0x00007610ff297816 */ /* 0x000fe2000000002a */
[----:B------:R-:W-:Y:S01]  /*5c40*/  FFMA.FTZ R116, R121, R116, R40 ;  /* 0x0000007479747223 */ /* 0x000fe20000010028 */
[----:B------:R-:W-:Y:S01]  /*5c50*/  PRMT R40, RZ, 0x5410, R43 ;  /* 0x00005410ff287816 */ /* 0x000fe2000000002b */
[----:B------:R1:W5:Y:S02]  /*5c60*/  LDG.E.128 R44, [R118.64+0xa000] ;  /* 0x00a00004762c7981 */ /* 0x000364000c1e1d00 */
[----:B------:R-:W-:Y:S01]  /*5c70*/  FFMA.FTZ R41, R120, R41, R48 ;  /* 0x0000002978297223 */ /* 0x000fe20000010030 */
[----:B------:R-:W-:Y:S01]  /*5c80*/  PRMT R52, RZ, 0x5410, R67 ;  /* 0x00005410ff347816 */ /* 0x000fe20000000043 */
[----:B------:R1:W5:Y:S02]  /*5c90*/  LDG.E.128 R48, [R118.64+0xd800] ;  /* 0x00d8000476307981 */ /* 0x000364000c1e1d00 */
[----:B------:R-:W-:Y:S01]  /*5ca0*/  FFMA.FTZ R41, R115, R40, R41 ;  /* 0x0000002873297223 */ /* 0x000fe20000010029 */
[----:B------:R-:W-:-:S05]  /*5cb0*/  PRMT R40, RZ, 0x5410, R64 ;  /* 0x00005410ff287816 */ /* 0x000fca0000000040 */
[----:B------:R-:W-:Y:S01]  /*5cc0*/  FFMA.FTZ R42, R3, R40, R107 ;  /* 0x00000028032a7223 */ /* 0x000fe2000001006b */
[----:B------:R-:W-:-:S05]  /*5cd0*/  PRMT R40, RZ, 0x7610, R43 ;  /* 0x00007610ff287816 */ /* 0x000fca000000002b */
[----:B------:R-:W-:Y:S01]  /*5ce0*/  FFMA.FTZ R107, R121, R40, R41 ;  /* 0x00000028796b7223 */ /* 0x000fe20000010029 */
[----:B--2---:R-:W-:Y:S02]  /*5cf0*/  PRMT R40, RZ, 0x5410, R68 ;  /* 0x00005410ff287816 */ /* 0x004fe40000000044 */
        /* <DEDUP_REMOVED lines=26> */
[----:B------:R1:W2:Y:S02]  /*5ea0*/  LDG.E.128 R40, [R118.64+0x11000] ;  /* 0x0110000476287981 */ /* 0x0002a4000c1e1d00 */
[----:B------:R-:W-:Y:S01]  /*5eb0*/  FFMA.FTZ R56, R115, R56, R57 ;  /* 0x0000003873387223 */ /* 0x000fe20000010039 */
[----:B------:R-:W-:Y:S01]  /*5ec0*/  PRMT R58, RZ, 0x5410, R72 ;  /* 0x00005410ff3a7816 */ /* 0x000fe20000000048 */
[----:B------:R1:W2:Y:S02]  /*5ed0*/  LDG.E.128 R52, [R118.64+0x14800] ;  /* 0x0148000476347981 */ /* 0x0002a4000c1e1d00 */
        /* <DEDUP_REMOVED lines=16> */
[----:B------:R-:W-:Y:S01]  /*5fe0*/  PRMT R60, RZ, 0x5410, R78 ;  /* 0x00005410ff3c7816 */ /* 0x000fe2000000004e */
[----:B------:R-:W-:Y:S02]  /*5ff0*/  FFMA.FTZ R62, R109, R58, R59 ;  /* 0x0000003a6d3e7223 */ /* 0x000fe4000001003b */
[C---:B------:R-:W-:Y:S01]  /*6000*/  FFMA.FTZ R56, R7.reuse, R56, R57 ;  /* 0x0000003807387223 */ /* 0x040fe20000010039 */
        /* <DEDUP_REMOVED lines=8> */
[----:B------:R-:W-:Y:S01]  /*6090*/  PRMT R112, RZ, 0x7610, R79 ;  /* 0x00007610ff707816 */ /* 0x000fe2000000004f */
[----:B------:R1:W2:Y:S02]  /*60a0*/  LDG.E.128 R56, [R118.64+0x18000] ;  /* 0x0180000476387981 */ /* 0x0002a4000c1e1d00 */
[----:B------:R-:W-:Y:S01]  /*60b0*/  FFMA.FTZ R111, R121, R64, R111 ;  /* 0x00000040796f7223 */ /* 0x000fe2000001006f */
[----:B------:R-:W-:Y:S01]  /*60c0*/  PRMT R64, RZ, 0x5410, R79 ;  /* 0x00005410ff407816 */ /* 0x000fe2000000004f */
[----:B------:R1:W2:Y:S01]  /*60d0*/  LDG.E.128 R60, [R118.64+0x1b800] ;  /* 0x01b80004763c7981 */ /* 0x0002a2000c1e1d00 */
[----:B---3--:R-:W-:-:S03]  /*60e0*/  PRMT R66, RZ, 0x5410, R80 ;  /* 0x00005410ff427816 */ /* 0x008fc60000000050 */
[----:B------:R-:W-:Y:S01]  /*60f0*/  FFMA.FTZ R64, R115, R64, R65 ;  /* 0x0000004073407223 */ /* 0x000fe20000010041 */
[----:B------:R-:W-:-:S03]  /*6100*/  PRMT R65, RZ, 0x7610, R80 ;  /* 0x00007610ff417816 */ /* 0x000fc60000000050 */
[----:B------:R-:W-:Y:S01]  /*6110*/  FFMA.FTZ R112, R121, R112, R64 ;  /* 0x0000007079707223 */ /* 0x000fe20000010040 */
        /* <DEDUP_REMOVED lines=14> */
[----:B------:R-:W-:Y:S01]  /*6200*/  FFMA.FTZ R68, R7, R64, R65 ;  /* 0x0000004007447223 */ /* 0x000fe20000010041 */
[----:B------:R-:W-:Y:S02]  /*6210*/  PRMT R64, RZ, 0x7610, R85 ;  /* 0x00007610ff407816 */ /* 0x000fe40000000055 */
[----:B------:R-:W-:Y:S01]  /*6220*/  PRMT R72, RZ, 0x5410, R83 ;  /* 0x00005410ff487816 */ /* 0x000fe20000000053 */
[C---:B------:R-:W-:Y:S01]  /*6230*/  FFMA.FTZ R73, R120.reuse, R69, R68 ;  /* 0x0000004578497223 */ /* 0x040fe20000010044 */
        /* <DEDUP_REMOVED lines=11> */
[----:B------:R1:W3:Y:S02]  /*62f0*/  LDG.E.128 R64, [R118.64+0x1f000] ;  /* 0x01f0000476407981 */ /* 0x0002e4000c1e1d00 */
[----:B------:R-:W-:Y:S01]  /*6300*/  FFMA.FTZ R72, R115, R72, R73 ;  /* 0x0000004873487223 */ /* 0x000fe20000010049 */
[----:B------:R-:W-:Y:S01]  /*6310*/  PRMT R73, RZ, 0x5410, R88 ;  /* 0x00005410ff497816 */ /* 0x000fe20000000058 */
[----:B------:R1:W2:Y:S01]  /*6320*/  LDG.E.128 R68, [R118.64+0x22800] ;  /* 0x0228000476447981 */ /* 0x0002a2000c1e1d00 */
[----:B------:R-:W-:-:S03]  /*6330*/  PRMT R92, RZ, 0x7610, R92 ;  /* 0x00007610ff5c7816 */ /* 0x000fc6000000005c */
[----:B------:R-:W-:Y:S01]  /*6340*/  FFMA.FTZ R116, R113, R73, R116 ;  /* 0x0000004971747223 */ /* 0x000fe20000010074 */
[----:B------:R-:W-:Y:S01]  /*6350*/  PRMT R73, RZ, 0x7610, R88 ;  /* 0x00007610ff497816 */ /* 0x000fe20000000058 */
[----:B------:R-:W-:Y:S01]  /*6360*/  FFMA.FTZ R122, R121, R122, R72 ;  /* 0x0000007a797a7223 */ /* 0x000fe20000010048 */
[----:B------:R-:W-:-:S03]  /*6370*/  PRMT R88, RZ, 0x5410, R93 ;  /* 0x00005410ff587816 */ /* 0x000fc6000000005d */
[----:B------:R-:W-:Y:S01]  /*6380*/  FFMA.FTZ R116, R92, R73, R116 ;  /* 0x000000495c747223 */ /* 0x000fe20000010074 */
[----:B------:R-:W-:Y:S02]  /*6390*/  PRMT R73, RZ, 0x5410, R89 ;  /* 0x00005410ff497816 */ /* 0x000fe40000000059 */
[----:B----4-:R-:W-:-:S03]  /*63a0*/  PRMT R72, RZ, 0x5410, R96 ;  /* 0x00005410ff487816 */ /* 0x010fc60000000060 */
[----:B------:R-:W-:Y:S01]  /*63b0*/  FFMA.FTZ R116, R88, R73, R116 ;  /* 0x0000004958747223 */ /* 0x000fe20000010074 */
[----:B------:R-:W-:Y:S01]  /*63c0*/  PRMT R73, RZ, 0x7610, R96 ;  /* 0x00007610ff497816 */ /* 0x000fe20000000060 */
[----:B------:R-:W-:Y:S01]  /*63d0*/  FFMA.FTZ R72, R3, R72, R105 ;  /* 0x0000004803487223 */ /* 0x000fe20000010069 */
[----:B------:R-:W-:Y:S02]  /*63e0*/  PRMT R80, RZ, 0x5410, R97 ;  /* 0x00005410ff507816 */ /* 0x000fe40000000061 */
[----:B------:R-:W-:Y:S01]  /*63f0*/  PRMT R93, RZ, 0x7610, R93 ;  /* 0x00007610ff5d7816 */ /* 0x000fe2000000005d */
[----:B------:R-:W-:Y:S01]  /*6400*/  FFMA.FTZ R76, R6, R73, R72 ;  /* 0x00000049064c7223 */ /* 0x000fe20000010048 */
[----:B------:R-:W-:Y:S02]  /*6410*/  PRMT R72, RZ, 0x7610, R89 ;  /* 0x00007610ff487816 */ /* 0x000fe40000000059 */
[----:B-----5:R-:W-:Y:S01]  /*6420*/  PRMT R81, RZ, 0x5410, R16 ;  /* 0x00005410ff517816 */ /* 0x020fe20000000010 */
[----:B------:R-:W-:Y:S01]  /*6430*/  FFMA.FTZ R80, R5, R80, R76 ;  /* 0x0000005005507223 */ /* 0x000fe2000001004c */
[----:B------:R-:W-:Y:S01]  /*6440*/  PRMT R76, RZ, 0x5410, R90 ;  /* 0x00005410ff4c7816 */ /* 0x000fe2000000005a */
[----:B------:R-:W-:Y:S01]  /*6450*/  FFMA.FTZ R116, R93, R72, R116 ;  /* 0x000000485d747223 */ /* 0x000fe20000010074 */
[----:B------:R-:W-:Y:S01]  /*6460*/  PRMT R89, RZ, 0x5410, R94 ;  /* 0x00005410ff597816 */ /* 0x000fe2000000005e */
[----:B------:R-:W-:Y:S01]  /*6470*/  FFMA.FTZ R104, R3, R81, R104 ;  /* 0x0000005103687223 */ /* 0x000fe20000010068 */
[----:B------:R-:W-:Y:S01]  /*6480*/  PRMT R81, RZ, 0x7610, R90 ;  /* 0x00007610ff517816 */ /* 0x000fe2000000005a */
[----:B------:R1:W4:Y:S01]  /*6490*/  LDG.E.128 R72, [R118.64+0x26000] ;  /* 0x0260000476487981 */ /* 0x000322000c1e1d00 */
[----:B------:R-:W-:Y:S01]  /*64a0*/  PRMT R94, RZ, 0x7610, R94 ;  /* 0x00007610ff5e7816 */ /* 0x000fe2000000005e */
[----:B------:R-:W-:Y:S01]  /*64b0*/  FFMA.FTZ R116, R89, R76, R116 ;  /* 0x0000004c59747223 */ /* 0x000fe20000010074 */
[----:B------:R-:W-:Y:S01]  /*64c0*/  PRMT R97, RZ, 0x7610, R97 ;  /* 0x00007610ff617816 */ /* 0x000fe20000000061 */
[----:B------:R1:W5:Y:S02]  /*64d0*/  LDG.E.128 R76, [R118.64+0x29800] ;  /* 0x02980004764c7981 */ /* 0x000364000c1e1d00 */
[----:B------:R-:W-:Y:S01]  /*64e0*/  FFMA.FTZ R116, R94, R81, R116 ;  /* 0x000000515e747223 */ /* 0x000fe20000010074 */
[----:B------:R-:W-:-:S02]  /*64f0*/  PRMT R81, RZ, 0x7610, R16 ;  /* 0x00007610ff517816 */ /* 0x000fc40000000010 */
[--C-:B------:R-:W-:Y:S01]  /*6500*/  PRMT R16, RZ, 0x5410, R17.reuse ;  /* 0x00005410ff107816 */ /* 0x100fe20000000011 */
[----:B------:R-:W-:Y:S02]  /*6510*/  FFMA.FTZ R97, R109, R97, R80 ;  /* 0x000000616d617223 */ /* 0x000fe40000010050 */
        /* <DEDUP_REMOVED lines=9> */
[----:B------:R-:W-:-:S03]  /*65b0*/  PRMT R80, RZ, 0x5410, R98 ;  /* 0x00005410ff507816 */ /* 0x000fc60000000062 */
[----:B------:R-:W-:Y:S02]  /*65c0*/  FFMA.FTZ R16, R95, R16, R83 ;  /* 0x000000105f107223 */ /* 0x000fe40000010053 */
[C---:B------:R-:W-:Y:S01]  /*65d0*/  FFMA.FTZ R97, R7.reuse, R80, R97 ;  /* 0x0000005007617223 */ /* 0x040fe20000010061 */
[--C-:B------:R-:W-:Y:S02]  /*65e0*/  PRMT R80, RZ, 0x5410, R18.reuse ;  /* 0x00005410ff507816 */ /* 0x100fe40000000012 */
[----:B------:R-:W0:Y:S01]  /*65f0*/  SHFL.BFLY PT, R17, R16, 0x10, 0x1f ;  /* 0x0e001f0010117f89 */ /* 0x000e2200000e0000 */
[----:B------:R-:W-:Y:S02]  /*6600*/  PRMT R87, RZ, 0x7610, R18 ;  /* 0x00007610ff577816 */ /* 0x000fe40000000012 */
[----:B------:R-:W-:Y:S01]  /*6610*/  FFMA.FTZ R84, R7, R80, R81 ;  /* 0x0000005007547223 */ /* 0x000fe20000010051 */
[----:B------:R-:W-:Y:S01]  /*6620*/  PRMT R85, RZ, 0x7610, R98 ;  /* 0x00007610ff557816 */ /* 0x000fe20000000062 */
[----:B------:R1:W3:Y:S01]  /*6630*/  LDG.E.128 R80, [R118.64+0x2d000] ;  /* 0x02d0000476507981 */ /* 0x0002e2000c1e1d00 */
[----:B------:R-:W-:Y:S01]  /*6640*/  PRMT R96, RZ, 0x5410, R19 ;  /* 0x00005410ff607816 */ /* 0x000fe20000000013 */
[C---:B------:R-:W-:Y:S01]  /*6650*/  FFMA.FTZ R91, R120.reuse, R87, R84 ;  /* 0x00000057785b7223 */ /* 0x040fe20000010054 */
[----:B------:R-:W-:Y:S01]  /*6660*/  PRMT R18, RZ, 0x5410, R99 ;  /* 0x00005410ff127816 */ /* 0x000fe20000000063 */
[----:B------:R-:W-:-:S02]  /*6670*/  FFMA.FTZ R85, R120, R85, R97 ;  /* 0x0000005578557223 */ /* 0x000fc40000010061 */
[C---:B------:R-:W-:Y:S01]  /*6680*/  FFMA.FTZ R91, R115.reuse, R96, R91 ;  /* 0x00000060735b7223 */ /* 0x040fe2000001005b */
[----:B------:R-:W-:Y:S01]  /*6690*/  PRMT R96, RZ, 0x7610, R99 ;  /* 0x00007610ff607816 */ /* 0x000fe20000000063 */
[----:B------:R-:W-:Y:S01]  /*66a0*/  FFMA.FTZ R18, R115, R18, R85 ;  /* 0x0000001273127223 */ /* 0x000fe20000010055 */
[----:B------:R-:W-:Y:S01]  /*66b0*/  PRMT R98, RZ, 0x7610, R19 ;  /* 0x00007610ff627816 */ /* 0x000fe20000000013 */
[----:B------:R1:W3:Y:S01]  /*66c0*/  LDG.E.128 R84, [R118.64+0x30800] ;  /* 0x0308000476547981 */ /* 0x0002e2000c1e1d00 */
[----:B------:R-:W-:Y:S01]  /*66d0*/  PRMT R19, RZ, 0x5410, R28 ;  /* 0x00005410ff137816 */ /* 0x000fe2000000001c */
[----:B------:R-:W-:Y:S01]  /*66e0*/  FFMA.FTZ R96, R121, R96, R18 ;  /* 0x0000006079607223 */ /* 0x000fe20000010012 */
[----:B------:R-:W-:-:S03]  /*66f0*/  PRMT R18, RZ, 0x5410, R32 ;  /* 0x00005410ff127816 */ /* 0x000fc60000000020 */
[C---:B------:R-:W-:Y:S01]  /*6700*/  FFMA.FTZ R102, R3.reuse, R19, R102 ;  /* 0x0000001303667223 */ /* 0x040fe20000010066 */
[----:B------:R-:W-:Y:S01]  /*6710*/  PRMT R19, RZ, 0x7610, R32 ;  /* 0x00007610ff137816 */ /* 0x000fe20000000020 */
[----:B------:R-:W-:Y:S02]  /*6720*/  FFMA.FTZ R18, R3, R18, R103 ;  /* 0x0000001203127223 */ /* 0x000fe40000010067 */
[----:B0-----:R-:W-:Y:S01]  /*6730*/  FADD.FTZ R32, R16, R17 ;  /* 0x0000001110207221 */ /* 0x001fe20000010000 */
[----:B------:R-:W-:Y:S01]  /*6740*/  PRMT R16, RZ, 0x5410, R33 ;  /* 0x00005410ff107816 */ /* 0x000fe20000000021 */
[----:B------:R-:W-:Y:S01]  /*6750*/  FFMA.FTZ R18, R6, R19, R18 ;  /* 0x0000001306127223 */ /* 0x000fe20000010012 */
[----:B------:R-:W-:-:S03]  /*6760*/  PRMT R17, RZ, 0x7610, R28 ;  /* 0x00007610ff117816 */ /* 0x000fc6000000001c */
[----:B------:R-:W-:Y:S01]  /*6770*/  FFMA.FTZ R18, R5, R16, R18 ;  /* 0x0000001005127223 */ /* 0x000fe20000010012 */
[----:B------:R-:W-:Y:S01]  /*6780*/  PRMT R16, RZ, 0x5410, R29 ;  /* 0x00005410ff107816 */ /* 0x000fe2000000001d */
[----:B------:R-:W-:-:S04]  /*6790*/  FFMA.FTZ R17, R6, R17, R102 ;  /* 0x0000001106117223 */ /* 0x000fc80000010066 */
[----:B------:R-:W-:Y:S01]  /*67a0*/  FFMA.FTZ R17, R5, R16, R17 ;  /* 0x0000001005117223 */ /* 0x000fe20000010011 */
[----:B------:R-:W-:Y:S01]  /*67b0*/  PRMT R16, RZ, 0x7610, R33 ;  /* 0x00007610ff107816 */ /* 0x000fe20000000021 */
[----:B------:R-:W-:Y:S02]  /*67c0*/  FFMA.FTZ R98, R121, R98, R91 ;  /* 0x0000006279627223 */ /* 0x000fe4000001005b */
[----:B------:R-:W0:Y:S02]  /*67d0*/  SHFL.BFLY PT, R91, R32, 0x8, 0x1f ;  /* 0x0d001f00205b7f89 */ /* 0x000e2400000e0000 */
[C---:B------:R-:W-:Y:S01]  /*67e0*/  FFMA.FTZ R33, R109.reuse, R16, R18 ;  /* 0x000000106d217223 */ /* 0x040fe20000010012 */
[----:B------:R-:W-:Y:S02]  /*67f0*/  PRMT R16, RZ, 0x7610, R29 ;  /* 0x00007610ff107816 */ /* 0x000fe4000000001d */
[----:B------:R-:W-:Y:S02]  /*6800*/  PRMT R102, RZ, 0x5410, R30 ;  /* 0x00005410ff667816 */ /* 0x000fe4000000001e */
[----:B------:R-:W-:Y:S01]  /*6810*/  PRMT R28, RZ, 0x5410, R34 ;  /* 0x00005410ff1c7816 */ /* 0x000fe20000000022 */
[----:B------:R-:W-:-:S02]  /*6820*/  FFMA.FTZ R29, R109, R16, R17 ;  /* 0x000000106d1d7223 */ /* 0x000fc40000010011 */
[----:B------:R1:W3:Y:S02]  /*6830*/  LDG.E.128 R16, [R118.64+0x34000] ;  /* 0x0340000476107981 */ /* 0x0002e4000c1e1d00 */
[C---:B------:R-:W-:Y:S01]  /*6840*/  FFMA.FTZ R102, R7.reuse, R102, R29 ;  /* 0x0000006607667223 */ /* 0x040fe2000001001d */
[----:B------:R-:W-:Y:S01]  /*6850*/  PRMT R29, RZ, 0x7610, R34 ;  /* 0x00007610ff1d7816 */ /* 0x000fe20000000022 */
[----:B------:R-:W-:-:S04]  /*6860*/  FFMA.FTZ R28, R7, R28, R33 ;  /* 0x0000001c071c7223 */ /* 0x000fc80000010021 */
[----:B------:R-:W-:Y:S01]  /*6870*/  FFMA.FTZ R29, R120, R29, R28 ;  /* 0x0000001d781d7223 */ /* 0x000fe2000001001c */
[----:B------:R-:W-:Y:S01]  /*6880*/  PRMT R28, RZ, 0x5410, R35 ;  /* 0x00005410ff1c7816 */ /* 0x000fe20000000023 */
[----:B-1----:R-:W3:Y:S01]  /*6890*/  LDG.E.128 R116, [R118.64+0x37800] ;  /* 0x0378000476747981 */ /* 0x002ee2000c1e1d00 */
[----:B------:R-:W-:-:S03]  /*68a0*/  PRMT R33, RZ, 0x7610, R30 ;  /* 0x00007610ff217816 */ /* 0x000fc6000000001e */
[----:B------:R-:W-:Y:S01]  /*68b0*/  FFMA.FTZ R29, R115, R28, R29 ;  /* 0x0000001c731d7223 */ /* 0x000fe2000001001d */
[----:B------:R-:W-:Y:S01]  /*68c0*/  PRMT R28, RZ, 0x7610, R35 ;  /* 0x00007610ff1c7816 */ /* 0x000fe20000000023 */
[----:B0-----:R-:W-:Y:S01]  /*68d0*/  FADD.FTZ R91, R32, R91 ;  /* 0x0000005b205b7221 */ /* 0x001fe20000010000 */
        /* <DEDUP_REMOVED lines=40> */
[--C-:B------:R-:W-:Y:S01]  /*6b60*/  PRMT R12, RZ, 0x5410, R22.reuse ;  /* 0x00005410ff0c7816 */ /* 0x100fe20000000016 */
[----:B------:R-:W-:Y:S01]  /*6b70*/  FFMA.FTZ R25, R120, R14, R25 ;  /* 0x0000000e78197223 */ /* 0x000fe20000010019 */
[----:B------:R-:W-:-:S03]  /*6b80*/  PRMT R21, RZ, 0x7610, R22 ;  /* 0x00007610ff157816 */ /* 0x000fc60000000016 */
[----:B------:R-:W-:Y:S01]  /*6b90*/  FFMA.FTZ R24, R7, R12, R24 ;  /* 0x0000000c07187223 */ /* 0x000fe20000010018 */
[----:B------:R-:W-:Y:S02]  /*6ba0*/  PRMT R12, RZ, 0x5410, R15 ;  /* 0x00005410ff0c7816 */ /* 0x000fe4000000000f */
[----:B------:R-:W-:Y:S01]  /*6bb0*/  PRMT R22, RZ, 0x5410, R23 ;  /* 0x00005410ff167816 */ /* 0x000fe20000000017 */
[----:B------:R-:W-:Y:S02]  /*6bc0*/  FFMA.FTZ R21, R120, R21, R24 ;  /* 0x0000001578157223 */ /* 0x000fe40000010018 */
[C---:B------:R-:W-:Y:S01]  /*6bd0*/  FFMA.FTZ R25, R115.reuse, R12, R25 ;  /* 0x0000000c73197223 */ /* 0x040fe20000010019 */
[----:B------:R-:W-:Y:S02]  /*6be0*/  PRMT R12, RZ, 0x7610, R15 ;  /* 0x00007610ff0c7816 */ /* 0x000fe4000000000f */
[----:B------:R-:W-:Y:S01]  /*6bf0*/  PRMT R15, RZ, 0x5410, R8 ;  /* 0x00005410ff0f7816 */ /* 0x000fe20000000008 */
[----:B------:R-:W-:-:S04]  /*6c00*/  FFMA.FTZ R21, R115, R22, R21 ;  /* 0x0000001673157223 */ /* 0x000fc80000010015 */
[----:B------:R-:W-:Y:S01]  /*6c10*/  FFMA.FTZ R22, R3, R15, R2 ;  /* 0x0000000f03167223 */ /* 0x000fe20000010002 */
[----:B------:R-:W-:Y:S02]  /*6c20*/  PRMT R15, RZ, 0x7610, R8 ;  /* 0x00007610ff0f7816 */ /* 0x000fe40000000008 */
[----:B------:R-:W-:-:S05]  /*6c30*/  PRMT R8, RZ, 0x5410, R36 ;  /* 0x00005410ff087816 */ /* 0x000fca0000000024 */
        /* <DEDUP_REMOVED lines=10> */
[----:B------:R-:W-:-:S05]  /*6ce0*/  PRMT R6, RZ, 0x5410, R10 ;  /* 0x00005410ff067816 */ /* 0x000fca000000000a */
[----:B------:R-:W-:Y:S01]  /*6cf0*/  FFMA.FTZ R6, R7, R6, R8 ;  /* 0x0000000607067223 */ /* 0x000fe20000010008 */
[----:B------:R-:W-:-:S05]  /*6d00*/  PRMT R8, RZ, 0x7610, R37 ;  /* 0x00007610ff087816 */ /* 0x000fca0000000025 */
[----:B------:R-:W-:Y:S01]  /*6d10*/  FFMA.FTZ R8, R109, R8, R3 ;  /* 0x000000086d087223 */ /* 0x000fe20000010003 */
[----:B------:R-:W-:-:S05]  /*6d20*/  PRMT R3, RZ, 0x7610, R10 ;  /* 0x00007610ff037816 */ /* 0x000fca000000000a */
[----:B------:R-:W-:Y:S01]  /*6d30*/  FFMA.FTZ R3, R120, R3, R6 ;  /* 0x0000000378037223 */ /* 0x000fe20000010006 */
[--C-:B------:R-:W-:Y:S02]  /*6d40*/  PRMT R6, RZ, 0x5410, R38.reuse ;  /* 0x00005410ff067816 */ /* 0x100fe40000000026 */
[----:B------:R-:W-:Y:S01]  /*6d50*/  PRMT R5, RZ, 0x7610, R38 ;  /* 0x00007610ff057816 */ /* 0x000fe20000000026 */
[----:B------:R-:W0:Y:S02]  /*6d60*/  SHFL.BFLY PT, R14, R13, 0x10, 0x1f ;  /* 0x0e001f000d0e7f89 */ /* 0x000e2400000e0000 */
        /* <DEDUP_REMOVED lines=15> */
[----:B0-----:R-:W-:-:S04]  /*6e60*/  FADD.FTZ R14, R13, R14 ;  /* 0x0000000e0d0e7221 */ /* 0x001fc80000010000 */
[----:B------:R-:W-:Y:S01]  /*6e70*/  FFMA.FTZ R110, R113, R5, R110 ;  /* 0x00000005716e7223 */ /* 0x000fe2000001006e */
[--C-:B------:R-:W-:Y:S01]  /*6e80*/  PRMT R5, RZ, 0x5410, R45.reuse ;  /* 0x00005410ff057816 */ /* 0x100fe2000000002d */
[----:B------:R-:W0:Y:S01]  /*6e90*/  SHFL.BFLY PT, R9, R14, 0x8, 0x1f ;  /* 0x0d001f000e097f89 */ /* 0x000e2200000e0000 */
[----:B------:R-:W-:-:S03]  /*6ea0*/  PRMT R10, RZ, 0x7610, R45 ;  /* 0x00007610ff0a7816 */ /* 0x000fc6000000002d */
[----:B------:R-:W-:-:S04]  /*6eb0*/  FFMA.FTZ R5, R88, R5, R108 ;  /* 0x0000000558057223 */ /* 0x000fc8000001006c */
        /* <DEDUP_REMOVED lines=16> */
[----:B------:R-:W-:Y:S01]  /*6fc0*/  FFMA.FTZ R5, R95, R10, R5 ;  /* 0x0000000a5f057223 */ /* 0x000fe20000010005 */
[--C-:B--2---:R-:W-:Y:S02]  /*6fd0*/  PRMT R10, RZ, 0x5410, R40.reuse ;  /* 0x00005410ff0a7816 */ /* 0x104fe40000000028 */
[----:B------:R-:W-:Y:S01]  /*6fe0*/  PRMT R9, RZ, 0x7610, R40 ;  /* 0x00007610ff097816 */ /* 0x000fe20000000028 */
[----:B------:R-:W-:Y:S01]  /*6ff0*/  FFMA.FTZ R14, R89, R14, R7 ;  /* 0x0000000e590e7223 */ /* 0x000fe20000010007 */
[----:B------:R-:W-:Y:S01]  /*7000*/  PRMT R7, RZ, 0x7610, R50 ;  /* 0x00007610ff077816 */ /* 0x000fe20000000032 */
[----:B------:R-:W-:Y:S01]  /*7010*/  FFMA.FTZ R111, R113, R10, R111 ;  /* 0x0000000a716f7223 */ /* 0x000fe2000001006f */
[----:B------:R-:W0:Y:S03]  /*7020*/  SHFL.BFLY PT, R32, R91, 0x4, 0x1f ;  /* 0x0c801f005b207f89 */ /* 0x000e2600000e0000 */
[----:B------:R-:W-:Y:S01]  /*7030*/  FFMA.FTZ R14, R94, R7, R14 ;  /* 0x000000075e0e7223 */ /* 0x000fe2000001000e */
[----:B------:R-:W-:Y:S01]  /*7040*/  PRMT R7, RZ, 0x5410, R51 ;  /* 0x00005410ff077816 */ /* 0x000fe20000000033 */
[----:B------:R-:W-:Y:S01]  /*7050*/  FFMA.FTZ R111, R92, R9, R111 ;  /* 0x000000095c6f7223 */ /* 0x000fe2000001006f */
[----:B------:R-:W-:-:S02]  /*7060*/  PRMT R9, RZ, 0x5410, R52 ;  /* 0x00005410ff097816 */ /* 0x000fc40000000034 */
[----:B------:R-:W-:Y:S01]  /*7070*/  PRMT R10, RZ, 0x7610, R51 ;  /* 0x00007610ff0a7816 */ /* 0x000fe20000000033 */
[----:B------:R-:W-:Y:S02]  /*7080*/  FFMA.FTZ R7, R90, R7, R14 ;  /* 0x000000075a077223 */ /* 0x000fe4000001000e */
        /* <DEDUP_REMOVED lines=8> */
[----:B------:R-:W-:Y:S01]  /*7110*/  FFMA.FTZ R112, R92, R11, R112 ;  /* 0x0000000b5c707223 */ /* 0x000fe20000010070 */
[----:B------:R-:W-:Y:S01]  /*7120*/  PRMT R11, RZ, 0x5410, R53 ;  /* 0x00005410ff0b7816 */ /* 0x000fe20000000035 */
[----:B0-----:R-:W-:Y:S02]  /*7130*/  FADD.FTZ R91, R91, R32 ;  /* 0x000000205b5b7221 */ /* 0x001fe40000010000 */
[----:B------:R-:W-:Y:S01]  /*7140*/  FFMA.FTZ R10, R89, R10, R9 ;  /* 0x0000000a590a7223 */ /* 0x000fe20000010009 */
[----:B------:R-:W-:Y:S01]  /*7150*/  PRMT R9, RZ, 0x7610, R42 ;  /* 0x00007610ff097816 */ /* 0x000fe2000000002a */
[----:B------:R-:W-:Y:S01]  /*7160*/  FFMA.FTZ R11, R88, R11, R112 ;  /* 0x0000000b580b7223 */ /* 0x000fe20000010070 */
[----:B------:R-:W-:Y:S01]  /*7170*/  PRMT R14, RZ, 0x7610, R53 ;  /* 0x00007610ff0e7816 */ /* 0x000fe20000000035 */
[----:B------:R-:W0:Y:S02]  /*7180*/  SHFL.BFLY PT, R20, R91, 0x2, 0x1f ;  /* 0x0c401f005b147f89 */ /* 0x000e2400000e0000 */
        /* <DEDUP_REMOVED lines=15> */
[----:B0-----:R-:W-:Y:S02]  /*7280*/  FADD.FTZ R20, R91, R20 ;  /* 0x000000145b147221 */ /* 0x001fe40000010000 */
[----:B------:R-:W-:Y:S01]  /*7290*/  FFMA.FTZ R10, R95, R10, R11 ;  /* 0x0000000a5f0a7223 */ /* 0x000fe2000001000b */
[----:B------:R-:W-:Y:S02]  /*72a0*/  PRMT R11, RZ, 0x7610, R56 ;  /* 0x00007610ff0b7816 */ /* 0x000fe40000000038 */
[----:B------:R-:W0:Y:S03]  /*72b0*/  SHFL.BFLY PT, R15, R20, 0x1, 0x1f ;  /* 0x0c201f00140f7f89 */ /* 0x000e2600000e0000 */
        /* <DEDUP_REMOVED lines=13> */
[----:B0-----:R-:W-:Y:S01]  /*7390*/  @!P0 FADD.FTZ R15, R20, R15 ;  /* 0x0000000f140f8221 */ /* 0x001fe20000010000 */
        /* <DEDUP_REMOVED lines=11> */
[----:B---3--:R-:W-:Y:S01]  /*7450*/  PRMT R14, RZ, 0x5410, R64 ;  /* 0x00005410ff0e7816 */ /* 0x008fe20000000040 */
[----:B------:R-:W-:Y:S01]  /*7460*/  FFMA.FTZ R20, R94, R13, R20 ;  /* 0x0000000d5e147223 */ /* 0x000fe20000010014 */
[--C-:B------:R-:W-:Y:S02]  /*7470*/  PRMT R13, RZ, 0x5410, R63.reuse ;  /* 0x00005410ff0d7816 */ /* 0x100fe4000000003f */
[----:B------:R-:W-:Y:S01]  /*7480*/  SHF.R.S32.HI R4, RZ, 0x5, R4 ;  /* 0x00000005ff047819 */ /* 0x000fe20000011404 */
[----:B------:R-:W-:Y:S01]  /*7490*/  FFMA.FTZ R96, R113, R14, R96 ;  /* 0x0000000e71607223 */ /* 0x000fe20000010060 */
[----:B------:R-:W-:Y:S01]  /*74a0*/  PRMT R14, RZ, 0x7610, R63 ;  /* 0x00007610ff0e7816 */ /* 0x000fe2000000003f */
[----:B------:R-:W-:Y:S01]  /*74b0*/  FFMA.FTZ R13, R90, R13, R20 ;  /* 0x0000000d5a0d7223 */ /* 0x000fe20000010014 */
[----:B------:R-:W-:Y:S01]  /*74c0*/  PRMT R2, RZ, 0x7610, R23 ;  /* 0x00007610ff027816 */ /* 0x000fe20000000017 */
[----:B------:R0:W-:Y:S02]  /*74d0*/  @!P0 STS [R4.X4], R15 ;  /* 0x0000000f04008388 */ /* 0x0001e40000004800 */
[----:B------:R-:W-:Y:S01]  /*74e0*/  FFMA.FTZ R13, R95, R14, R13 ;  /* 0x0000000e5f0d7223 */ /* 0x000fe2000001000d */
[--C-:B------:R-:W-:Y:S01]  /*74f0*/  PRMT R14, RZ, 0x5410, R68.reuse ;  /* 0x00005410ff0e7816 */ /* 0x100fe20000000044 */
[----:B------:R-:W-:Y:S01]  /*7500*/  FFMA.FTZ R2, R121, R2, R21 ;  /* 0x0000000279027223 */ /* 0x000fe20000010015 */
[----:B------:R-:W-:-:S02]  /*7510*/  PRMT R21, RZ, 0x7610, R68 ;  /* 0x00007610ff157816 */ /* 0x000fc40000000044 */
[----:B0-----:R-:W-:Y:S01]  /*7520*/  PRMT R15, RZ, 0x7610, R64 ;  /* 0x00007610ff0f7816 */ /* 0x001fe20000000040 */
[----:B------:R-:W-:-:S04]  /*7530*/  FFMA.FTZ R14, R113, R14, R98 ;  /* 0x0000000e710e7223 */ /* 0x000fc80000010062 */
[C---:B------:R-:W-:Y:S01]  /*7540*/  FFMA.FTZ R96, R92.reuse, R15, R96 ;  /* 0x0000000f5c607223 */ /* 0x040fe20000010060 */
[--C-:B------:R-:W-:Y:S01]  /*7550*/  PRMT R15, RZ, 0x5410, R65.reuse ;  /* 0x00005410ff0f7816 */ /* 0x100fe20000000041 */
[----:B------:R-:W-:Y:S01]  /*7560*/  FFMA.FTZ R20, R92, R21, R14 ;  /* 0x000000155c147223 */ /* 0x000fe2000001000e */
        /* <DEDUP_REMOVED lines=21> */
[----:B----4-:R-:W-:-:S05]  /*76c0*/  PRMT R20, RZ, 0x5410, R72 ;  /* 0x00005410ff147816 */ /* 0x010fca0000000048 */
[----:B------:R-:W-:Y:S01]  /*76d0*/  FFMA.FTZ R28, R113, R20, R28 ;  /* 0x00000014711c7223 */ /* 0x000fe2000001001c */
[----:B------:R-:W-:Y:S01]  /*76e0*/  PRMT R20, RZ, 0x7610, R71 ;  /* 0x00007610ff147816 */ /* 0x000fe20000000047 */
[----:B------:R-:W-:Y:S01]  /*76f0*/  FFMA.FTZ R30, R121, R30, R33 ;  /* 0x0000001e791e7223 */ /* 0x000fe20000010021 */
[----:B------:R-:W-:-:S03]  /*7700*/  PRMT R21, RZ, 0x7610, R72 ;  /* 0x00007610ff157816 */ /* 0x000fc60000000048 */
[----:B------:R-:W-:Y:S01]  /*7710*/  FFMA.FTZ R15, R95, R20, R15 ;  /* 0x000000145f0f7223 */ /* 0x000fe2000001000f */
[----:B-----5:R-:W-:Y:S01]  /*7720*/  PRMT R20, RZ, 0x5410, R76 ;  /* 0x00005410ff147816 */ /* 0x020fe2000000004c */
        /* <DEDUP_REMOVED lines=34> */
[----:B------:R-:W-:-:S03]  /*7950*/  PRMT R23, RZ, 0x7610, R84 ;  /* 0x00007610ff177816 */ /* 0x000fc60000000054 */
[----:B------:R-:W-:Y:S01]  /*7960*/  FFMA.FTZ R2, R113, R21, R2 ;  /* 0x0000001571027223 */ /* 0x000fe20000010002 */
[----:B------:R-:W-:-:S05]  /*7970*/  PRMT R21, RZ, 0x5410, R81 ;  /* 0x00005410ff157816 */ /* 0x000fca0000000051 */
[----:B------:R-:W-:Y:S02]  /*7980*/  FFMA.FTZ R21, R88, R21, R22 ;  /* 0x0000001558157223 */ /* 0x000fe40000010016 */
        /* <DEDUP_REMOVED lines=25> */
[----:B------:R-:W-:Y:S02]  /*7b20*/  PRMT R21, RZ, 0x7610, R16 ;  /* 0x00007610ff157816 */ /* 0x000fe40000000010 */
[--C-:B------:R-:W-:Y:S02]  /*7b30*/  PRMT R16, RZ, 0x5410, R116.reuse ;  /* 0x00005410ff107816 */ /* 0x100fe40000000074 */
[----:B------:R-:W-:Y:S01]  /*7b40*/  PRMT R23, RZ, 0x7610, R116 ;  /* 0x00007610ff177816 */ /* 0x000fe20000000074 */
[----:B------:R-:W-:Y:S02]  /*7b50*/  FFMA.FTZ R22, R92, R21, R22 ;  /* 0x000000155c167223 */ /* 0x000fe40000010016 */
[----:B------:R-:W-:Y:S01]  /*7b60*/  FFMA.FTZ R8, R113, R16, R8 ;  /* 0x0000001071087223 */ /* 0x000fe20000010008 */
[----:B------:R-:W-:-:S03]  /*7b70*/  PRMT R21, RZ, 0x5410, R17 ;  /* 0x00005410ff157816 */ /* 0x000fc60000000011 */
[----:B------:R-:W-:Y:S01]  /*7b80*/  FFMA.FTZ R23, R92, R23, R8 ;  /* 0x000000175c177223 */ /* 0x000fe20000010008 */
[----:B------:R-:W-:Y:S01]  /*7b90*/  PRMT R8, RZ, 0x7610, R17 ;  /* 0x00007610ff087816 */ /* 0x000fe20000000011 */
[C---:B------:R-:W-:Y:S01]  /*7ba0*/  FFMA.FTZ R21, R88.reuse, R21, R22 ;  /* 0x0000001558157223 */ /* 0x040fe20000010016 */
[--C-:B------:R-:W-:Y:S02]  /*7bb0*/  PRMT R17, RZ, 0x5410, R117.reuse ;  /* 0x00005410ff117816 */ /* 0x100fe40000000075 */
[----:B------:R-:W-:Y:S01]  /*7bc0*/  PRMT R16, RZ, 0x7610, R117 ;  /* 0x00007610ff107816 */ /* 0x000fe20000000075 */
        /* <DEDUP_REMOVED lines=13> */
[C---:B------:R-:W-:Y:S01]  /*7ca0*/  FFMA.FTZ R21, R90.reuse, R21, R16 ;  /* 0x000000155a157223 */ /* 0x040fe20000010010 */
[----:B------:R-:W-:Y:S01]  /*7cb0*/  PRMT R16, RZ, 0x7610, R119 ;  /* 0x00007610ff107816 */ /* 0x000fe20000000077 */
[----:B------:R-:W-:Y:S01]  /*7cc0*/  FFMA.FTZ R17, R90, R17, R8 ;  /* 0x000000115a117223 */ /* 0x000fe20000010008 */
[----:B------:R-:W-:-:S03]  /*7cd0*/  PRMT R8, RZ, 0x7610, R19 ;  /* 0x00007610ff087816 */ /* 0x000fc60000000013 */
[C---:B------:R-:W-:Y:S02]  /*7ce0*/  FFMA.FTZ R16, R95.reuse, R16, R21 ;  /* 0x000000105f107223 */ /* 0x040fe40000010015 */
[----:B------:R-:W-:Y:S01]  /*7cf0*/  FFMA.FTZ R8, R95, R8, R17 ;  /* 0x000000085f087223 */ /* 0x000fe20000010011 */
[----:B------:R-:W0:Y:S04]  /*7d00*/  SHFL.BFLY PT, R22, R5, 0x10, 0x1f ;  /* 0x0e001f0005167f89 */ /* 0x000e2800000e0000 */
[----:B------:R-:W1:Y:S04]  /*7d10*/  SHFL.BFLY PT, R24, R7, 0x10, 0x1f ;  /* 0x0e001f0007187f89 */ /* 0x000e6800000e0000 */
[----:B------:R-:W2:Y:S04]  /*7d20*/  SHFL.BFLY PT, R26, R9, 0x10, 0x1f ;  /* 0x0e001f00091a7f89 */ /* 0x000ea800000e0000 */
[----:B------:R-:W3:Y:S04]  /*7d30*/  SHFL.BFLY PT, R23, R10, 0x10, 0x1f ;  /* 0x0e001f000a177f89 */ /* 0x000ee800000e0000 */
[----:B------:R-:W4:Y:S04]  /*7d40*/  SHFL.BFLY PT, R28, R11, 0x10, 0x1f ;  /* 0x0e001f000b1c7f89 */ /* 0x000f2800000e0000 */
[----:B------:R-:W5:Y:S04]  /*7d50*/  SHFL.BFLY PT, R30, R13, 0x10, 0x1f ;  /* 0x0e001f000d1e7f89 */ /* 0x000f6800000e0000 */
[----:B------:R-:W0:Y:S04]  /*7d60*/  SHFL.BFLY PT, R25, R14, 0x10, 0x1f ;  /* 0x0e001f000e197f89 */ /* 0x000e2800000e0000 */
[----:B------:R-:W0:Y:S04]  /*7d70*/  SHFL.BFLY PT, R32, R15, 0x10, 0x1f ;  /* 0x0e001f000f207f89 */ /* 0x000e2800000e0000 */
[----:B------:R-:W0:Y:S04]  /*7d80*/  SHFL.BFLY PT, R27, R20, 0x10, 0x1f ;  /* 0x0e001f00141b7f89 */ /* 0x000e2800000e0000 */
[----:B------:R-:W2:Y:S04]  /*7d90*/  SHFL.BFLY PT, R29, R12, 0x10, 0x1f ;  /* 0x0e001f000c1d7f89 */ /* 0x000ea800000e0000 */
[----:B------:R-:W4:Y:S04]  /*7da0*/  SHFL.BFLY PT, R19, R2, 0x10, 0x1f ;  /* 0x0e001f0002137f89 */ /* 0x000f2800000e0000 */
[----:B------:R-:W5:Y:S04]  /*7db0*/  SHFL.BFLY PT, R21, R6, 0x10, 0x1f ;  /* 0x0e001f0006157f89 */ /* 0x000f6800000e0000 */
[----:B------:R-:W5:Y:S04]  /*7dc0*/  SHFL.BFLY PT, R31, R8, 0x10, 0x1f ;  /* 0x0e001f00081f7f89 */ /* 0x000f6800000e0000 */
[----:B------:R-:W5:Y:S04]  /*7dd0*/  SHFL.BFLY PT, R33, R16, 0x10, 0x1f ;  /* 0x0e001f0010217f89 */ /* 0x000f6800000e0000 */
[----:B------:R-:W5:Y:S01]  /*7de0*/  SHFL.BFLY PT, R18, R3, 0x4, 0x1f ;  /* 0x0c801f0003127f89 */ /* 0x000f6200000e0000 */
[----:B0-----:R-:W-:-:S02]  /*7df0*/  FADD.FTZ R22, R5, R22 ;  /* 0x0000001605167221 */ /* 0x001fc40000010000 */
[----:B-1----:R-:W-:Y:S02]  /*7e00*/  FADD.FTZ R24, R7, R24 ;  /* 0x0000001807187221 */ /* 0x002fe40000010000 */
[----:B--2---:R-:W-:Y:S02]  /*7e10*/  FADD.FTZ R26, R9, R26 ;  /* 0x0000001a091a7221 */ /* 0x004fe40000010000 */
[----:B---3--:R-:W-:Y:S02]  /*7e20*/  FADD.FTZ R23, R10, R23 ;  /* 0x000000170a177221 */ /* 0x008fe40000010000 */
[----:B----4-:R-:W-:Y:S02]  /*7e30*/  FADD.FTZ R28, R11, R28 ;  /* 0x0000001c0b1c7221 */ /* 0x010fe40000010000 */
[----:B-----5:R-:W-:Y:S02]  /*7e40*/  FADD.FTZ R30, R13, R30 ;  /* 0x0000001e0d1e7221 */ /* 0x020fe40000010000 */
[----:B------:R-:W-:-:S02]  /*7e50*/  FADD.FTZ R25, R14, R25 ;  /* 0x000000190e197221 */ /* 0x000fc40000010000 */
[----:B------:R-:W-:Y:S02]  /*7e60*/  FADD.FTZ R32, R15, R32 ;  /* 0x000000200f207221 */ /* 0x000fe40000010000 */
[----:B------:R-:W-:Y:S02]  /*7e70*/  FADD.FTZ R27, R20, R27 ;  /* 0x0000001b141b7221 */ /* 0x000fe40000010000 */
[----:B------:R-:W-:Y:S02]  /*7e80*/  FADD.FTZ R29, R12, R29 ;  /* 0x0000001d0c1d7221 */ /* 0x000fe40000010000 */
[----:B------:R-:W-:Y:S02]  /*7e90*/  FADD.FTZ R19, R2, R19 ;  /* 0x0000001302137221 */ /* 0x000fe40000010000 */
[----:B------:R-:W-:Y:S02]  /*7ea0*/  FADD.FTZ R21, R6, R21 ;  /* 0x0000001506157221 */ /* 0x000fe40000010000 */
[----:B------:R-:W-:-:S02]  /*7eb0*/  FADD.FTZ R31, R8, R31 ;  /* 0x0000001f081f7221 */ /* 0x000fc40000010000 */
[----:B------:R-:W-:Y:S01]  /*7ec0*/  FADD.FTZ R33, R16, R33 ;  /* 0x0000002110217221 */ /* 0x000fe20000010000 */
[----:B------:R-:W0:Y:S01]  /*7ed0*/  SHFL.BFLY PT, R5, R22, 0x8, 0x1f ;  /* 0x0d001f0016057f89 */ /* 0x000e2200000e0000 */
[----:B------:R-:W-:-:S03]  /*7ee0*/  FADD.FTZ R18, R3, R18 ;  /* 0x0000001203127221 */ /* 0x000fc60000010000 */
        /* <DEDUP_REMOVED lines=115> */
[----:B------:R0:W-:Y:S04]  /*8620*/  @!P0 STS [R4.X4+0x10], R3 ;  /* 0x0000100304008388 */ /* 0x0001e80000004800 */
        /* <DEDUP_REMOVED lines=14> */
[----:B------:R-:W-:Y:S06]  /*8710*/  BAR.SYNC.DEFER_BLOCKING 0x0 ;  /* 0x0000000000007b1d */ /* 0x000fec0000010000 */
[----:B------:R-:W-:Y:S05]  /*8720*/  @P1 EXIT ;  /* 0x000000000000194d */ /* 0x000fea0003800000 */
[----:B0-----:R-:W0:Y:S01]  /*8730*/  LDS.128 R36, [RZ] ;  /* 0x00000000ff247984 */ /* 0x001e220000000c00 */
[----:B------:R-:W-:-:S03]  /*8740*/  MOV R3, 0x4 ;  /* 0x0000000400037802 */ /* 0x000fc60000000f00 */
[----:B------:R-:W1:Y:S02]  /*8750*/  LDS.128 R40, [0x10] ;  /* 0x00001000ff287984 */ /* 0x000e640000000c00 */
[----:B------:R-:W-:Y:S02]  /*8760*/  IMAD.WIDE R2, R0, R3, c[0x0][0x160] ;  /* 0x0000580000027625 */ /* 0x000fe400078e0203 */
[----:B------:R-:W2:Y:S04]  /*8770*/  LDS.128 R48, [0x20] ;  /* 0x00002000ff307984 */ /* 0x000ea80000000c00 */
[----:B------:R-:W3:Y:S04]  /*8780*/  LDS.128 R16, [0x30] ;  /* 0x00003000ff107984 */ /* 0x000ee80000000c00 */
[----:B------:R-:W4:Y:S04]  /*8790*/  LDS.128 R12, [0x40] ;  /* 0x00004000ff0c7984 */ /* 0x000f280000000c00 */
[----:B------:R-:W5:Y:S04]  /*87a0*/  LDS.128 R8, [0x50] ;  /* 0x00005000ff087984 */ /* 0x000f680000000c00 */
[----:B------:R-:W3:Y:S04]  /*87b0*/  LDS.128 R4, [0x60] ;  /* 0x00006000ff047984 */ /* 0x000ee80000000c00 */
[----:B------:R-:W4:Y:S04]  /*87c0*/  LDS.128 R20, [0x70] ;  /* 0x00007000ff147984 */ /* 0x000f280000000c00 */
[----:B------:R-:W5:Y:S04]  /*87d0*/  LDS.128 R28, [0x80] ;  /* 0x00008000ff1c7984 */ /* 0x000f680000000c00 */
[----:B------:R-:W5:Y:S01]  /*87e0*/  LDS.128 R24, [0x90] ;  /* 0x00009000ff187984 */ /* 0x000f620000000c00 */
[----:B0-----:R-:W-:-:S03]  /*87f0*/  FADD.FTZ R36, RZ, R36 ;  /* 0x00000024ff247221 */ /* 0x001fc60000010000 */
[----:B------:R-:W0:Y:S01]  /*8800*/  LDS.128 R32, [0xa0] ;  /* 0x0000a000ff207984 */ /* 0x000e220000000c00 */
[----:B-1----:R-:W-:-:S03]  /*8810*/  FADD.FTZ R40, RZ, R40 ;  /* 0x00000028ff287221 */ /* 0x002fc60000010000 */
[----:B------:R-:W1:Y:S01]  /*8820*/  LDS.128 R52, [0xd0] ;  /* 0x0000d000ff347984 */ /* 0x000e620000000c00 */
[----:B------:R-:W-:Y:S02]  /*8830*/  FADD.FTZ R37, R36, R37 ;  /* 0x0000002524257221 */ /* 0x000fe40000010000 */
[----:B------:R-:W-:Y:S02]  /*8840*/  FADD.FTZ R41, R40, R41 ;  /* 0x0000002928297221 */ /* 0x000fe40000010000 */
[----:B--2---:R-:W-:Y:S02]  /*8850*/  FADD.FTZ R48, RZ, R48 ;  /* 0x00000030ff307221 */ /* 0x004fe40000010000 */
[----:B------:R-:W-:Y:S02]  /*8860*/  FADD.FTZ R38, R37, R38 ;  /* 0x0000002625267221 */ /* 0x000fe40000010000 */
[----:B------:R-:W-:Y:S02]  /*8870*/  FADD.FTZ R42, R41, R42 ;  /* 0x0000002a292a7221 */ /* 0x000fe40000010000 */
[----:B------:R-:W-:-:S02]  /*8880*/  FADD.FTZ R49, R48, R49 ;  /* 0x0000003130317221 */ /* 0x000fc40000010000 */
[----:B------:R-:W-:Y:S02]  /*8890*/  FADD.FTZ R45, R38, R39 ;  /* 0x00000027262d7221 */ /* 0x000fe40000010000 */
[----:B------:R-:W-:Y:S01]  /*88a0*/  FADD.FTZ R47, R42, R43 ;  /* 0x0000002b2a2f7221 */ /* 0x000fe20000010000 */
[----:B------:R-:W2:Y:S01]  /*88b0*/  LDS.128 R36, [0xb0] ;  /* 0x0000b000ff247984 */ /* 0x000ea20000000c00 */
[----:B------:R-:W-:Y:S02]  /*88c0*/  FADD.FTZ R50, R49, R50 ;  /* 0x0000003231327221 */ /* 0x000fe40000010000 */
[----:B---3--:R-:W-:Y:S01]  /*88d0*/  FADD.FTZ R16, RZ, R16 ;  /* 0x00000010ff107221 */ /* 0x008fe20000010000 */
[----:B------:R-:W-:Y:S01]  /*88e0*/  STG.E [R2.64], R45 ;  /* 0x0000002d02007986 */ /* 0x000fe2000c101904 */
[----:B------:R-:W-:Y:S02]  /*88f0*/  FADD.FTZ R57, R50, R51 ;  /* 0x0000003332397221 */ /* 0x000fe40000010000 */
[----:B----4-:R-:W-:Y:S01]  /*8900*/  FADD.FTZ R12, RZ, R12 ;  /* 0x0000000cff0c7221 */ /* 0x010fe20000010000 */
[----:B------:R-:W-:Y:S01]  /*8910*/  STG.E [R2.64+0x600], R47 ;  /* 0x0006002f02007986 */ /* 0x000fe2000c101904 */
[----:B-----5:R-:W-:-:S02]  /*8920*/  FADD.FTZ R8, RZ, R8 ;  /* 0x00000008ff087221 */ /* 0x020fc40000010000 */
[----:B------:R-:W-:Y:S01]  /*8930*/  FADD.FTZ R4, RZ, R4 ;  /* 0x00000004ff047221 */ /* 0x000fe20000010000 */
[----:B------:R-:W3:Y:S01]  /*8940*/  LDS.128 R40, [0xc0] ;  /* 0x0000c000ff287984 */ /* 0x000ee20000000c00 */
[----:B------:R-:W-:Y:S02]  /*8950*/  FADD.FTZ R20, RZ, R20 ;  /* 0x00000014ff147221 */ /* 0x000fe40000010000 */
[----:B------:R-:W-:Y:S01]  /*8960*/  FADD.FTZ R28, RZ, R28 ;  /* 0x0000001cff1c7221 */ /* 0x000fe20000010000 */
[----:B------:R-:W4:Y:S01]  /*8970*/  LDS.128 R48, [0xe0] ;  /* 0x0000e000ff307984 */ /* 0x000f220000000c00 */
[----:B------:R-:W-:Y:S02]  /*8980*/  FADD.FTZ R24, RZ, R24 ;  /* 0x00000018ff187221 */ /* 0x000fe40000010000 */
[----:B------:R-:W-:Y:S01]  /*8990*/  FADD.FTZ R17, R16, R17 ;  /* 0x0000001110117221 */ /* 0x000fe20000010000 */
[----:B------:R-:W5:Y:S01]  /*89a0*/  LDS.128 R44, [0xf0] ;  /* 0x0000f000ff2c7984 */ /* 0x000f620000000c00 */
[----:B0-----:R-:W-:-:S02]  /*89b0*/  FADD.FTZ R32, RZ, R32 ;  /* 0x00000020ff207221 */ /* 0x001fc40000010000 */
[----:B------:R-:W-:Y:S01]  /*89c0*/  FADD.FTZ R13, R12, R13 ;  /* 0x0000000d0c0d7221 */ /* 0x000fe20000010000 */
[----:B------:R-:W-:Y:S01]  /*89d0*/  STG.E [R2.64+0xc00], R57 ;  /* 0x000c003902007986 */ /* 0x000fe2000c101904 */
[----:B-1----:R-:W-:Y:S02]  /*89e0*/  FADD.FTZ R52, RZ, R52 ;  /* 0x00000034ff347221 */ /* 0x002fe40000010000 */
[----:B------:R-:W-:Y:S02]  /*89f0*/  FADD.FTZ R9, R8, R9 ;  /* 0x0000000908097221 */ /* 0x000fe40000010000 */
[----:B------:R-:W-:Y:S02]  /*8a00*/  FADD.FTZ R5, R4, R5 ;  /* 0x0000000504057221 */ /* 0x000fe40000010000 */
[----:B------:R-:W-:Y:S02]  /*8a10*/  FADD.FTZ R21, R20, R21 ;  /* 0x0000001514157221 */ /* 0x000fe40000010000 */
[----:B------:R-:W-:-:S02]  /*8a20*/  FADD.FTZ R29, R28, R29 ;  /* 0x0000001d1c1d7221 */ /* 0x000fc40000010000 */
[----:B------:R-:W-:Y:S02]  /*8a30*/  FADD.FTZ R25, R24, R25 ;  /* 0x0000001918197221 */ /* 0x000fe40000010000 */
[----:B------:R-:W-:Y:S02]  /*8a40*/  FADD.FTZ R33, R32, R33 ;  /* 0x0000002120217221 */ /* 0x000fe40000010000 */
[----:B------:R-:W-:Y:S02]  /*8a50*/  FADD.FTZ R53, R52, R53 ;  /* 0x0000003534357221 */ /* 0x000fe40000010000 */
[----:B--2---:R-:W-:Y:S02]  /*8a60*/  FADD.FTZ R36, RZ, R36 ;  /* 0x00000024ff247221 */ /* 0x004fe40000010000 */
[----:B------:R-:W-:Y:S02]  /*8a70*/  FADD.FTZ R18, R17, R18 ;  /* 0x0000001211127221 */ /* 0x000fe40000010000 */
[----:B------:R-:W-:-:S02]  /*8a80*/  FADD.FTZ R37, R36, R37 ;  /* 0x0000002524257221 */ /* 0x000fc40000010000 */
[----:B------:R-:W-:Y:S02]  /*8a90*/  FADD.FTZ R14, R13, R14 ;  /* 0x0000000e0d0e7221 */ /* 0x000fe40000010000 */
[----:B------:R-:W-:Y:S02]  /*8aa0*/  FADD.FTZ R10, R9, R10 ;  /* 0x0000000a090a7221 */ /* 0x000fe40000010000 */
[----:B------:R-:W-:Y:S02]  /*8ab0*/  FADD.FTZ R6, R5, R6 ;  /* 0x0000000605067221 */ /* 0x000fe40000010000 */
[----:B---3--:R-:W-:Y:S02]  /*8ac0*/  FADD.FTZ R40, RZ, R40 ;  /* 0x00000028ff287221 */ /* 0x008fe40000010000 */
[----:B------:R-:W-:Y:S02]  /*8ad0*/  FADD.FTZ R22, R21, R22 ;  /* 0x0000001615167221 */ /* 0x000fe40000010000 */
[----:B----4-:R-:W-:-:S02]  /*8ae0*/  FADD.FTZ R48, RZ, R48 ;  /* 0x00000030ff307221 */ /* 0x010fc40000010000 */
[----:B------:R-:W-:Y:S02]  /*8af0*/  FADD.FTZ R41, R40, R41 ;  /* 0x0000002928297221 */ /* 0x000fe40000010000 */
[----:B-----5:R-:W-:Y:S02]  /*8b00*/  FADD.FTZ R44, RZ, R44 ;  /* 0x0000002cff2c7221 */ /* 0x020fe40000010000 */
[----:B------:R-:W-:Y:S02]  /*8b10*/  FADD.FTZ R49, R48, R49 ;  /* 0x0000003130317221 */ /* 0x000fe40000010000 */
[----:B------:R-:W-:Y:S02]  /*8b20*/  FADD.FTZ R45, R44, R45 ;  /* 0x0000002d2c2d7221 */ /* 0x000fe40000010000 */
[----:B------:R-:W-:Y:S02]  /*8b30*/  FADD.FTZ R30, R29, R30 ;  /* 0x0000001e1d1e7221 */ /* 0x000fe40000010000 */
[----:B------:R-:W-:-:S02]  /*8b40*/  FADD.FTZ R26, R25, R26 ;  /* 0x0000001a191a7221 */ /* 0x000fc40000010000 */
[----:B------:R-:W-:Y:S02]  /*8b50*/  FADD.FTZ R34, R33, R34 ;  /* 0x0000002221227221 */ /* 0x000fe40000010000 */
[----:B------:R-:W-:Y:S02]  /*8b60*/  FADD.FTZ R38, R37, R38 ;  /* 0x0000002625267221 */ /* 0x000fe40000010000 */
[----:B------:R-:W-:Y:S02]  /*8b70*/  FADD.FTZ R42, R41, R42 ;  /* 0x0000002a292a7221 */ /* 0x000fe40000010000 */
[----:B------:R-:W-:Y:S02]  /*8b80*/  FADD.FTZ R54, R53, R54 ;  /* 0x0000003635367221 */ /* 0x000fe40000010000 */
[----:B------:R-:W-:Y:S02]  /*8b90*/  FADD.FTZ R50, R49, R50 ;  /* 0x0000003231327221 */ /* 0x000fe40000010000 */
[----:B------:R-:W-:-:S02]  /*8ba0*/  FADD.FTZ R46, R45, R46 ;  /* 0x0000002e2d2e7221 */ /* 0x000fc40000010000 */
[----:B------:R-:W-:Y:S02]  /*8bb0*/  FADD.FTZ R19, R18, R19 ;  /* 0x0000001312137221 */ /* 0x000fe40000010000 */
[----:B------:R-:W-:Y:S02]  /*8bc0*/  FADD.FTZ R15, R14, R15 ;  /* 0x0000000f0e0f7221 */ /* 0x000fe40000010000 */
[----:B------:R-:W-:Y:S01]  /*8bd0*/  FADD.FTZ R11, R10, R11 ;  /* 0x0000000b0a0b7221 */ /* 0x000fe20000010000 */
[----:B------:R-:W-:Y:S01]  /*8be0*/  STG.E [R2.64+0x1200], R19 ;  /* 0x0012001302007986 */ /* 0x000fe2000c101904 */
[----:B------:R-:W-:Y:S02]  /*8bf0*/  FADD.FTZ R7, R6, R7 ;  /* 0x0000000706077221 */ /* 0x000fe40000010000 */
[----:B------:R-:W-:Y:S01]  /*8c00*/  FADD.FTZ R23, R22, R23 ;  /* 0x0000001716177221 */ /* 0x000fe20000010000 */
[----:B------:R-:W-:Y:S01]  /*8c10*/  STG.E [R2.64+0x1800], R15 ;  /* 0x0018000f02007986 */ /* 0x000fe2000c101904 */
[----:B------:R-:W-:-:S02]  /*8c20*/  FADD.FTZ R31, R30, R31 ;  /* 0x0000001f1e1f7221 */ /* 0x000fc40000010000 */
[----:B------:R-:W-:Y:S01]  /*8c30*/  FADD.FTZ R27, R26, R27 ;  /* 0x0000001b1a1b7221 */ /* 0x000fe20000010000 */
[----:B------:R-:W-:Y:S01]  /*8c40*/  STG.E [R2.64+0x1e00], R11 ;  /* 0x001e000b02007986 */ /* 0x000fe2000c101904 */
        /* <DEDUP_REMOVED lines=8> */
[----:B------:R-:W-:Y:S04]  /*8cd0*/  STG.E [R2.64+0x3000], R31 ;  /* 0x0030001f02007986 */ /* 0x000fe8000c101904 */
[----:B------:R-:W-:Y:S04]  /*8ce0*/  STG.E [R2.64+0x3600], R27 ;  /* 0x0036001b02007986 */ /* 0x000fe8000c101904 */
[----:B------:R-:W-:Y:S04]  /*8cf0*/  STG.E [R2.64+0x3c00], R35 ;  /* 0x003c002302007986 */ /* 0x000fe8000c101904 */
[----:B------:R-:W-:Y:S04]  /*8d00*/  STG.E [R2.64+0x4200], R39 ;  /* 0x0042002702007986 */ /* 0x000fe8000c101904 */
[----:B------:R-:W-:Y:S04]  /*8d10*/  STG.E [R2.64+0x4800], R43 ;  /* 0x0048002b02007986 */ /* 0x000fe8000c101904 */
[----:B------:R-:W-:Y:S04]  /*8d20*/  STG.E [R2.64+0x4e00], R55 ;  /* 0x004e003702007986 */ /* 0x000fe8000c101904 */
[----:B------:R-:W-:Y:S04]  /*8d30*/  STG.E [R2.64+0x5400], R51 ;  /* 0x0054003302007986 */ /* 0x000fe8000c101904 */
[----:B------:R-:W-:Y:S01]  /*8d40*/  STG.E [R2.64+0x5a00], R47 ;  /* 0x005a002f02007986 */ /* 0x000fe2000c101904 */
[----:B------:R-:W-:Y:S05]  /*8d50*/  EXIT ;  /* 0x000000000000794d */ /* 0x000fea0003800000 */
.L_x_0:
[----:B------:R-:W-:-:S00]  /*8d60*/  BRA `(.L_x_0) ;  /* 0xfffffff000007947 */ /* 0x000fc0000383ffff */
[----:B------:R-:W-:-:S00]  /*8d70*/  NOP ;  /* 0x0000000000007918 */ /* 0x000fc00000000000 */
        /* <DEDUP_REMOVED lines=8> */
.L_x_32:


//--------------------- .text._Z31router_gemm_kernel_float_outputI13__nv_bfloat16Li128ELi8ELi15ELi384ELi7168EEvPfPKT_S4_ --------------------------
	.section	.text._Z31router_gemm_kernel_float_outputI13__nv_bfloat16Li128ELi8ELi15ELi384ELi7168EEvPfPKT_S4_,"ax",@progbits
	.sectioninfo	@"SHI_REGISTERS=128"
	.align	128
        .global         _Z31router_gemm_kernel_float_outputI13__nv_bfloat16Li128ELi8ELi15ELi384ELi7168EEvPfPKT_S4_
        .type           _Z31router_gemm_kernel_float_outputI13__nv_bfloat16Li128ELi8ELi15ELi384ELi7168EEvPfPKT_S4_,@function
        .size           _Z31router_gemm_kernel_float_outputI13__nv_bfloat16Li128ELi8ELi15ELi384ELi7168EEvPfPKT_S4_,(.L_x_33 - _Z31router_gemm_kernel_float_outputI13__nv_bfloat16Li128ELi8ELi15ELi384ELi7168EEvPfPKT_S4_)
        .other          _Z31router_gemm_kernel_float_outputI13__nv_bfloat16Li128ELi8ELi15ELi384ELi7168EEvPfPKT_S4_,@"STO_CUDA_ENTRY STV_DEFAULT"
_Z31router_gemm_kernel_float_outputI13__nv_bfloat16Li128ELi8ELi15ELi384ELi7168EEvPfPKT_S4_:
.text._Z31router_gemm_kernel_float_outputI13__nv_bfloat16Li128ELi8ELi15ELi384ELi7168EEvPfPKT_S4_:
        /* <DEDUP_REMOVED lines=12> */
[----:B------:R-:W2:Y:S03]  /*00c0*/  LDG.E.128 R24, [R122.64+0x3800] ;  /* 0x003800047a187981 */ /* 0x000ea6000c1e1d00 */
[----:B------:R-:W-:Y:S01]  /*00d0*/  LEA.HI.X R125, R5, c[0x0][0x174], R4, 0x1, P0 ;  /* 0x00005d00057d7a11 */ /* 0x000fe200000f0c04 */
[----:B------:R-:W3:Y:S04]  /*00e0*/  LDG.E.128 R16, [R122.64+0x7000] ;  /* 0x007000047a107981 */ /* 0x000ee8000c1e1d00 */
[----:B------:R-:W4:Y:S04]  /*00f0*/  LDG.E.128 R4, [R122.64] ;  /* 0x000000047a047981 */ /* 0x000f28000c1e1d00 */
[----:B------:R-:W5:Y:S04]  /*0100*/  LDG.E.128 R72, [R124.64] ;  /* 0x000000047c487981 */ /* 0x000f68000c1e1d00 */
[----:B------:R-:W2:Y:S04]  /*0110*/  LDG.E.128 R56, [R122.64+0xa800] ;  /* 0x00a800047a387981 */ /* 0x000ea8000c1e1d00 */
[----:B------:R-:W2:Y:S04]  /*0120*/  LDG.E.128 R32, [R122.64+0xe000] ;  /* 0x00e000047a207981 */ /* 0x000ea8000c1e1d00 */
[----:B------:R-:W2:Y:S04]  /*0130*/  LDG.E.128 R52, [R122.64+0x11800] ;  /* 0x011800047a347981 */ /* 0x000ea8000c1e1d00 */
[----:B------:R-:W2:Y:S04]  /*0140*/  LDG.E.128 R28, [R122.64+0x15000] ;  /* 0x015000047a1c7981 */ /* 0x000ea8000c1e1d00 */
[----:B------:R-:W2:Y:S04]  /*0150*/  LDG.E.128 R48, [R122.64+0x18800] ;  /* 0x018800047a307981 */ /* 0x000ea8000c1e1d00 */
[----:B------:R-:W2:Y:S04]  /*0160*/  LDG.E.128 R44, [R122.64+0x1c000] ;  /* 0x01c000047a2c7981 */ /* 0x000ea8000c1e1d00 */
[----:B------:R-:W2:Y:S04]  /*0170*/  LDG.E.128 R84, [R122.64+0x1f800] ;  /* 0x01f800047a547981 */ /* 0x000ea8000c1e1d00 */
[----:B------:R-:W3:Y:S04]  /*0180*/  LDG.E.128 R40, [R122.64+0x23000] ;  /* 0x023000047a287981 */ /* 0x000ee8000c1e1d00 */
        /* <DEDUP_REMOVED lines=8> */
[----:B------:R-:W3:Y:S01]  /*0210*/  LDG.E.128 R100, [R124.64+0x1000] ;  /* 0x001000047c647981 */ /* 0x000ee2000c1e1d00 */
[----:B----4-:R-:W-:-:S02]  /*0220*/  PRMT R3, RZ, 0x5410, R4 ;  /* 0x00005410ff037816 */ /* 0x010fc40000000004 */
[--C-:B-----5:R-:W-:Y:S02]  /*0230*/  PRMT R94, RZ, 0x5410, R72.reuse ;  /* 0x00005410ff5e7816 */ /* 0x120fe40000000048 */
[----:B------:R-:W-:-:S03]  /*0240*/  PRMT R98, RZ, 0x7610, R72 ;  /* 0x00007610ff627816 */ /* 0x000fc60000000048 */
[----:B------:R-:W-:Y:S01]  /*0250*/  FFMA.FTZ R8, R94, R3, RZ ;  /* 0x000000035e087223 */ /* 0x000fe200000100ff */
[----:B------:R-:W-:Y:S02]  /*0260*/  PRMT R3, RZ, 0x7610, R4 ;  /* 0x00007610ff037816 */ /* 0x000fe40000000004 */
[----:B------:R-:W-:-:S03]  /*0270*/  PRMT R96, RZ, 0x5410, R73 ;  /* 0x00005410ff607816 */ /* 0x000fc60000000049 */
[----:B------:R-:W-:Y:S01]  /*0280*/  FFMA.FTZ R8, R98, R3, R8 ;  /* 0x0000000362087223 */ /* 0x000fe20000010008 */
[--C-:B------:R-:W-:Y:S02]  /*0290*/  PRMT R3, RZ, 0x5410, R5.reuse ;  /* 0x00005410ff037816 */ /* 0x100fe40000000005 */
[----:B------:R-:W-:Y:S02]  /*02a0*/  PRMT R5, RZ, 0x7610, R5 ;  /* 0x00007610ff057816 */ /* 0x000fe40000000005 */
[----:B------:R-:W-:Y:S01]  /*02b0*/  PRMT R92, RZ, 0x7610, R73 ;  /* 0x00007610ff5c7816 */ /* 0x000fe20000000049 */
[----:B------:R-:W-:Y:S01]  /*02c0*/  FFMA.FTZ R3, R96, R3, R8 ;  /* 0x0000000360037223 */ /* 0x000fe20000010008 */
[----:B------:R-:W-:Y:S01]  /*02d0*/  PRMT R90, RZ, 0x5410, R74 ;  /* 0x00005410ff5a7816 */ /* 0x000fe2000000004a */
[----:B------:R-:W4:Y:S02]  /*02e0*/  LDG.E.128 R8, [R122.64+0xb000] ;  /* 0x00b000047a087981 */ /* 0x000f24000c1e1d00 */
[----:B------:R-:W-:Y:S01]  /*02f0*/  FFMA.FTZ R5, R92, R5, R3 ;  /* 0x000000055c057223 */ /* 0x000fe20000010003 */
[----:B------:R-:W-:-:S02]  /*0300*/  PRMT R3, RZ, 0x5410, R6 ;  /* 0x00005410ff037816 */ /* 0x000fc40000000006 */
[----:B------:R-:W-:Y:S02]  /*0310*/  PRMT R89, RZ, 0x7610, R74 ;  /* 0x00007610ff597816 */ /* 0x000fe4000000004a */
[----:B------:R-:W-:Y:S01]  /*0320*/  PRMT R6, RZ, 0x7610, R6 ;  /* 0x00007610ff067816 */ /* 0x000fe20000000006 */
[----:B------:R-:W-:Y:S01]  /*0330*/  FFMA.FTZ R3, R90, R3, R5 ;  /* 0x000000035a037223 */ /* 0x000fe20000010005 */
[----:B--2---:R-:W-:-:S03]  /*0340*/  PRMT R5, RZ, 0x5410, R24 ;  /* 0x00005410ff057816 */ /* 0x004fc60000000018 */
[----:B------:R-:W-:Y:S01]  /*0350*/  FFMA.FTZ R6, R89, R6, R3 ;  /* 0x0000000659067223 */ /* 0x000fe20000010003 */
[----:B------:R-:W-:Y:S01]  /*0360*/  PRMT R3, RZ, 0x7610, R24 ;  /* 0x00007610ff037816 */ /* 0x000fe20000000018 */
[----:B------:R-:W-:-:S04]  /*0370*/  FFMA.FTZ R5, R94, R5, RZ ;  /* 0x000000055e057223 */ /* 0x000fc800000100ff */
[----:B------:R-:W-:Y:S01]  /*0380*/  FFMA.FTZ R4, R98, R3, R5 ;  /* 0x0000000362047223 */ /* 0x000fe20000010005 */
[--C-:B------:R-:W-:Y:S02]  /*0390*/  PRMT R5, RZ, 0x5410, R25.reuse ;  /* 0x00005410ff057816 */ /* 0x100fe40000000019 */
        /* <DEDUP_REMOVED lines=8> */
[----:B---3--:R-:W-:Y:S01]  /*0420*/  PRMT R5, RZ, 0x5410, R16 ;  /* 0x00005410ff057816 */ /* 0x008fe20000000010 */
[----:B------:R-:W2:Y:S02]  /*0430*/  LDG.E.128 R72, [R122.64+0xe800] ;  /* 0x00e800047a487981 */ /* 0x000ea4000c1e1d00 */
[----:B------:R-:W-:-:S02]  /*0440*/  FFMA.FTZ R3, R95, R4, R3 ;  /* 0x000000045f037223 */ /* 0x000fc40000010003 */
        /* <DEDUP_REMOVED lines=9> */
[----:B------:R-:W-:-:S04]  /*04e0*/  FFMA.FTZ R16, R96, R5, R4 ;  /* 0x0000000560107223 */ /* 0x000fc80000010004 */
[----:B------:R-:W-:Y:S01]  /*04f0*/  FFMA.FTZ R24, R92, R17, R16 ;  /* 0x000000115c187223 */ /* 0x000fe20000010010 */
[--C-:B------:R-:W-:Y:S02]  /*0500*/  PRMT R17, RZ, 0x5410, R18.reuse ;  /* 0x00005410ff117816 */ /* 0x100fe40000000012 */
[----:B------:R-:W-:Y:S02]  /*0510*/  PRMT R18, RZ, 0x7610, R18 ;  /* 0x00007610ff127816 */ /* 0x000fe40000000012 */
[--C-:B------:R-:W-:Y:S01]  /*0520*/  PRMT R5, RZ, 0x5410, R27.reuse ;  /* 0x00005410ff057816 */ /* 0x100fe2000000001b */
[----:B------:R-:W-:Y:S01]  /*0530*/  FFMA.FTZ R17, R90, R17, R24 ;  /* 0x000000115a117223 */ /* 0x000fe20000010018 */
[--C-:B------:R-:W-:Y:S02]  /*0540*/  PRMT R25, RZ, 0x5410, R56.reuse ;  /* 0x00005410ff197816 */ /* 0x100fe40000000038 */
[----:B------:R-:W-:Y:S01]  /*0550*/  PRMT R16, RZ, 0x7610, R27 ;  /* 0x00007610ff107816 */ /* 0x000fe2000000001b */
[----:B------:R-:W-:Y:S01]  /*0560*/  FFMA.FTZ R18, R89, R18, R17 ;  /* 0x0000001259127223 */ /* 0x000fe20000010011 */
[----:B------:R-:W-:Y:S01]  /*0570*/  PRMT R17, RZ, 0x7610, R56 ;  /* 0x00007610ff117816 */ /* 0x000fe20000000038 */
[----:B------:R-:W-:-:S02]  /*0580*/  FFMA.FTZ R26, R88, R5, R26 ;  /* 0x00000005581a7223 */ /* 0x000fc4000001001a */
[----:B------:R-:W-:Y:S01]  /*0590*/  FFMA.FTZ R25, R94, R25, RZ ;  /* 0x000000195e197223 */ /* 0x000fe200000100ff */
[----:B------:R-:W3:Y:S01]  /*05a0*/  LDG.E.128 R4, [R122.64+0x12000] ;  /* 0x012000047a047981 */ /* 0x000ee2000c1e1d00 */
        /* <DEDUP_REMOVED lines=9> */
[--C-:B------:R-:W-:Y:S01]  /*0640*/  PRMT R17, RZ, 0x5410, R32.reuse ;  /* 0x00005410ff117816 */ /* 0x100fe20000000020 */
[----:B------:R-:W-:Y:S01]  /*0650*/  FFMA.FTZ R57, R92, R57, R25 ;  /* 0x000000395c397223 */ /* 0x000fe20000010019 */
[----:B------:R-:W-:Y:S01]  /*0660*/  PRMT R19, RZ, 0x7610, R32 ;  /* 0x00007610ff137816 */ /* 0x000fe20000000020 */
[----:B------:R-:W5:Y:S02]  /*0670*/  LDG.E.128 R24, [R122.64+0x15800] ;  /* 0x015800047a187981 */ /* 0x000f64000c1e1d00 */
[----:B------:R-:W-:Y:S01]  /*0680*/  FFMA.FTZ R16, R94, R17, RZ ;  /* 0x000000115e107223 */ /* 0x000fe200000100ff */
[--C-:B------:R-:W-:Y:S02]  /*0690*/  PRMT R17, RZ, 0x5410, R58.reuse ;  /* 0x00005410ff117816 */ /* 0x100fe4000000003a */
[----:B------:R-:W-:-:S03]  /*06a0*/  PRMT R58, RZ, 0x7610, R58 ;  /* 0x00007610ff3a7816 */ /* 0x000fc6000000003a */
[----:B------:R-:W-:Y:S02]  /*06b0*/  FFMA.FTZ R17, R90, R17, R57 ;  /* 0x000000115a117223 */ /* 0x000fe40000010039 */
[----:B------:R-:W-:Y:S02]  /*06c0*/  FFMA.FTZ R16, R98, R19, R16 ;  /* 0x0000001362107223 */ /* 0x000fe40000010010 */
[----:B------:R-:W-:Y:S01]  /*06d0*/  FFMA.FTZ R58, R89, R58, R17 ;  /* 0x0000003a593a7223 */ /* 0x000fe20000010011 */
[--C-:B------:R-:W-:Y:S02]  /*06e0*/  PRMT R17, RZ, 0x5410, R33.reuse ;  /* 0x00005410ff117816 */ /* 0x100fe40000000021 */
        /* <DEDUP_REMOVED lines=13> */
[----:B------:R-:W2:Y:S01]  /*07c0*/  LDG.E.128 R16, [R122.64+0x19000] ;  /* 0x019000047a107981 */ /* 0x000ea2000c1e1d00 */
        /* <DEDUP_REMOVED lines=12> */
[----:B------:R-:W2:Y:S02]  /*0890*/  LDG.E.128 R56, [R122.64+0x1c800] ;  /* 0x01c800047a387981 */ /* 0x000ea4000c1e1d00 */
        /* <DEDUP_REMOVED lines=54> */
[----:B------:R-:W5:Y:S01]  /*0c00*/  LDG.E.128 R28, [R122.64+0x27000] ;  /* 0x027000047a1c7981 */ /* 0x000f62000c1e1d00 */
        /* <DEDUP_REMOVED lines=25> */
[----:B------:R-:W-:Y:S01]  /*0da0*/  PRMT R85, RZ, 0x5410, R36 ;  /* 0x00005410ff557816 */ /* 0x000fe20000000024 */
[----:B------:R-:W-:-:S04]  /*0db0*/  FFMA.FTZ R41, R90, R41, R84 ;  /* 0x000000295a297223 */ /* 0x000fc80000010054 */
[----:B------:R-:W-:Y:S01]  /*0dc0*/  FFMA.FTZ R42, R89, R42, R41 ;  /* 0x0000002a592a7223 */ /* 0x000fe20000010029 */
[----:B------:R-:W-:Y:S01]  /*0dd0*/  PRMT R41, RZ, 0x7610, R36 ;  /* 0x00007610ff297816 */ /* 0x000fe20000000024 */
[----:B------:R-:W-:-:S04]  /*0de0*/  FFMA.FTZ R85, R94, R85, RZ ;  /* 0x000000555e557223 */ /* 0x000fc800000100ff */
[----:B------:R-:W-:Y:S01]  /*0df0*/  FFMA.FTZ R36, R98, R41, R85 ;  /* 0x0000002962247223 */ /* 0x000fe20000010055 */
[--C-:B------:R-:W-:Y:S02]  /*0e00*/  PRMT R85, RZ, 0x5410, R37.reuse ;  /* 0x00005410ff557816 */ /* 0x100fe40000000025 */
[----:B------:R-:W-:Y:S02]  /*0e10*/  PRMT R37, RZ, 0x7610, R37 ;  /* 0x00007610ff257816 */ /* 0x000fe40000000025 */
[--C-:B------:R-:W-:Y:S01]  /*0e20*/  PRMT R41, RZ, 0x5410, R43.reuse ;  /* 0x00005410ff297816 */ /* 0x100fe2000000002b */
[----:B------:R-:W-:Y:S01]  /*0e30*/  FFMA.FTZ R85, R96, R85, R36 ;  /* 0x0000005560557223 */ /* 0x000fe20000010024 */
[----:B------:R-:W-:-:S03]  /*0e40*/  PRMT R36, RZ, 0x7610, R43 ;  /* 0x00007610ff247816 */ /* 0x000fc6000000002b */
[----:B------:R-:W-:Y:S01]  /*0e50*/  FFMA.FTZ R85, R92, R37, R85 ;  /* 0x000000255c557223 */ /* 0x000fe20000010055 */
[----:B------:R-:W-:Y:S01]  /*0e60*/  PRMT R37, RZ, 0x5410, R80 ;  /* 0x00005410ff257816 */ /* 0x000fe20000000050 */
[----:B------:R-:W-:-:S04]  /*0e70*/  FFMA.FTZ R41, R88, R41, R42 ;  /* 0x0000002958297223 */ /* 0x000fc8000001002a */
[----:B------:R-:W-:Y:S02]  /*0e80*/  FFMA.FTZ R99, R95, R36, R41 ;  /* 0x000000245f637223 */ /* 0x000fe40000010029 */
[----:B------:R-:W-:Y:S01]  /*0e90*/  FFMA.FTZ R36, R94, R37, RZ ;  /* 0x000000255e247223 */ /* 0x000fe200000100ff */
        /* <DEDUP_REMOVED lines=17> */
[--C-:B------:R-:W-:Y:S01]  /*0fb0*/  PRMT R85, RZ, 0x7610, R68.reuse ;  /* 0x00007610ff557816 */ /* 0x100fe20000000044 */
[----:B------:R-:W5:Y:S02]  /*0fc0*/  LDG.E.128 R36, [R122.64+0x1000] ;  /* 0x001000047a247981 */ /* 0x000f64000c1e1d00 */
[----:B------:R-:W-:Y:S01]  /*0fd0*/  FFMA.FTZ R82, R89, R82, R81 ;  /* 0x0000005259527223 */ /* 0x000fe20000010051 */
[----:B------:R-:W-:-:S05]  /*0fe0*/  PRMT R81, RZ, 0x5410, R68 ;  /* 0x00005410ff517816 */ /* 0x000fca0000000044 */
        /* <DEDUP_REMOVED lines=8> */
[----:B------:R-:W-:Y:S01]  /*1070*/  FFMA.FTZ R80, R96, R81, R80 ;  /* 0x0000005160507223 */ /* 0x000fe20000010050 */
[----:B------:R-:W-:-:S03]  /*1080*/  PRMT R81, RZ, 0x5410, R76 ;  /* 0x00005410ff517816 */ /* 0x000fc6000000004c */
[----:B------:R-:W-:Y:S01]  /*1090*/  FFMA.FTZ R80, R92, R69, R80 ;  /* 0x000000455c507223 */ /* 0x000fe20000010050 */
[----:B------:R-:W-:Y:S01]  /*10a0*/  PRMT R69, RZ, 0x7610, R76 ;  /* 0x00007610ff457816 */ /* 0x000fe2000000004c */
[----:B------:R-:W-:-:S04]  /*10b0*/  FFMA.FTZ R81, R94, R81, RZ ;  /* 0x000000515e517223 */ /* 0x000fc800000100ff */
[----:B------:R-:W-:Y:S01]  /*10c0*/  FFMA.FTZ R98, R98, R69, R81 ;  /* 0x0000004562627223 */ /* 0x000fe20000010051 */
[--C-:B------:R-:W-:Y:S02]  /*10d0*/  PRMT R81, RZ, 0x5410, R77.reuse ;  /* 0x00005410ff517816 */ /* 0x100fe4000000004d */
[----:B------:R-:W-:-:S03]  /*10e0*/  PRMT R77, RZ, 0x7610, R77 ;  /* 0x00007610ff4d7816 */ /* 0x000fc6000000004d */
[----:B------:R-:W-:-:S04]  /*10f0*/  FFMA.FTZ R98, R96, R81, R98 ;  /* 0x0000005160627223 */ /* 0x000fc80000010062 */
[----:B------:R-:W-:Y:S01]  /*1100*/  FFMA.FTZ R98, R92, R77, R98 ;  /* 0x0000004d5c627223 */ /* 0x000fe20000010062 */
[--C-:B------:R-:W-:Y:S02]  /*1110*/  PRMT R77, RZ, 0x5410, R78.reuse ;  /* 0x00005410ff4d7816 */ /* 0x100fe4000000004e */
[----:B------:R-:W-:-:S03]  /*1120*/  PRMT R78, RZ, 0x7610, R78 ;  /* 0x00007610ff4e7816 */ /* 0x000fc6000000004e */
[----:B------:R-:W-:Y:S01]  /*1130*/  FFMA.FTZ R77, R90, R77, R98 ;  /* 0x0000004d5a4d7223 */ /* 0x000fe20000010062 */
[----:B------:R-:W-:-:S03]  /*1140*/  PRMT R69, RZ, 0x5410, R70 ;  /* 0x00005410ff457816 */ /* 0x000fc60000000046 */
[C---:B------:R-:W-:Y:S01]  /*1150*/  FFMA.FTZ R78, R89.reuse, R78, R77 ;  /* 0x0000004e594e7223 */ /* 0x040fe2000001004d */
[----:B------:R-:W-:Y:S01]  /*1160*/  PRMT R77, RZ, 0x5410, R79 ;  /* 0x00005410ff4d7816 */ /* 0x000fe2000000004f */
[----:B------:R-:W-:Y:S01]  /*1170*/  FFMA.FTZ R69, R90, R69, R80 ;  /* 0x000000455a457223 */ /* 0x000fe20000010050 */
[----:B------:R-:W-:Y:S01]  /*1180*/  PRMT R70, RZ, 0x7610, R70 ;  /* 0x00007610ff467816 */ /* 0x000fe20000000046 */
[----:B------:R-:W5:Y:S01]  /*1190*/  LDG.E.128 R80, [R122.64+0x4800] ;  /* 0x004800047a507981 */ /* 0x000f62000c1e1d00 */
[----:B------:R-:W-:Y:S01]  /*11a0*/  PRMT R90, RZ, 0x5410, R20 ;  /* 0x00005410ff5a7816 */ /* 0x000fe20000000014 */
[----:B------:R-:W-:Y:S01]  /*11b0*/  FFMA.FTZ R77, R88, R77, R78 ;  /* 0x0000004d584d7223 */ /* 0x000fe2000001004e */
[--C-:B------:R-:W-:Y:S01]  /*11c0*/  PRMT R78, RZ, 0x5410, R64.reuse ;  /* 0x00005410ff4e7816 */ /* 0x100fe20000000040 */
[----:B------:R-:W-:Y:S01]  /*11d0*/  FFMA.FTZ R70, R89, R70, R69 ;  /* 0x0000004659467223 */ /* 0x000fe20000010045 */
[----:B------:R-:W-:Y:S02]  /*11e0*/  PRMT R45, RZ, 0x5410, R87 ;  /* 0x00005410ff2d7816 */ /* 0x000fe40000000057 */
[----:B------:R-:W-:Y:S01]  /*11f0*/  PRMT R69, RZ, 0x5410, R71 ;  /* 0x00005410ff457816 */ /* 0x000fe20000000047 */
[----:B------:R-:W-:Y:S01]  /*1200*/  FFMA.FTZ R3, R90, R78, R3 ;  /* 0x0000004e5a037223 */ /* 0x000fe20000010003 */
[----:B------:R-:W-:-:S02]  /*1210*/  PRMT R64, RZ, 0x7610, R64 ;  /* 0x00007610ff407816 */ /* 0x000fc40000000040 */
[----:B------:R-:W-:Y:S01]  /*1220*/  PRMT R89, RZ, 0x7610, R20 ;  /* 0x00007610ff597816 */ /* 0x000fe20000000014 */
[C---:B------:R-:W-:Y:S01]  /*1230*/  FFMA.FTZ R86, R88.reuse, R45, R86 ;  /* 0x0000002d58567223 */ /* 0x040fe20000010056 */
[----:B------:R-:W-:Y:S01]  /*1240*/  PRMT R40, RZ, 0x7610, R87 ;  /* 0x00007610ff287816 */ /* 0x000fe20000000057 */
[----:B------:R-:W-:Y:S01]  /*1250*/  FFMA.FTZ R69, R88, R69, R70 ;  /* 0x0000004558457223 */ /* 0x000fe20000010046 */
[----:B------:R-:W-:Y:S01]  /*1260*/  PRMT R20, RZ, 0x5410, R12 ;  /* 0x00005410ff147816 */ /* 0x000fe2000000000c */
[----:B------:R-:W-:Y:S01]  /*1270*/  FFMA.FTZ R64, R89, R64, R3 ;  /* 0x0000004059407223 */ /* 0x000fe20000010003 */
[--C-:B------:R-:W-:Y:S01]  /*1280*/  PRMT R88, RZ, 0x5410, R21.reuse ;  /* 0x00005410ff587816 */ /* 0x100fe20000000015 */
[----:B------:R-:W5:Y:S01]  /*1290*/  LDG.E.128 R44, [R122.64+0x2e000] ;  /* 0x02e000047a2c7981 */ /* 0x000f62000c1e1d00 */
[----:B------:R-:W-:Y:S02]  /*12a0*/  PRMT R87, RZ, 0x7610, R21 ;  /* 0x00007610ff577816 */ /* 0x000fe40000000015 */
[----:B------:R-:W-:Y:S01]  /*12b0*/  PRMT R21, RZ, 0x5410, R65 ;  /* 0x00005410ff157816 */ /* 0x000fe20000000041 */
[----:B------:R-:W-:Y:S01]  /*12c0*/  FFMA.FTZ R121, R90, R20, R121 ;  /* 0x000000145a797223 */ /* 0x000fe20000010079 */
[----:B------:R-:W-:Y:S01]  /*12d0*/  PRMT R20, RZ, 0x7610, R65 ;  /* 0x00007610ff147816 */ /* 0x000fe20000000041 */
[----:B------:R-:W-:-:S02]  /*12e0*/  FFMA.FTZ R109, R95, R40, R86 ;  /* 0x000000285f6d7223 */ /* 0x000fc40000010056 */
[----:B------:R-:W-:Y:S01]  /*12f0*/  FFMA.FTZ R21, R88, R21, R64 ;  /* 0x0000001558157223 */ /* 0x000fe20000010040 */
[----:B------:R-:W-:Y:S01]  /*1300*/  PRMT R86, RZ, 0x5410, R22 ;  /* 0x00005410ff567816 */ /* 0x000fe20000000016 */
[----:B------:R-:W5:Y:S01]  /*1310*/  LDG.E.128 R40, [R122.64+0x31800] ;  /* 0x031800047a287981 */ /* 0x000f62000c1e1d00 */
        /* <DEDUP_REMOVED lines=12> */
[----:B------:R-:W-:-:S02]  /*13e0*/  PRMT R13, RZ, 0x5410, R67 ;  /* 0x00005410ff0d7816 */ /* 0x000fc40000000043 */
        /* <DEDUP_REMOVED lines=20> */
[----:B------:R-:W5:Y:S03]  /*1530*/  LDG.E.128 R68, [R122.64+0x8000] ;  /* 0x008000047a447981 */ /* 0x000f66000c1e1d00 */
[----:B------:R-:W-:Y:S01]  /*1540*/  FFMA.FTZ R91, R3, R12, R13 ;  /* 0x0000000c035b7223 */ /* 0x000fe2000001000d */
[----:B----4-:R-:W-:Y:S01]  /*1550*/  PRMT R12, RZ, 0x5410, R8 ;  /* 0x00005410ff0c7816 */ /* 0x010fe20000000008 */
[----:B------:R-:W4:Y:S01]  /*1560*/  LDG.E.128 R64, [R122.64+0x16000] ;  /* 0x016000047a407981 */ /* 0x000f22000c1e1d00 */
        /* <DEDUP_REMOVED lines=9> */
[----:B------:R-:W4:Y:S01]  /*1600*/  LDG.E.128 R12, [R122.64+0x12800] ;  /* 0x012800047a0c7981 */ /* 0x000f22000c1e1d00 */
[----:B------:R-:W-:Y:S01]  /*1610*/  FFMA.FTZ R60, R86, R61, R60 ;  /* 0x0000003d563c7223 */ /* 0x000fe2000001003c */
[----:B------:R-:W-:Y:S01]  /*1620*/  PRMT R61, RZ, 0x5410, R9 ;  /* 0x00005410ff3d7816 */ /* 0x000fe20000000009 */
[----:B------:R-:W-:Y:S01]  /*1630*/  FFMA.FTZ R8, R89, R8, R93 ;  /* 0x0000000859087223 */ /* 0x000fe2000001005d */
[----:B------:R-:W4:Y:S03]  /*1640*/  LDG.E.128 R76, [R122.64+0xf000] ;  /* 0x00f000047a4c7981 */ /* 0x000f26000c1e1d00 */
        /* <DEDUP_REMOVED lines=11> */
[--C-:B--2---:R-:W-:Y:S02]  /*1700*/  PRMT R8, RZ, 0x5410, R72.reuse ;  /* 0x00005410ff087816 */ /* 0x104fe40000000048 */
[----:B------:R-:W-:Y:S01]  /*1710*/  PRMT R72, RZ, 0x7610, R72 ;  /* 0x00007610ff487816 */ /* 0x000fe20000000048 */
[----:B------:R-:W-:Y:S01]  /*1720*/  FFMA.FTZ R10, R85, R10, R61 ;  /* 0x0000000a550a7223 */ /* 0x000fe2000001003d */
[----:B------:R-:W-:Y:S01]  /*1730*/  PRMT R9, RZ, 0x5410, R11 ;  /* 0x00005410ff097816 */ /* 0x000fe2000000000b */
[----:B------:R-:W-:Y:S01]  /*1740*/  FFMA.FTZ R8, R90, R8, R119 ;  /* 0x000000085a087223 */ /* 0x000fe20000010077 */
[----:B------:R-:W2:Y:S03]  /*1750*/  LDG.E.128 R60, [R122.64+0x19800] ;  /* 0x019800047a3c7981 */ /* 0x000ea6000c1e1d00 */
[----:B------:R-:W-:Y:S01]  /*1760*/  FFMA.FTZ R72, R89, R72, R8 ;  /* 0x0000004859487223 */ /* 0x000fe20000010008 */
[----:B------:R-:W-:Y:S01]  /*1770*/  PRMT R8, RZ, 0x7610, R11 ;  /* 0x00007610ff087816 */ /* 0x000fe2000000000b */
[----:B------:R-:W-:-:S04]  /*1780*/  FFMA.FTZ R9, R84, R9, R10 ;  /* 0x0000000954097223 */ /* 0x000fc8000001000a */
[----:B------:R-:W-:Y:S01]  /*1790*/  FFMA.FTZ R121, R3, R8, R9 ;  /* 0x0000000803797223 */ /* 0x000fe20000010009 */
[----:B---3--:R-:W-:Y:S02]  /*17a0*/  PRMT R8, RZ, 0x5410, R4 ;  /* 0x00005410ff087816 */ /* 0x008fe40000000004 */
        /* <DEDUP_REMOVED lines=18> */
[----:B------:R-:W3:Y:S02]  /*18d0*/  LDG.E.128 R8, [R122.64+0x1d000] ;  /* 0x01d000047a087981 */ /* 0x000ee4000c1e1d00 */
[----:B------:R-:W-:Y:S01]  /*18e0*/  FFMA.FTZ R73, R86, R73, R4 ;  /* 0x0000004956497223 */ /* 0x000fe20000010004 */
[----:B------:R-:W-:Y:S01]  /*18f0*/  PRMT R4, RZ, 0x7610, R75 ;  /* 0x00007610ff047816 */ /* 0x000fe2000000004b */
[----:B------:R-:W-:-:S04]  /*1900*/  FFMA.FTZ R5, R84, R5, R74 ;  /* 0x0000000554057223 */ /* 0x000fc8000001004a */
[----:B------:R-:W-:Y:S01]  /*1910*/  FFMA.FTZ R119, R3, R4, R5 ;  /* 0x0000000403777223 */ /* 0x000fe20000010005 */
[--C-:B-----5:R-:W-:Y:S02]  /*1920*/  PRMT R4, RZ, 0x5410, R24.reuse ;  /* 0x00005410ff047816 */ /* 0x120fe40000000018 */
[----:B------:R-:W-:Y:S01]  /*1930*/  PRMT R24, RZ, 0x7610, R24 ;  /* 0x00007610ff187816 */ /* 0x000fe20000000018 */
[----:B------:R-:W-:Y:S01]  /*1940*/  FFMA.FTZ R6, R85, R6, R73 ;  /* 0x0000000655067223 */ /* 0x000fe20000010049 */
[----:B------:R-:W-:Y:S01]  /*1950*/  PRMT R5, RZ, 0x5410, R7 ;  /* 0x00005410ff057816 */ /* 0x000fe20000000007 */
[----:B------:R-:W-:Y:S01]  /*1960*/  FFMA.FTZ R4, R90, R4, R115 ;  /* 0x000000045a047223 */ /* 0x000fe20000010073 */
[----:B------:R-:W5:Y:S03]  /*1970*/  LDG.E.128 R72, [R122.64+0x20800] ;  /* 0x020800047a487981 */ /* 0x000f66000c1e1d00 */
[----:B------:R-:W-:Y:S01]  /*1980*/  FFMA.FTZ R24, R89, R24, R4 ;  /* 0x0000001859187223 */ /* 0x000fe20000010004 */
[----:B------:R-:W-:Y:S01]  /*1990*/  PRMT R4, RZ, 0x7610, R7 ;  /* 0x00007610ff047816 */ /* 0x000fe20000000007 */
        /* <DEDUP_REMOVED lines=14> */
[----:B------:R-:W-:Y:S01]  /*1a80*/  FFMA.FTZ R26, R85, R26, R4 ;  /* 0x0000001a551a7223 */ /* 0x000fe20000010004 */
[----:B------:R-:W-:Y:S01]  /*1a90*/  PRMT R4, RZ, 0x7610, R17 ;  /* 0x00007610ff047816 */ /* 0x000fe20000000011 */
[----:B------:R-:W-:Y:S01]  /*1aa0*/  FFMA.FTZ R5, R88, R5, R16 ;  /* 0x0000000558057223 */ /* 0x000fe20000010010 */
[--C-:B------:R-:W-:Y:S02]  /*1ab0*/  PRMT R25, RZ, 0x5410, R18.reuse ;  /* 0x00005410ff197816 */ /* 0x100fe40000000012 */
[----:B------:R-:W-:Y:S01]  /*1ac0*/  PRMT R17, RZ, 0x5410, R27 ;  /* 0x00005410ff117816 */ /* 0x000fe2000000001b */
[----:B------:R-:W-:Y:S01]  /*1ad0*/  FFMA.FTZ R16, R87, R4, R5 ;  /* 0x0000000457107223 */ /* 0x000fe20000010005 */
[----:B------:R-:W-:Y:S01]  /*1ae0*/  PRMT R18, RZ, 0x7610, R18 ;  /* 0x00007610ff127816 */ /* 0x000fe20000000012 */
[----:B------:R-:W2:Y:S02]  /*1af0*/  LDG.E.128 R4, [R122.64+0x24000] ;  /* 0x024000047a047981 */ /* 0x000ea4000c1e1d00 */
[----:B------:R-:W-:Y:S01]  /*1b00*/  FFMA.FTZ R25, R86, R25, R16 ;  /* 0x0000001956197223 */ /* 0x000fe20000010010 */
[----:B------:R-:W-:Y:S01]  /*1b10*/  PRMT R16, RZ, 0x7610, R27 ;  /* 0x00007610ff107816 */ /* 0x000fe2000000001b */
[----:B------:R-:W-:-:S04]  /*1b20*/  FFMA.FTZ R17, R84, R17, R26 ;  /* 0x0000001154117223 */ /* 0x000fc8000001001a */
[----:B------:R-:W-:Y:S01]  /*1b30*/  FFMA.FTZ R115, R3, R16, R17 ;  /* 0x0000001003737223 */ /* 0x000fe20000010011 */
[--C-:B------:R-:W-:Y:S02]  /*1b40*/  PRMT R16, RZ, 0x5410, R56.reuse ;  /* 0x00005410ff107816 */ /* 0x100fe40000000038 */
        /* <DEDUP_REMOVED lines=60> */
[----:B------:R-:W-:-:S04]  /*1f10*/  FFMA.FTZ R28, R87, R28, R33 ;  /* 0x0000001c571c7223 */ /* 0x000fc80000010021 */
[----:B------:R-:W-:Y:S01]  /*1f20*/  FFMA.FTZ R53, R86, R53, R28 ;  /* 0x0000003556357223 */ /* 0x000fe2000001001c */
[----:B------:R-:W-:Y:S01]  /*1f30*/  PRMT R28, RZ, 0x7610, R55 ;  /* 0x00007610ff1c7816 */ /* 0x000fe20000000037 */
[----:B------:R-:W-:Y:S01]  /*1f40*/  FFMA.FTZ R29, R84, R29, R32 ;  /* 0x0000001d541d7223 */ /* 0x000fe20000010020 */
[----:B------:R-:W-:Y:S01]  /*1f50*/  PRMT R30, RZ, 0x7610, R30 ;  /* 0x00007610ff1e7816 */ /* 0x000fe2000000001e */
[----:B------:R-:W5:Y:S02]  /*1f60*/  LDG.E.128 R32, [R122.64+0x32000] ;  /* 0x032000047a207981 */ /* 0x000f64000c1e1d00 */
[----:B------:R-:W-:Y:S01]  /*1f70*/  FFMA.FTZ R97, R3, R28, R29 ;  /* 0x0000001c03617223 */ /* 0x000fe2000001001d */
[--C-:B------:R-:W-:Y:S02]  /*1f80*/  PRMT R28, RZ, 0x5410, R48.reuse ;  /* 0x00005410ff1c7816 */ /* 0x100fe40000000030 */
        /* <DEDUP_REMOVED lines=41> */
[----:B------:R-:W-:Y:S01]  /*2220*/  FFMA.FTZ R45, R84, R45, R46 ;  /* 0x0000002d542d7223 */ /* 0x000fe2000001002e */
[----:B------:R-:W-:-:S03]  /*2230*/  PRMT R95, RZ, 0x5410, R43 ;  /* 0x00005410ff5f7816 */ /* 0x000fc6000000002b */
[----:B------:R-:W-:Y:S01]  /*2240*/  FFMA.FTZ R105, R3, R40, R45 ;  /* 0x0000002803697223 */ /* 0x000fe2000001002d */
[----:B------:R-:W-:Y:S02]  /*2250*/  PRMT R40, RZ, 0x7610, R43 ;  /* 0x00007610ff287816 */ /* 0x000fe4000000002b */
[----:B------:R-:W-:Y:S02]  /*2260*/  PRMT R43, RZ, 0x5410, R36 ;  /* 0x00005410ff2b7816 */ /* 0x000fe40000000024 */
[--C-:B------:R-:W-:Y:S02]  /*2270*/  PRMT R90, RZ, 0x5410, R100.reuse ;  /* 0x00005410ff5a7816 */ /* 0x100fe40000000064 */
[--C-:B------:R-:W-:Y:S02]  /*2280*/  PRMT R45, RZ, 0x5410, R41.reuse ;  /* 0x00005410ff2d7816 */ /* 0x100fe40000000029 */
[----:B------:R-:W-:Y:S01]  /*2290*/  PRMT R100, RZ, 0x7610, R100 ;  /* 0x00007610ff647816 */ /* 0x000fe20000000064 */
[----:B------:R-:W-:Y:S01]  /*22a0*/  FFMA.FTZ R92, R90, R43, R92 ;  /* 0x0000002b5a5c7223 */ /* 0x000fe2000001005c */
[----:B------:R-:W-:Y:S01]  /*22b0*/  PRMT R43, RZ, 0x7610, R36 ;  /* 0x00007610ff2b7816 */ /* 0x000fe20000000024 */
[----:B------:R-:W-:Y:S01]  /*22c0*/  FFMA.FTZ R45, R88, R45, R44 ;  /* 0x0000002d582d7223 */ /* 0x000fe2000001002c */
[----:B------:R-:W-:-:S02]  /*22d0*/  PRMT R44, RZ, 0x7610, R41 ;  /* 0x00007610ff2c7816 */ /* 0x000fc40000000029 */
        /* <DEDUP_REMOVED lines=15> */
[----:B------:R-:W-:Y:S02]  /*23d0*/  PRMT R85, RZ, 0x7610, R102 ;  /* 0x00007610ff557816 */ /* 0x000fe40000000066 */
[----:B------:R-:W-:Y:S01]  /*23e0*/  PRMT R38, RZ, 0x7610, R38 ;  /* 0x00007610ff267816 */ /* 0x000fe20000000026 */
[----:B------:R-:W-:Y:S02]  /*23f0*/  FFMA.FTZ R36, R87, R36, R37 ;  /* 0x0000002457247223 */ /* 0x000fe40000010025 */
        /* <DEDUP_REMOVED lines=8> */
[----:B------:R-:W-:Y:S02]  /*2480*/  PRMT R37, RZ, 0x7610, R80 ;  /* 0x00007610ff257816 */ /* 0x000fe40000000050 */
        /* <DEDUP_REMOVED lines=8> */
[----:B------:R-:W-:Y:S01]  /*2510*/  PRMT R84, RZ, 0x5410, R68 ;  /* 0x00005410ff547816 */ /* 0x000fe20000000044 */
[----:B------:R-:W5:Y:S02]  /*2520*/  LDG.E.128 R36, [R122.64+0xf800] ;  /* 0x00f800047a247981 */ /* 0x000f64000c1e1d00 */
[----:B------:R-:W-:Y:S01]  /*2530*/  FFMA.FTZ R80, R88, R81, R80 ;  /* 0x0000005158507223 */ /* 0x000fe20000010050 */
[----:B------:R-:W-:Y:S02]  /*2540*/  PRMT R81, RZ, 0x7610, R68 ;  /* 0x00007610ff517816 */ /* 0x000fe40000000044 */
[--C-:B------:R-:W-:Y:S01]  /*2550*/  PRMT R68, RZ, 0x5410, R82.reuse ;  /* 0x00005410ff447816 */ /* 0x100fe20000000052 */
[----:B------:R-:W-:Y:S01]  /*2560*/  FFMA.FTZ R84, R90, R84, R93 ;  /* 0x000000545a547223 */ /* 0x000fe2000001005d */
[----:B------:R-:W-:Y:S01]  /*2570*/  PRMT R82, RZ, 0x7610, R82 ;  /* 0x00007610ff527816 */ /* 0x000fe20000000052 */
[----:B------:R-:W5:Y:S02]  /*2580*/  LDG.E.128 R92, [R122.64+0x13000] ;  /* 0x013000047a5c7981 */ /* 0x000f64000c1e1d00 */
[----:B------:R-:W-:Y:S01]  /*2590*/  FFMA.FTZ R68, R87, R68, R80 ;  /* 0x0000004457447223 */ /* 0x000fe20000010050 */
[----:B------:R-:W-:Y:S01]  /*25a0*/  PRMT R80, RZ, 0x5410, R69 ;  /* 0x00005410ff507816 */ /* 0x000fe20000000045 */
[----:B------:R-:W-:-:S02]  /*25b0*/  FFMA.FTZ R81, R100, R81, R84 ;  /* 0x0000005164517223 */ /* 0x000fc40000010054 */
[----:B------:R-:W-:Y:S01]  /*25c0*/  FFMA.FTZ R82, R85, R82, R68 ;  /* 0x0000005255527223 */ /* 0x000fe20000010044 */
[----:B------:R-:W-:Y:S01]  /*25d0*/  PRMT R68, RZ, 0x5410, R83 ;  /* 0x00005410ff447816 */ /* 0x000fe20000000053 */
[----:B------:R-:W-:Y:S01]  /*25e0*/  FFMA.FTZ R80, R89, R80, R81 ;  /* 0x0000005059507223 */ /* 0x000fe20000010051 */
[----:B------:R-:W-:Y:S02]  /*25f0*/  PRMT R69, RZ, 0x7610, R69 ;  /* 0x00007610ff457816 */ /* 0x000fe40000000045 */
[----:B------:R-:W-:Y:S01]  /*2600*/  PRMT R86, RZ, 0x7610, R83 ;  /* 0x00007610ff567816 */ /* 0x000fe20000000053 */
[----:B------:R-:W-:Y:S02]  /*2610*/  FFMA.FTZ R68, R3, R68, R82 ;  /* 0x0000004403447223 */ /* 0x000fe40000010052 */
        /* <DEDUP_REMOVED lines=14> */
[--C-:B----4-:R-:W-:Y:S01]  /*2700*/  PRMT R80, RZ, 0x5410, R76.reuse ;  /* 0x00005410ff507816 */ /* 0x110fe2000000004c */
[----:B------:R-:W-:Y:S01]  /*2710*/  FFMA.FTZ R20, R89, R20, R69 ;  /* 0x0000001459147223 */ /* 0x000fe20000010045 */
[----:B------:R-:W-:-:S03]  /*2720*/  PRMT R81, RZ, 0x7610, R76 ;  /* 0x00007610ff517816 */ /* 0x000fc6000000004c */
[----:B------:R-:W-:Y:S01]  /*2730*/  FFMA.FTZ R21, R88, R21, R20 ;  /* 0x0000001558157223 */ /* 0x000fe20000010014 */
[--C-:B------:R-:W-:Y:S01]  /*2740*/  PRMT R20, RZ, 0x5410, R22.reuse ;  /* 0x00005410ff147816 */ /* 0x100fe20000000016 */
[----:B------:R-:W-:Y:S01]  /*2750*/  FFMA.FTZ R80, R90, R80, R119 ;  /* 0x000000505a507223 */ /* 0x000fe20000010077 */
[----:B------:R-:W-:Y:S02]  /*2760*/  PRMT R76, RZ, 0x5410, R77 ;  /* 0x00005410ff4c7816 */ /* 0x000fe4000000004d */
[----:B------:R-:W-:Y:S01]  /*2770*/  PRMT R22, RZ, 0x7610, R22 ;  /* 0x00007610ff167816 */ /* 0x000fe20000000016 */
[----:B------:R-:W-:Y:S02]  /*2780*/  FFMA.FTZ R80, R100, R81, R80 ;  /* 0x0000005164507223 */ /* 0x000fe40000010050 */
[----:B------:R-:W-:Y:S01]  /*2790*/  FFMA.FTZ R20, R87, R20, R21 ;  /* 0x0000001457147223 */ /* 0x000fe20000010015 */
[----:B------:R-:W-:Y:S01]  /*27a0*/  PRMT R77, RZ, 0x7610, R77 ;  /* 0x00007610ff4d7816 */ /* 0x000fe2000000004d */
[----:B------:R-:W-:-:S02]  /*27b0*/  FFMA.FTZ R76, R89, R76, R80 ;  /* 0x0000004c594c7223 */ /* 0x000fc40000010050 */
[----:B------:R-:W-:Y:S01]  /*27c0*/  FFMA.FTZ R22, R85, R22, R20 ;  /* 0x0000001655167223 */ /* 0x000fe20000010014 */
[--C-:B------:R-:W-:Y:S01]  /*27d0*/  PRMT R20, RZ, 0x5410, R23.reuse ;  /* 0x00005410ff147816 */ /* 0x100fe20000000017 */
[----:B------:R-:W-:Y:S01]  /*27e0*/  FFMA.FTZ R77, R88, R77, R76 ;  /* 0x0000004d584d7223 */ /* 0x000fe2000001004c */
[----:B------:R-:W-:Y:S01]  /*27f0*/  PRMT R76, RZ, 0x7610, R23 ;  /* 0x00007610ff4c7816 */ /* 0x000fe20000000017 */
[----:B------:R-:W4:Y:S02]  /*2800*/  LDG.E.128 R80, [R122.64+0x1d800] ;  /* 0x01d800047a507981 */ /* 0x000f24000c1e1d00 */
[----:B------:R-:W-:Y:S01]  /*2810*/  FFMA.FTZ R121, R3, R20, R22 ;  /* 0x0000001403797223 */ /* 0x000fe20000010016 */
[----:B------:R-:W-:-:S03]  /*2820*/  PRMT R20, RZ, 0x5410, R78 ;  /* 0x00005410ff147816 */ /* 0x000fc6000000004e */
[----:B------:R-:W-:Y:S01]  /*2830*/  FFMA.FTZ R121, R103, R76, R121 ;  /* 0x0000004c67797223 */ /* 0x000fe20000010079 */
[----:B------:R-:W-:Y:S01]  /*2840*/  PRMT R76, RZ, 0x5410, R12 ;  /* 0x00005410ff4c7816 */ /* 0x000fe2000000000c */
[----:B------:R-:W-:Y:S01]  /*2850*/  FFMA.FTZ R77, R87, R20, R77 ;  /* 0x00000014574d7223 */ /* 0x000fe2000001004d */
[----:B------:R-:W-:Y:S01]  /*2860*/  PRMT R78, RZ, 0x7610, R78 ;  /* 0x00007610ff4e7816 */ /* 0x000fe2000000004e */
[----:B------:R-:W4:Y:S02]  /*2870*/  LDG.E.128 R20, [R122.64+0x1a000] ;  /* 0x01a000047a147981 */ /* 0x000f24000c1e1d00 */
[----:B------:R-:W-:Y:S01]  /*2880*/  FFMA.FTZ R117, R90, R76, R117 ;  /* 0x0000004c5a757223 */ /* 0x000fe20000010075 */
[----:B------:R-:W-:Y:S01]  /*2890*/  PRMT R76, RZ, 0x5410, R79 ;  /* 0x00005410ff4c7816 */ /* 0x000fe2000000004f */
[----:B------:R-:W-:-:S04]  /*28a0*/  FFMA.FTZ R77, R85, R78, R77 ;  /* 0x0000004e554d7223 */ /* 0x000fc8000001004d */
[----:B------:R-:W-:Y:S01]  /*28b0*/  FFMA.FTZ R76, R3, R76, R77 ;  /* 0x0000004c034c7223 */ /* 0x000fe2000001004d */
[----:B------:R-:W-:Y:S02]  /*28c0*/  PRMT R77, RZ, 0x7610, R12 ;  /* 0x00007610ff4d7816 */ /* 0x000fe4000000000c */
[----:B------:R-:W-:-:S03]  /*28d0*/  PRMT R12, RZ, 0x7610, R79 ;  /* 0x00007610ff0c7816 */ /* 0x000fc6000000004f */
[----:B------:R-:W-:Y:S02]  /*28e0*/  FFMA.FTZ R77, R100, R77, R117 ;  /* 0x0000004d644d7223 */ /* 0x000fe40000010075 */
[----:B------:R-:W-:Y:S01]  /*28f0*/  FFMA.FTZ R119, R103, R12, R76 ;  /* 0x0000000c67777223 */ /* 0x000fe2000001004c */
[--C-:B------:R-:W-:Y:S02]  /*2900*/  PRMT R12, RZ, 0x5410, R13.reuse ;  /* 0x00005410ff0c7816 */ /* 0x100fe4000000000d */
[----:B------:R-:W-:Y:S02]  /*2910*/  PRMT R13, RZ, 0x7610, R13 ;  /* 0x00007610ff0d7816 */ /* 0x000fe4000000000d */
[--C-:B------:R-:W-:Y:S01]  /*2920*/  PRMT R76, RZ, 0x5410, R64.reuse ;  /* 0x00005410ff4c7816 */ /* 0x100fe20000000040 */
        /* <DEDUP_REMOVED lines=14> */
[----:B------:R-:W-:-:S03]  /*2a10*/  PRMT R64, RZ, 0x7610, R15 ;  /* 0x00007610ff407816 */ /* 0x000fc6000000000f */
[----:B------:R-:W-:Y:S01]  /*2a20*/  FFMA.FTZ R117, R3, R12, R14 ;  /* 0x0000000c03757223 */ /* 0x000fe2000001000e */
[----:B------:R-:W-:-:S03]  /*2a30*/  PRMT R12, RZ, 0x5410, R66 ;  /* 0x00005410ff0c7816 */ /* 0x000fc60000000042 */
[----:B------:R-:W-:Y:S01]  /*2a40*/  FFMA.FTZ R117, R103, R64, R117 ;  /* 0x0000004067757223 */ /* 0x000fe20000010075 */
[----:B--2---:R-:W-:Y:S01]  /*2a50*/  PRMT R64, RZ, 0x5410, R60 ;  /* 0x00005410ff407816 */ /* 0x004fe2000000003c */
[----:B------:R-:W-:Y:S01]  /*2a60*/  FFMA.FTZ R65, R87, R12, R65 ;  /* 0x0000000c57417223 */ /* 0x000fe20000010041 */
[----:B------:R-:W-:Y:S01]  /*2a70*/  PRMT R66, RZ, 0x7610, R66 ;  /* 0x00007610ff427816 */ /* 0x000fe20000000042 */
[----:B------:R-:W2:Y:S02]  /*2a80*/  LDG.E.128 R12, [R122.64+0x21000] ;  /* 0x021000047a0c7981 */ /* 0x000ea4000c1e1d00 */
        /* <DEDUP_REMOVED lines=9> */
[----:B------:R-:W-:-:S03]  /*2b20*/  PRMT R61, RZ, 0x7610, R61 ;  /* 0x00007610ff3d7816 */ /* 0x000fc6000000003d */
[----:B------:R-:W-:Y:S01]  /*2b30*/  FFMA.FTZ R60, R89, R60, R65 ;  /* 0x0000003c593c7223 */ /* 0x000fe20000010041 */
[----:B---3--:R-:W-:Y:S01]  /*2b40*/  PRMT R76, RZ, 0x5410, R8 ;  /* 0x00005410ff4c7816 */ /* 0x008fe20000000008 */
[----:B------:R-:W3:Y:S02]  /*2b50*/  LDG.E.128 R64, [R122.64+0x24800] ;  /* 0x024800047a407981 */ /* 0x000ee4000c1e1d00 */
[----:B------:R-:W-:Y:S01]  /*2b60*/  FFMA.FTZ R60, R88, R61, R60 ;  /* 0x0000003d583c7223 */ /* 0x000fe2000001003c */
[----:B------:R-:W-:Y:S02]  /*2b70*/  PRMT R61, RZ, 0x7610, R8 ;  /* 0x00007610ff3d7816 */ /* 0x000fe40000000008 */
[--C-:B------:R-:W-:Y:S01]  /*2b80*/  PRMT R8, RZ, 0x5410, R62.reuse ;  /* 0x00005410ff087816 */ /* 0x100fe2000000003e */
[----:B------:R-:W-:Y:S01]  /*2b90*/  FFMA.FTZ R76, R90, R76, R111 ;  /* 0x0000004c5a4c7223 */ /* 0x000fe2000001006f */
[----:B------:R-:W-:-:S03]  /*2ba0*/  PRMT R62, RZ, 0x7610, R62 ;  /* 0x00007610ff3e7816 */ /* 0x000fc6000000003e */
[----:B------:R-:W-:Y:S01]  /*2bb0*/  FFMA.FTZ R8, R87, R8, R60 ;  /* 0x0000000857087223 */ /* 0x000fe2000001003c */
[----:B------:R-:W-:Y:S01]  /*2bc0*/  PRMT R60, RZ, 0x5410, R9 ;  /* 0x00005410ff3c7816 */ /* 0x000fe20000000009 */
[----:B------:R-:W-:Y:S02]  /*2bd0*/  FFMA.FTZ R61, R100, R61, R76 ;  /* 0x0000003d643d7223 */ /* 0x000fe4000001004c */
[----:B------:R-:W-:Y:S01]  /*2be0*/  FFMA.FTZ R62, R85, R62, R8 ;  /* 0x0000003e553e7223 */ /* 0x000fe20000010008 */
        /* <DEDUP_REMOVED lines=19> */
[----:B------:R-:W-:Y:S01]  /*2d20*/  FFMA.FTZ R9, R3, R8, R9 ;  /* 0x0000000803097223 */ /* 0x000fe20000010009 */
[----:B------:R-:W-:Y:S01]  /*2d30*/  PRMT R8, RZ, 0x7610, R11 ;  /* 0x00007610ff087816 */ /* 0x000fe2000000000b */
[----:B------:R-:W-:Y:S01]  /*2d40*/  FFMA.FTZ R77, R100, R77, R99 ;  /* 0x0000004d644d7223 */ /* 0x000fe20000010063 */
[----:B------:R-:W2:Y:S03]  /*2d50*/  LDG.E.128 R60, [R122.64+0x28000] ;  /* 0x028000047a3c7981 */ /* 0x000ea6000c1e1d00 */
[----:B------:R-:W-:Y:S01]  /*2d60*/  FFMA.FTZ R99, R103, R8, R9 ;  /* 0x0000000867637223 */ /* 0x000fe20000010009 */
[----:B------:R-:W-:-:S02]  /*2d70*/  PRMT R8, RZ, 0x5410, R73 ;  /* 0x00005410ff087816 */ /* 0x000fc40000000049 */
[--C-:B------:R-:W-:Y:S02]  /*2d80*/  PRMT R9, RZ, 0x5410, R4.reuse ;  /* 0x00005410ff097816 */ /* 0x100fe40000000004 */
[----:B------:R-:W-:Y:S01]  /*2d90*/  PRMT R73, RZ, 0x7610, R73 ;  /* 0x00007610ff497816 */ /* 0x000fe20000000049 */
[----:B------:R-:W-:Y:S02]  /*2da0*/  FFMA.FTZ R8, R89, R8, R77 ;  /* 0x0000000859087223 */ /* 0x000fe4000001004d */
[----:B------:R-:W-:Y:S01]  /*2db0*/  FFMA.FTZ R97, R90, R9, R97 ;  /* 0x000000095a617223 */ /* 0x000fe20000010061 */
[----:B------:R-:W-:Y:S01]  /*2dc0*/  PRMT R9, RZ, 0x7610, R4 ;  /* 0x00007610ff097816 */ /* 0x000fe20000000004 */
[----:B------:R-:W-:Y:S01]  /*2dd0*/  FFMA.FTZ R8, R88, R73, R8 ;  /* 0x0000004958087223 */ /* 0x000fe20000010008 */
[--C-:B------:R-:W-:Y:S01]  /*2de0*/  PRMT R4, RZ, 0x5410, R74.reuse ;  /* 0x00005410ff047816 */ /* 0x100fe2000000004a */
[----:B------:R-:W2:Y:S01]  /*2df0*/  LDG.E.128 R76, [R122.64+0x2b800] ;  /* 0x02b800047a4c7981 */ /* 0x000ea2000c1e1d00 */
[----:B------:R-:W-:-:S03]  /*2e00*/  PRMT R74, RZ, 0x7610, R74 ;  /* 0x00007610ff4a7816 */ /* 0x000fc6000000004a */
[----:B------:R-:W-:Y:S01]  /*2e10*/  FFMA.FTZ R4, R87, R4, R8 ;  /* 0x0000000457047223 */ /* 0x000fe20000010008 */
        /* <DEDUP_REMOVED lines=10> */
[----:B------:R-:W2:Y:S02]  /*2ec0*/  LDG.E.128 R8, [R122.64+0x2f000] ;  /* 0x02f000047a087981 */ /* 0x000ea4000c1e1d00 */
[----:B------:R-:W-:Y:S01]  /*2ed0*/  FFMA.FTZ R5, R87, R4, R5 ;  /* 0x0000000457057223 */ /* 0x000fe20000010005 */
[----:B------:R-:W-:-:S05]  /*2ee0*/  PRMT R4, RZ, 0x7610, R75 ;  /* 0x00007610ff047816 */ /* 0x000fca000000004b */
        /* <DEDUP_REMOVED lines=14> */
[----:B------:R-:W2:Y:S02]  /*2fd0*/  LDG.E.128 R4, [R122.64+0x32800] ;  /* 0x032800047a047981 */ /* 0x000ea4000c1e1d00 */
[----:B------:R-:W-:Y:S01]  /*2fe0*/  FFMA.FTZ R25, R88, R25, R73 ;  /* 0x0000001958197223 */ /* 0x000fe20000010049 */
[----:B------:R-:W-:Y:S02]  /*2ff0*/  PRMT R73, RZ, 0x7610, R16 ;  /* 0x00007610ff497816 */ /* 0x000fe40000000010 */
[--C-:B------:R-:W-:Y:S01]  /*3000*/  PRMT R16, RZ, 0x5410, R26.reuse ;  /* 0x00005410ff107816 */ /* 0x100fe2000000001a */
[----:B------:R-:W-:Y:S01]  /*3010*/  FFMA.FTZ R24, R90, R24, R107 ;  /* 0x000000185a187223 */ /* 0x000fe2000001006b */
[----:B------:R-:W-:-:S03]  /*3020*/  PRMT R26, RZ, 0x7610, R26 ;  /* 0x00007610ff1a7816 */ /* 0x000fc6000000001a */
[----:B------:R-:W-:Y:S02]  /*3030*/  FFMA.FTZ R16, R87, R16, R25 ;  /* 0x0000001057107223 */ /* 0x000fe40000010019 */
        /* <DEDUP_REMOVED lines=9> */
[----:B------:R-:W2:Y:S03]  /*30d0*/  LDG.E.128 R72, [R124.64+0x2000] ;  /* 0x002000047c487981 */ /* 0x000ea6000c1e1d00 */
[----:B------:R-:W-:Y:S01]  /*30e0*/  FFMA.FTZ R17, R87, R16, R17 ;  /* 0x0000001057117223 */ /* 0x000fe20000010011 */
[----:B------:R-:W-:-:S05]  /*30f0*/  PRMT R16, RZ, 0x7610, R27 ;  /* 0x00007610ff107816 */ /* 0x000fca000000001b */
[----:B------:R-:W-:Y:S01]  /*3100*/  FFMA.FTZ R109, R103, R16, R26 ;  /* 0x00000010676d7223 */ /* 0x000fe2000001001a */
[----:B------:R-:W-:Y:S01]  /*3110*/  PRMT R16, RZ, 0x5410, R56 ;  /* 0x00005410ff107816 */ /* 0x000fe20000000038 */
[----:B------:R-:W2:Y:S01]  /*3120*/  LDG.E.128 R24, [R122.64+0x2000] ;  /* 0x002000047a187981 */ /* 0x000ea2000c1e1d00 */
        /* <DEDUP_REMOVED lines=9> */
[----:B------:R-:W-:Y:S02]  /*31c0*/  PRMT R16, RZ, 0x7610, R19 ;  /* 0x00007610ff107816 */ /* 0x000fe40000000013 */
[----:B------:R-:W-:-:S03]  /*31d0*/  PRMT R57, RZ, 0x7610, R57 ;  /* 0x00007610ff397816 */ /* 0x000fc60000000039 */
[----:B------:R-:W-:Y:S01]  /*31e0*/  FFMA.FTZ R107, R103, R16, R17 ;  /* 0x00000010676b7223 */ /* 0x000fe20000010011 */
[--C-:B------:R-:W-:Y:S02]  /*31f0*/  PRMT R16, RZ, 0x5410, R32.reuse ;  /* 0x00005410ff107816 */ /* 0x100fe40000000020 */
[----:B------:R-:W-:Y:S01]  /*3200*/  PRMT R17, RZ, 0x7610, R32 ;  /* 0x00007610ff117816 */ /* 0x000fe20000000020 */
[----:B------:R-:W-:Y:S02]  /*3210*/  FFMA.FTZ R57, R88, R57, R105 ;  /* 0x0000003958397223 */ /* 0x000fe40000010069 */
[----:B------:R-:W-:Y:S01]  /*3220*/  FFMA.FTZ R101, R90, R16, R101 ;  /* 0x000000105a657223 */ /* 0x000fe20000010065 */
[--C-:B------:R-:W-:Y:S02]  /*3230*/  PRMT R16, RZ, 0x5410, R58.reuse ;  /* 0x00005410ff107816 */ /* 0x100fe4000000003a */
        /* <DEDUP_REMOVED lines=22> */
[----:B------:R-:W-:Y:S02]  /*33a0*/  PRMT R28, RZ, 0x5410, R29 ;  /* 0x00005410ff1c7816 */ /* 0x000fe4000000001d */
[--C-:B------:R-:W-:Y:S02]  /*33b0*/  PRMT R91, RZ, 0x5410, R53.reuse ;  /* 0x00005410ff5b7816 */ /* 0x100fe40000000035 */
[----:B------:R-:W-:-:S03]  /*33c0*/  PRMT R89, RZ, 0x7610, R53 ;  /* 0x00007610ff597816 */ /* 0x000fc60000000035 */
[----:B------:R-:W-:Y:S01]  /*33d0*/  FFMA.FTZ R52, R91, R28, R52 ;  /* 0x0000001c5b347223 */ /* 0x000fe20000010034 */
[----:B------:R-:W-:Y:S02]  /*33e0*/  PRMT R28, RZ, 0x7610, R29 ;  /* 0x00007610ff1c7816 */ /* 0x000fe4000000001d */
[----:B------:R-:W-:Y:S02]  /*33f0*/  PRMT R56, RZ, 0x5410, R35 ;  /* 0x00005410ff387816 */ /* 0x000fe40000000023 */
[----:B------:R-:W-:Y:S01]  /*3400*/  PRMT R87, RZ, 0x5410, R54 ;  /* 0x00005410ff577816 */ /* 0x000fe20000000036 */
[----:B------:R-:W-:Y:S01]  /*3410*/  FFMA.FTZ R52, R89, R28, R52 ;  /* 0x0000001c59347223 */ /* 0x000fe20000010034 */
        /* <DEDUP_REMOVED lines=20> */
[----:B------:R-:W-:Y:S01]  /*3560*/  PRMT R44, RZ, 0x7610, R44 ;  /* 0x00007610ff2c7816 */ /* 0x000fe2000000002c */
[----:B------:R-:W-:Y:S01]  /*3570*/  FFMA.FTZ R53, R102, R53, R84 ;  /* 0x0000003566357223 */ /* 0x000fe20000010054 */
[--C-:B------:R-:W-:Y:S01]  /*3580*/  PRMT R48, RZ, 0x5410, R50.reuse ;  /* 0x00005410ff307816 */ /* 0x100fe20000000032 */
[----:B------:R-:W-:Y:S02]  /*3590*/  FFMA.FTZ R49, R89, R28, R29 ;  /* 0x0000001c59317223 */ /* 0x000fe4000001001d */
[----:B------:R-:W-:Y:S01]  /*35a0*/  FFMA.FTZ R53, R101, R44, R53 ;  /* 0x0000002c65357223 */ /* 0x000fe20000010035 */
[----:B------:R-:W-:Y:S01]  /*35b0*/  PRMT R44, RZ, 0x5410, R45 ;  /* 0x00005410ff2c7816 */ /* 0x000fe2000000002d */
[----:B------:R-:W-:Y:S01]  /*35c0*/  FFMA.FTZ R48, R87, R48, R49 ;  /* 0x0000003057307223 */ /* 0x000fe20000010031 */
[----:B------:R-:W-:Y:S01]  /*35d0*/  PRMT R50, RZ, 0x7610, R50 ;  /* 0x00007610ff327816 */ /* 0x000fe20000000032 */
[----:B------:R-:W3:Y:S02]  /*35e0*/  LDG.E.128 R28, [R122.64+0x10000] ;  /* 0x010000047a1c7981 */ /* 0x000ee4000c1e1d00 */
[----:B------:R-:W-:Y:S01]  /*35f0*/  FFMA.FTZ R53, R91, R44, R53 ;  /* 0x0000002c5b357223 */ /* 0x000fe20000010035 */
[--C-:B------:R-:W-:Y:S01]  /*3600*/  PRMT R44, RZ, 0x5410, R51.reuse ;  /* 0x00005410ff2c7816 */ /* 0x100fe20000000033 */
        /* <DEDUP_REMOVED lines=17> */
[----:B------:R-:W3:Y:S02]  /*3720*/  LDG.E.128 R32, [R122.64+0x9000] ;  /* 0x009000047a207981 */ /* 0x000ee4000c1e1d00 */
[----:B------:R-:W-:Y:S01]  /*3730*/  FFMA.FTZ R40, R85, R40, R44 ;  /* 0x0000002855287223 */ /* 0x000fe2000001002c */
[--C-:B------:R-:W-:Y:S01]  /*3740*/  PRMT R44, RZ, 0x5410, R41.reuse ;  /* 0x00005410ff2c7816 */ /* 0x100fe20000000029 */
[----:B------:R-:W3:Y:S02]  /*3750*/  LDG.E.128 R52, [R122.64+0x13800] ;  /* 0x013800047a347981 */ /* 0x000ee4000c1e1d00 */
[----:B------:R-:W-:Y:S01]  /*3760*/  FFMA.FTZ R120, R100, R47, R40 ;  /* 0x0000002f64787223 */ /* 0x000fe20000010028 */
[----:B------:R-:W-:Y:S01]  /*3770*/  PRMT R40, RZ, 0x7610, R41 ;  /* 0x00007610ff287816 */ /* 0x000fe20000000029 */
[----:B------:R-:W-:Y:S01]  /*3780*/  FFMA.FTZ R44, R91, R44, R45 ;  /* 0x0000002c5b2c7223 */ /* 0x000fe2000001002d */
[----:B------:R-:W3:Y:S03]  /*3790*/  LDG.E.128 R48, [R122.64+0x1a800] ;  /* 0x01a800047a307981 */ /* 0x000ee6000c1e1d00 */
[----:B------:R-:W-:Y:S01]  /*37a0*/  FFMA.FTZ R41, R89, R40, R44 ;  /* 0x0000002859297223 */ /* 0x000fe2000001002c */
[----:B------:R-:W-:Y:S01]  /*37b0*/  PRMT R40, RZ, 0x5410, R36 ;  /* 0x00005410ff287816 */ /* 0x000fe20000000024 */
        /* <DEDUP_REMOVED lines=30> */
[----:B-----5:R-:W-:Y:S01]  /*39a0*/  PRMT R40, RZ, 0x5410, R68 ;  /* 0x00005410ff287816 */ /* 0x020fe20000000044 */
[----:B------:R-:W-:Y:S01]  /*39b0*/  FFMA.FTZ R116, R100, R39, R36 ;  /* 0x0000002764747223 */ /* 0x000fe20000010024 */
[----:B------:R-:W-:Y:S01]  /*39c0*/  PRMT R36, RZ, 0x7610, R93 ;  /* 0x00007610ff247816 */ /* 0x000fe2000000005d */
[----:B------:R-:W-:-:S02]  /*39d0*/  FFMA.FTZ R37, R91, R38, R37 ;  /* 0x000000265b257223 */ /* 0x000fc40000010025 */
[----:B------:R-:W-:Y:S01]  /*39e0*/  FFMA.FTZ R115, R102, R40, R115 ;  /* 0x0000002866737223 */ /* 0x000fe20000010073 */
[--C-:B------:R-:W-:Y:S01]  /*39f0*/  PRMT R40, RZ, 0x5410, R94.reuse ;  /* 0x00005410ff287816 */ /* 0x100fe2000000005e */
[----:B------:R-:W-:Y:S01]  /*3a00*/  FFMA.FTZ R41, R89, R36, R37 ;  /* 0x0000002459297223 */ /* 0x000fe20000010025 */
[----:B------:R-:W-:Y:S01]  /*3a10*/  PRMT R94, RZ, 0x7610, R94 ;  /* 0x00007610ff5e7816 */ /* 0x000fe2000000005e */
[----:B------:R-:W5:Y:S01]  /*3a20*/  LDG.E.128 R36, [R122.64+0x1e000] ;  /* 0x01e000047a247981 */ /* 0x000f62000c1e1d00 */
        /* <DEDUP_REMOVED lines=10> */
[----:B------:R-:W-:Y:S01]  /*3ad0*/  PRMT R68, RZ, 0x5410, R70 ;  /* 0x00005410ff447816 */ /* 0x000fe20000000046 */
[----:B------:R-:W5:Y:S04]  /*3ae0*/  LDG.E.128 R40, [R122.64+0x21800] ;  /* 0x021800047a287981 */ /* 0x000f68000c1e1d00 */
[----:B------:R-:W-:Y:S01]  /*3af0*/  FFMA.FTZ R68, R87, R68, R69 ;  /* 0x0000004457447223 */ /* 0x000fe20000010045 */
[--C-:B----4-:R-:W-:Y:S02]  /*3b00*/  PRMT R69, RZ, 0x5410, R20.reuse ;  /* 0x00005410ff457816 */ /* 0x110fe40000000014 */
        /* <DEDUP_REMOVED lines=13> */
[----:B------:R-:W-:Y:S01]  /*3be0*/  PRMT R20, RZ, 0x5410, R80 ;  /* 0x00005410ff147816 */ /* 0x000fe20000000050 */
[----:B------:R-:W4:Y:S04]  /*3bf0*/  LDG.E.128 R68, [R122.64+0x25000] ;  /* 0x025000047a447981 */ /* 0x000f28000c1e1d00 */
        /* <DEDUP_REMOVED lines=15> */
[--C-:B--2---:R-:W-:Y:S02]  /*3cf0*/  PRMT R81, RZ, 0x5410, R12.reuse ;  /* 0x00005410ff517816 */ /* 0x104fe4000000000c */
[----:B------:R-:W-:Y:S02]  /*3d00*/  PRMT R12, RZ, 0x7610, R12 ;  /* 0x00007610ff0c7816 */ /* 0x000fe4000000000c */
[----:B------:R-:W-:Y:S01]  /*3d10*/  PRMT R82, RZ, 0x7610, R82 ;  /* 0x00007610ff527816 */ /* 0x000fe20000000052 */
[----:B------:R-:W-:Y:S01]  /*3d20*/  FFMA.FTZ R81, R102, R81, R97 ;  /* 0x0000005166517223 */ /* 0x000fe20000010061 */
[----:B------:R-:W-:Y:S01]  /*3d30*/  PRMT R23, RZ, 0x7610, R23 ;  /* 0x00007610ff177816 */ /* 0x000fe20000000017 */
[----:B------:R-:W2:Y:S02]  /*3d40*/  LDG.E.128 R96, [R122.64+0x2c000] ;  /* 0x02c000047a607981 */ /* 0x000ea4000c1e1d00 */
        /* <DEDUP_REMOVED lines=45> */
[----:B------:R-:W-:Y:S02]  /*4020*/  FFMA.FTZ R60, R87, R60, R64 ;  /* 0x0000003c573c7223 */ /* 0x000fe40000010040 */
[----:B------:R-:W-:Y:S01]  /*4030*/  FFMA.FTZ R112, R100, R23, R20 ;  /* 0x0000001764707223 */ /* 0x000fe20000010014 */
[----:B------:R-:W-:Y:S01]  /*4040*/  PRMT R95, RZ, 0x7610, R95 ;  /* 0x00007610ff5f7816 */ /* 0x000fe2000000005f */
[----:B------:R-:W-:Y:S01]  /*4050*/  FFMA.FTZ R62, R3, R62, R60 ;  /* 0x0000003e033e7223 */ /* 0x000fe2000001003c */
[----:B------:R-:W-:Y:S01]  /*4060*/  PRMT R60, RZ, 0x5410, R77 ;  /* 0x00005410ff3c7816 */ /* 0x000fe2000000004d */
[----:B------:R-:W-:Y:S01]  /*4070*/  FFMA.FTZ R76, R101, R76, R107 ;  /* 0x0000004c654c7223 */ /* 0x000fe2000001006b */
[----:B------:R-:W3:Y:S03]  /*4080*/  LDG.E.128 R20, [R122.64+0x28800] ;  /* 0x028800047a147981 */ /* 0x000ee6000c1e1d00 */
[----:B------:R-:W-:Y:S01]  /*4090*/  FFMA.FTZ R76, R91, R60, R76 ;  /* 0x0000003c5b4c7223 */ /* 0x000fe2000001004c */
[--C-:B------:R-:W-:Y:S01]  /*40a0*/  PRMT R60, RZ, 0x5410, R63.reuse ;  /* 0x00005410ff3c7816 */ /* 0x100fe2000000003f */
[----:B------:R-:W2:Y:S01]  /*40b0*/  LDG.E.128 R64, [R124.64+0x2800] ;  /* 0x002800047c407981 */ /* 0x000ea2000c1e1d00 */
        /* <DEDUP_REMOVED lines=8> */
[----:B------:R-:W-:Y:S02]  /*4140*/  PRMT R8, RZ, 0x7610, R8 ;  /* 0x00007610ff087816 */ /* 0x000fe40000000008 */
[----:B------:R-:W-:Y:S01]  /*4150*/  PRMT R78, RZ, 0x7610, R78 ;  /* 0x00007610ff4e7816 */ /* 0x000fe2000000004e */
[----:B------:R-:W-:Y:S01]  /*4160*/  FFMA.FTZ R105, R102, R60, R105 ;  /* 0x0000003c66697223 */ /* 0x000fe20000010069 */
[----:B------:R-:W-:Y:S01]  /*4170*/  PRMT R81, RZ, 0x7610, R15 ;  /* 0x00007610ff517816 */ /* 0x000fe2000000000f */
[C---:B------:R-:W-:Y:S01]  /*4180*/  FFMA.FTZ R114, R100.reuse, R95, R94 ;  /* 0x0000005f64727223 */ /* 0x040fe2000001005e */
[----:B------:R-:W2:Y:S01]  /*4190*/  LDG.E.128 R12, [R122.64+0x2f800] ;  /* 0x02f800047a0c7981 */ /* 0x000ea2000c1e1d00 */
[----:B------:R-:W-:Y:S01]  /*41a0*/  FFMA.FTZ R105, R101, R8, R105 ;  /* 0x0000000865697223 */ /* 0x000fe20000010069 */
[--C-:B------:R-:W-:Y:S01]  /*41b0*/  PRMT R8, RZ, 0x5410, R79.reuse ;  /* 0x00005410ff087816 */ /* 0x100fe2000000004f */
[----:B------:R-:W-:Y:S01]  /*41c0*/  FFMA.FTZ R76, R3, R78, R76 ;  /* 0x0000004e034c7223 */ /* 0x000fe2000001004c */
[----:B------:R-:W-:Y:S01]  /*41d0*/  PRMT R79, RZ, 0x7610, R79 ;  /* 0x00007610ff4f7816 */ /* 0x000fe2000000004f */
[----:B------:R-:W-:Y:S01]  /*41e0*/  FFMA.FTZ R106, R100, R81, R106 ;  /* 0x00000051646a7223 */ /* 0x000fe2000001006a */
[----:B------:R-:W2:Y:S01]  /*41f0*/  LDG.E.128 R92, [R122.64+0x33000] ;  /* 0x033000047a5c7981 */ /* 0x000ea2000c1e1d00 */
[----:B------:R-:W-:Y:S01]  /*4200*/  FFMA.FTZ R8, R85, R8, R76 ;  /* 0x0000000855087223 */ /* 0x000fe2000001004c */
[----:B------:R-:W-:-:S02]  /*4210*/  PRMT R76, RZ, 0x5410, R9 ;  /* 0x00005410ff4c7816 */ /* 0x000fc40000000009 */
[----:B------:R-:W2:Y:S01]  /*4220*/  LDG.E.128 R60, [R122.64+0x2800] ;  /* 0x002800047a3c7981 */ /* 0x000ea2000c1e1d00 */
[----:B------:R-:W-:Y:S01]  /*4230*/  FFMA.FTZ R84, R100, R79, R8 ;  /* 0x0000004f64547223 */ /* 0x000fe20000010008 */
[----:B------:R-:W-:Y:S01]  /*4240*/  PRMT R8, RZ, 0x7610, R9 ;  /* 0x00007610ff087816 */ /* 0x000fe20000000009 */
[----:B------:R-:W-:Y:S01]  /*4250*/  FFMA.FTZ R76, R91, R76, R105 ;  /* 0x0000004c5b4c7223 */ /* 0x000fe20000010069 */
[----:B------:R-:W2:Y:S03]  /*4260*/  LDG.E.128 R80, [R122.64+0x6000] ;  /* 0x006000047a507981 */ /* 0x000ea6000c1e1d00 */
        /* <DEDUP_REMOVED lines=23> */
[----:B------:R-:W-:Y:S02]  /*43e0*/  PRMT R3, RZ, 0x5410, R72 ;  /* 0x00005410ff037816 */ /* 0x000fe40000000048 */
[--C-:B------:R-:W-:Y:S02]  /*43f0*/  PRMT R4, RZ, 0x5410, R7.reuse ;  /* 0x00005410ff047816 */ /* 0x100fe40000000007 */
        /* <DEDUP_REMOVED lines=8> */
[--C-:B------:R-:W-:Y:S02]  /*4480*/  PRMT R5, RZ, 0x5410, R25.reuse ;  /* 0x00005410ff057816 */ /* 0x100fe40000000019 */
        /* <DEDUP_REMOVED lines=13> */
[--C-:B------:R-:W-:Y:S01]  /*4560*/  PRMT R11, RZ, 0x5410, R17.reuse ;  /* 0x00005410ff0b7816 */ /* 0x100fe20000000011 */
[----:B------:R-:W-:Y:S01]  /*4570*/  FFMA.FTZ R25, R10, R25, R88 ;  /* 0x000000190a197223 */ /* 0x000fe20000010058 */
[----:B------:R-:W-:Y:S01]  /*4580*/  PRMT R16, RZ, 0x7610, R17 ;  /* 0x00007610ff107816 */ /* 0x000fe20000000011 */
[----:B------:R-:W2:Y:S01]  /*4590*/  LDG.E.128 R88, [R122.64+0x10800] ;  /* 0x010800047a587981 */ /* 0x000ea2000c1e1d00 */
        /* <DEDUP_REMOVED lines=8> */
[----:B------:R-:W2:Y:S01]  /*4620*/  LDG.E.128 R72, [R122.64+0xd000] ;  /* 0x00d000047a487981 */ /* 0x000ea2000c1e1d00 */
        /* <DEDUP_REMOVED lines=21> */
[----:B------:R-:W-:Y:S01]  /*4780*/  PRMT R34, RZ, 0x7610, R34 ;  /* 0x00007610ff227816 */ /* 0x000fe20000000022 */
[----:B------:R-:W2:Y:S02]  /*4790*/  LDG.E.128 R16, [R122.64+0x14000] ;  /* 0x014000047a107981 */ /* 0x000ea4000c1e1d00 */
[----:B------:R-:W-:Y:S01]  /*47a0*/  FFMA.FTZ R118, R10, R25, R118 ;  /* 0x000000190a767223 */ /* 0x000fe20000010076 */
[--C-:B------:R-:W-:Y:S02]  /*47b0*/  PRMT R25, RZ, 0x5410, R57.reuse ;  /* 0x00005410ff197816 */ /* 0x100fe40000000039 */
[----:B------:R-:W-:Y:S01]  /*47c0*/  PRMT R32, RZ, 0x7610, R57 ;  /* 0x00007610ff207816 */ /* 0x000fe20000000039 */
[----:B------:R-:W-:-:S02]  /*47d0*/  FFMA.FTZ R24, R7, R34, R24 ;  /* 0x0000002207187223 */ /* 0x000fc40000010018 */
        /* <DEDUP_REMOVED lines=13> */
[----:B------:R-:W2:Y:S02]  /*48b0*/  LDG.E.128 R24, [R122.64+0x17800] ;  /* 0x017800047a187981 */ /* 0x000ea4000c1e1d00 */
[----:B------:R-:W-:-:S04]  /*48c0*/  FFMA.FTZ R32, R3, R32, R116 ;  /* 0x0000002003207223 */ /* 0x000fc80000010074 */
[----:B------:R-:W-:Y:S01]  /*48d0*/  FFMA.FTZ R32, R10, R33, R32 ;  /* 0x000000210a207223 */ /* 0x000fe20000010020 */
[--C-:B------:R-:W-:Y:S02]  /*48e0*/  PRMT R33, RZ, 0x5410, R59.reuse ;  /* 0x00005410ff217816 */ /* 0x100fe4000000003b */
[----:B------:R-:W-:-:S03]  /*48f0*/  PRMT R28, RZ, 0x7610, R59 ;  /* 0x00007610ff1c7816 */ /* 0x000fc6000000003b */
[----:B------:R-:W-:Y:S02]  /*4900*/  FFMA.FTZ R33, R8, R33, R58 ;  /* 0x0000002108217223 */ /* 0x000fe4000001003a */
[----:B------:R-:W-:Y:S01]  /*4910*/  FFMA.FTZ R32, R4, R35, R32 ;  /* 0x0000002304207223 */ /* 0x000fe20000010020 */
[----:B------:R-:W2:Y:S01]  /*4920*/  LDG.E.128 R56, [R122.64+0x1b000] ;  /* 0x01b000047a387981 */ /* 0x000ea2000c1e1d00 */
[----:B------:R-:W-:Y:S01]  /*4930*/  FFMA.FTZ R105, R9, R28, R33 ;  /* 0x0000001c09697223 */ /* 0x000fe20000010021 */
[----:B------:R-:W-:Y:S02]  /*4940*/  PRMT R28, RZ, 0x7610, R29 ;  /* 0x00007610ff1c7816 */ /* 0x000fe4000000001d */
[----:B------:R-:W-:-:S03]  /*4950*/  PRMT R29, RZ, 0x5410, R52 ;  /* 0x00005410ff1d7816 */ /* 0x000fc60000000034 */
[----:B------:R-:W-:Y:S02]  /*4960*/  FFMA.FTZ R28, R5, R28, R32 ;  /* 0x0000001c051c7223 */ /* 0x000fe40000010020 */
[----:B------:R-:W-:Y:S01]  /*4970*/  FFMA.FTZ R114, R3, R29, R114 ;  /* 0x0000001d03727223 */ /* 0x000fe20000010072 */
[----:B------:R-:W-:Y:S01]  /*4980*/  PRMT R29, RZ, 0x5410, R30 ;  /* 0x00005410ff1d7816 */ /* 0x000fe2000000001e */
[----:B------:R-:W2:Y:S04]  /*4990*/  LDG.E.128 R32, [R122.64+0x1e800] ;  /* 0x01e800047a207981 */ /* 0x000ea8000c1e1d00 */
[----:B------:R-:W-:Y:S01]  /*49a0*/  FFMA.FTZ R28, R6, R29, R28 ;  /* 0x0000001d061c7223 */ /* 0x000fe2000001001c */
[----:B------:R-:W-:Y:S02]  /*49b0*/  PRMT R29, RZ, 0x7610, R52 ;  /* 0x00007610ff1d7816 */ /* 0x000fe40000000034 */
        /* <DEDUP_REMOVED lines=43> */
[----:B------:R-:W-:Y:S01]  /*4c70*/  FFMA.FTZ R44, R8, R29, R28 ;  /* 0x0000001d082c7223 */ /* 0x000fe2000001001c */
[----:B------:R-:W-:Y:S01]  /*4c80*/  PRMT R50, RZ, 0x7610, R50 ;  /* 0x00007610ff327816 */ /* 0x000fe20000000032 */
[----:B------:R-:W-:Y:S01]  /*4c90*/  FFMA.FTZ R45, R6, R45, R46 ;  /* 0x0000002d062d7223 */ /* 0x000fe2000001002e */
[----:B-----5:R-:W-:Y:S01]  /*4ca0*/  PRMT R47, RZ, 0x5410, R37 ;  /* 0x00005410ff2f7816 */ /* 0x020fe20000000025 */
[----:B------:R-:W-:Y:S01]  /*4cb0*/  FFMA.FTZ R110, R9, R110, R44 ;  /* 0x0000006e096e7223 */ /* 0x000fe2000001002c */
[--C-:B------:R-:W-:Y:S01]  /*4cc0*/  PRMT R44, RZ, 0x5410, R36.reuse ;  /* 0x00005410ff2c7816 */ /* 0x100fe20000000024 */
[----:B------:R-:W-:Y:S01]  /*4cd0*/  FFMA.FTZ R50, R7, R50, R45 ;  /* 0x0000003207327223 */ /* 0x000fe2000001002d */
[----:B------:R-:W-:Y:S01]  /*4ce0*/  PRMT R45, RZ, 0x7610, R36 ;  /* 0x00007610ff2d7816 */ /* 0x000fe20000000024 */
[----:B------:R-:W5:Y:S02]  /*4cf0*/  LDG.E.128 R28, [R122.64+0x25800] ;  /* 0x025800047a1c7981 */ /* 0x000f64000c1e1d00 */
[----:B------:R-:W-:Y:S01]  /*4d00*/  FFMA.FTZ R44, R3, R44, R108 ;  /* 0x0000002c032c7223 */ /* 0x000fe2000001006c */
[----:B------:R-:W-:-:S02]  /*4d10*/  PRMT R36, RZ, 0x7610, R37 ;  /* 0x00007610ff247816 */ /* 0x000fc40000000025 */
[----:B------:R-:W-:Y:S01]  /*4d20*/  PRMT R37, RZ, 0x5410, R40 ;  /* 0x00005410ff257816 */ /* 0x000fe20000000028 */
[----:B------:R-:W-:-:S04]  /*4d30*/  FFMA.FTZ R44, R10, R45, R44 ;  /* 0x0000002d0a2c7223 */ /* 0x000fc8000001002c */
        /* <DEDUP_REMOVED lines=13> */
[----:B----4-:R-:W-:Y:S01]  /*4e10*/  PRMT R41, RZ, 0x5410, R68 ;  /* 0x00005410ff297816 */ /* 0x010fe20000000044 */
        /* <DEDUP_REMOVED lines=16> */
[----:B---3--:R-:W-:-:S03]  /*4f20*/  PRMT R69, RZ, 0x5410, R20 ;  /* 0x00005410ff457816 */ /* 0x008fc60000000014 */
[----:B------:R-:W-:Y:S02]  /*4f30*/  FFMA.FTZ R68, R5, R40, R41 ;  /* 0x0000002805447223 */ /* 0x000fe40000010029 */
[----:B------:R-:W-:Y:S01]  /*4f40*/  FFMA.FTZ R86, R3, R69, R86 ;  /* 0x0000004503567223 */ /* 0x000fe20000010056 */
[----:B------:R-:W-:Y:S01]  /*4f50*/  PRMT R69, RZ, 0x5410, R70 ;  /* 0x00005410ff457816 */ /* 0x000fe20000000046 */
[----:B------:R-:W3:Y:S04]  /*4f60*/  LDG.E.128 R40, [R122.64+0x2c800] ;  /* 0x02c800047a287981 */ /* 0x000ee8000c1e1d00 */
        /* <DEDUP_REMOVED lines=12> */
[----:B------:R-:W-:Y:S01]  /*5030*/  FFMA.FTZ R68, R8, R69, R68 ;  /* 0x0000004508447223 */ /* 0x000fe20000010044 */
[----:B------:R-:W-:Y:S01]  /*5040*/  PRMT R22, RZ, 0x7610, R22 ;  /* 0x00007610ff167816 */ /* 0x000fe20000000016 */
[----:B------:R-:W-:-:S02]  /*5050*/  FFMA.FTZ R21, R6, R21, R86 ;  /* 0x0000001506157223 */ /* 0x000fc40000010056 */
[----:B------:R-:W-:Y:S01]  /*5060*/  FFMA.FTZ R111, R9, R20, R68 ;  /* 0x00000014096f7223 */ /* 0x000fe20000010044 */
[--C-:B--2---:R-:W-:Y:S01]  /*5070*/  PRMT R20, RZ, 0x5410, R96.reuse ;  /* 0x00005410ff147816 */ /* 0x104fe20000000060 */
[----:B------:R-:W-:Y:S01]  /*5080*/  FFMA.FTZ R22, R7, R22, R21 ;  /* 0x0000001607167223 */ /* 0x000fe20000010015 */
[----:B------:R-:W-:-:S03]  /*5090*/  PRMT R21, RZ, 0x7610, R96 ;  /* 0x00007610ff157816 */ /* 0x000fc60000000060 */
[----:B------:R-:W-:Y:S01]  /*50a0*/  FFMA.FTZ R20, R3, R20, R84 ;  /* 0x0000001403147223 */ /* 0x000fe20000010054 */
[----:B------:R-:W-:Y:S01]  /*50b0*/  PRMT R69, RZ, 0x5410, R97 ;  /* 0x00005410ff457816 */ /* 0x000fe20000000061 */
[----:B------:R-:W2:Y:S02]  /*50c0*/  LDG.E.128 R84, [R122.64+0x30000] ;  /* 0x030000047a547981 */ /* 0x000ea4000c1e1d00 */
[----:B------:R-:W-:Y:S01]  /*50d0*/  FFMA.FTZ R20, R10, R21, R20 ;  /* 0x000000150a147223 */ /* 0x000fe20000010014 */
[--C-:B------:R-:W-:Y:S02]  /*50e0*/  PRMT R21, RZ, 0x5410, R23.reuse ;  /* 0x00005410ff157816 */ /* 0x100fe40000000017 */
[----:B------:R-:W-:Y:S01]  /*50f0*/  PRMT R112, RZ, 0x7610, R23 ;  /* 0x00007610ff707816 */ /* 0x000fe20000000017 */
[----:B------:R-:W-:Y:S02]  /*5100*/  FFMA.FTZ R69, R4, R69, R20 ;  /* 0x0000004504457223 */ /* 0x000fe40000010014 */
        /* <DEDUP_REMOVED lines=16> */
[----:B------:R-:W4:Y:S01]  /*5210*/  LDG.E.128 R44, [R122.64+0x29000] ;  /* 0x029000047a2c7981 */ /* 0x000f22000c1e1d00 */
[----:B------:R-:W-:Y:S01]  /*5220*/  FFMA.FTZ R113, R4, R97, R102 ;  /* 0x0000006104717223 */ /* 0x000fe20000010066 */
[--C-:B------:R-:W-:Y:S01]  /*5230*/  PRMT R97, RZ, 0x5410, R99.reuse ;  /* 0x00005410ff617816 */ /* 0x100fe20000000063 */
[----:B------:R-:W-:Y:S01]  /*5240*/  FFMA.FTZ R98, R7, R98, R68 ;  /* 0x0000006207627223 */ /* 0x000fe20000010044 */
[----:B------:R-:W-:Y:S01]  /*5250*/  PRMT R102, RZ, 0x7610, R99 ;  /* 0x00007610ff667816 */ /* 0x000fe20000000063 */
[----:B------:R-:W2:Y:S02]  /*5260*/  LDG.E.128 R48, [R122.64+0x3000] ;  /* 0x003000047a307981 */ /* 0x000ea4000c1e1d00 */
[----:B------:R-:W-:Y:S01]  /*5270*/  FFMA.FTZ R12, R8, R97, R98 ;  /* 0x00000061080c7223 */ /* 0x000fe20000010062 */
[----:B------:R-:W-:Y:S01]  /*5280*/  PRMT R96, RZ, 0x7610, R13 ;  /* 0x00007610ff607816 */ /* 0x000fe2000000000d */
[----:B------:R-:W2:Y:S02]  /*5290*/  LDG.E.128 R20, [R122.64+0x33800] ;  /* 0x033800047a147981 */ /* 0x000ea4000c1e1d00 */
[----:B------:R-:W-:Y:S01]  /*52a0*/  FFMA.FTZ R102, R9, R102, R12 ;  /* 0x0000006609667223 */ /* 0x000fe2000001000c */
[----:B------:R-:W-:Y:S01]  /*52b0*/  PRMT R12, RZ, 0x5410, R92 ;  /* 0x00005410ff0c7816 */ /* 0x000fe2000000005c */
[----:B------:R-:W-:Y:S01]  /*52c0*/  FFMA.FTZ R113, R5, R96, R113 ;  /* 0x0000006005717223 */ /* 0x000fe20000010071 */
[----:B------:R-:W-:Y:S01]  /*52d0*/  PRMT R13, RZ, 0x5410, R14 ;  /* 0x00005410ff0d7816 */ /* 0x000fe2000000000e */
[----:B------:R-:W2:Y:S01]  /*52e0*/  LDG.E.128 R68, [R122.64+0x6800] ;  /* 0x006800047a447981 */ /* 0x000ea2000c1e1d00 */
        /* <DEDUP_REMOVED lines=16> */
[----:B------:R-:W-:-:S05]  /*53f0*/  PRMT R4, RZ, 0x7610, R15 ;  /* 0x00007610ff047816 */ /* 0x000fca000000000f */
[----:B------:R-:W-:Y:S01]  /*5400*/  FFMA.FTZ R3, R9, R4, R3 ;  /* 0x0000000409037223 */ /* 0x000fe20000010003 */
[----:B------:R-:W-:-:S05]  /*5410*/  PRMT R4, RZ, 0x7610, R93 ;  /* 0x00007610ff047816 */ /* 0x000fca000000005d */
[----:B------:R-:W-:Y:S01]  /*5420*/  FFMA.FTZ R4, R5, R4, R12 ;  /* 0x0000000405047223 */ /* 0x000fe2000001000c */
[----:B------:R-:W-:Y:S01]  /*5430*/  PRMT R5, RZ, 0x5410, R94 ;  /* 0x00005410ff057816 */ /* 0x000fe2000000005e */
[----:B------:R-:W3:Y:S01]  /*5440*/  LDG.E.128 R12, [R122.64+0xd800] ;  /* 0x00d800047a0c7981 */ /* 0x000ee2000c1e1d00 */
[----:B------:R-:W-:-:S03]  /*5450*/  PRMT R92, RZ, 0x5410, R64 ;  /* 0x00005410ff5c7816 */ /* 0x000fc60000000040 */
[----:B------:R-:W-:Y:S01]  /*5460*/  FFMA.FTZ R4, R6, R5, R4 ;  /* 0x0000000506047223 */ /* 0x000fe20000010004 */
[----:B------:R-:W-:Y:S02]  /*5470*/  PRMT R5, RZ, 0x5410, R60 ;  /* 0x00005410ff057816 */ /* 0x000fe4000000003c */
[----:B------:R-:W-:-:S03]  /*5480*/  PRMT R94, RZ, 0x7610, R94 ;  /* 0x00007610ff5e7816 */ /* 0x000fc6000000005e */
[----:B------:R-:W-:Y:S01]  /*5490*/  FFMA.FTZ R6, R92, R5, R11 ;  /* 0x000000055c067223 */ /* 0x000fe2000001000b */
[----:B------:R-:W-:Y:S01]  /*54a0*/  PRMT R5, RZ, 0x7610, R60 ;  /* 0x00007610ff057816 */ /* 0x000fe2000000003c */
        /* <DEDUP_REMOVED lines=8> */
[----:B------:R-:W3:Y:S01]  /*5530*/  LDG.E.128 R4, [R122.64+0x11000] ;  /* 0x011000047a047981 */ /* 0x000ee2000c1e1d00 */
[----:B------:R-:W-:Y:S01]  /*5540*/  PRMT R8, RZ, 0x7610, R61 ;  /* 0x00007610ff087816 */ /* 0x000fe2000000003d */
[----:B------:R-:W-:Y:S01]  /*5550*/  FFMA.FTZ R60, R93, R60, R64 ;  /* 0x0000003c5d3c7223 */ /* 0x000fe20000010040 */
[----:B------:R-:W-:Y:S01]  /*5560*/  PRMT R95, RZ, 0x7610, R65 ;  /* 0x00007610ff5f7816 */ /* 0x000fe20000000041 */
[----:B------:R-:W-:Y:S01]  /*5570*/  FFMA.FTZ R113, R9, R10, R113 ;  /* 0x0000000a09717223 */ /* 0x000fe20000010071 */
[----:B------:R-:W-:-:S02]  /*5580*/  PRMT R9, RZ, 0x5410, R62 ;  /* 0x00005410ff097816 */ /* 0x000fc4000000003e */
[----:B------:R-:W-:Y:S01]  /*5590*/  PRMT R100, RZ, 0x5410, R66 ;  /* 0x00005410ff647816 */ /* 0x000fe20000000042 */
[----:B------:R-:W-:Y:S01]  /*55a0*/  FFMA.FTZ R8, R95, R8, R60 ;  /* 0x000000085f087223 */ /* 0x000fe2000001003c */
[----:B------:R-:W-:-:S03]  /*55b0*/  PRMT R62, RZ, 0x7610, R62 ;  /* 0x00007610ff3e7816 */ /* 0x000fc6000000003e */
[----:B------:R-:W-:Y:S01]  /*55c0*/  FFMA.FTZ R8, R100, R9, R8 ;  /* 0x0000000964087223 */ /* 0x000fe20000010008 */
[----:B------:R-:W-:-:S03]  /*55d0*/  PRMT R9, RZ, 0x5410, R80 ;  /* 0x00005410ff097816 */ /* 0x000fc60000000050 */
[----:B------:R-:W-:Y:S02]  /*55e0*/  FFMA.FTZ R8, R115, R62, R8 ;  /* 0x0000003e73087223 */ /* 0x000fe40000010008 */
        /* <DEDUP_REMOVED lines=18> */
[----:B------:R-:W3:Y:S02]  /*5710*/  LDG.E.128 R8, [R122.64+0x14800] ;  /* 0x014800047a087981 */ /* 0x000ee4000c1e1d00 */
[----:B------:R-:W-:Y:S01]  /*5720*/  FFMA.FTZ R64, R100, R65, R64 ;  /* 0x0000004164407223 */ /* 0x000fe20000010040 */
[----:B------:R-:W-:Y:S01]  /*5730*/  PRMT R66, RZ, 0x5410, R77 ;  /* 0x00005410ff427816 */ /* 0x000fe2000000004d */
[----:B------:R-:W3:Y:S01]  /*5740*/  LDG.E.128 R60, [R122.64+0x18000] ;  /* 0x018000047a3c7981 */ /* 0x000ee2000c1e1d00 */
[--C-:B------:R-:W-:Y:S01]  /*5750*/  PRMT R65, RZ, 0x5410, R83.reuse ;  /* 0x00005410ff417816 */ /* 0x100fe20000000053 */
        /* <DEDUP_REMOVED lines=32> */
[----:B------:R-:W-:-:S03]  /*5960*/  PRMT R75, RZ, 0x7610, R75 ;  /* 0x00007610ff4b7816 */ /* 0x000fc6000000004b */
        /* <DEDUP_REMOVED lines=15> */
[--C-:B------:R-:W-:Y:S01]  /*5a60*/  PRMT R17, RZ, 0x5410, R18.reuse ;  /* 0x00005410ff117816 */ /* 0x100fe20000000012 */
[----:B------:R-:W3:Y:S01]  /*5a70*/  LDG.E.128 R72, [R122.64+0x1f000] ;  /* 0x01f000047a487981 */ /* 0x000ee2000c1e1d00 */
[----:B------:R-:W-:-:S03]  /*5a80*/  PRMT R18, RZ, 0x7610, R18 ;  /* 0x00007610ff127816 */ /* 0x000fc60000000012 */
[----:B------:R-:W-:Y:S01]  /*5a90*/  FFMA.FTZ R16, R100, R17, R16 ;  /* 0x0000001164107223 */ /* 0x000fe20000010010 */
[----:B------:R-:W-:Y:S01]  /*5aa0*/  PRMT R17, RZ, 0x5410, R19 ;  /* 0x00005410ff117816 */ /* 0x000fe20000000013 */
[----:B------:R-:W-:Y:S02]  /*5ab0*/  FFMA.FTZ R24, R93, R24, R110 ;  /* 0x000000185d187223 */ /* 0x000fe4000001006e */
        /* <DEDUP_REMOVED lines=10> */
[C---:B------:R-:W-:Y:S01]  /*5b60*/  FFMA.FTZ R107, R93.reuse, R66, R107 ;  /* 0x000000425d6b7223 */ /* 0x040fe2000001006b */
[----:B------:R-:W-:Y:S02]  /*5b70*/  PRMT R83, RZ, 0x7610, R56 ;  /* 0x00007610ff537816 */ /* 0x000fe40000000038 */
[----:B------:R-:W-:Y:S01]  /*5b80*/  PRMT R66, RZ, 0x7610, R89 ;  /* 0x00007610ff427816 */ /* 0x000fe20000000059 */
[----:B------:R-:W-:Y:S01]  /*5b90*/  FFMA.FTZ R108, R92, R17, R108 ;  /* 0x000000115c6c7223 */ /* 0x000fe2000001006c */
[----:B------:R-:W-:Y:S02]  /*5ba0*/  PRMT R89, RZ, 0x5410, R32 ;  /* 0x00005410ff597816 */ /* 0x000fe40000000020 */
        /* <DEDUP_REMOVED lines=11> */
[----:B------:R-:W-:Y:S02]  /*5c60*/  FFMA.FTZ R89, R93, R32, R89 ;  /* 0x000000205d597223 */ /* 0x000fe40000010059 */
[----:B------:R-:W-:Y:S01]  /*5c70*/  FFMA.FTZ R56, R100, R57, R56 ;  /* 0x0000003964387223 */ /* 0x000fe20000010038 */
[----:B------:R-:W-:Y:S02]  /*5c80*/  PRMT R32, RZ, 0x7610, R33 ;  /* 0x00007610ff207816 */ /* 0x000fe40000000021 */
[--C-:B------:R-:W-:Y:S01]  /*5c90*/  PRMT R33, RZ, 0x5410, R59.reuse ;  /* 0x00005410ff217816 */ /* 0x100fe2000000003b */
[----:B------:R-:W-:Y:S01]  /*5ca0*/  FFMA.FTZ R56, R115, R58, R56 ;  /* 0x0000003a73387223 */ /* 0x000fe20000010038 */
[----:B------:R-:W-:-:S03]  /*5cb0*/  PRMT R83, RZ, 0x7610, R59 ;  /* 0x00007610ff537816 */ /* 0x000fc6000000003b */
[----:B------:R-:W-:Y:S01]  /*5cc0*/  FFMA.FTZ R33, R114, R33, R56 ;  /* 0x0000002172217223 */ /* 0x000fe20000010038 */
[----:B------:R-:W-:Y:S01]  /*5cd0*/  PRMT R57, RZ, 0x5410, R34 ;  /* 0x00005410ff397816 */ /* 0x000fe20000000022 */
[C---:B------:R-:W-:Y:S02]  /*5ce0*/  FFMA.FTZ R32, R95.reuse, R32, R89 ;  /* 0x000000205f207223 */ /* 0x040fe40000010059 */
        /* <DEDUP_REMOVED lines=14> */
[C---:B------:R-:W-:Y:S01]  /*5dd0*/  FFMA.FTZ R32, R114.reuse, R33, R32 ;  /* 0x0000002172207223 */ /* 0x040fe20000010020 */
[----:B------:R-:W-:Y:S01]  /*5de0*/  PRMT R33, RZ, 0x7610, R52 ;  /* 0x00007610ff217816 */ /* 0x000fe20000000034 */
[----:B------:R-:W3:Y:S01]  /*5df0*/  LDG.E.128 R56, [R122.64+0x29800] ;  /* 0x029800047a387981 */ /* 0x000ee2000c1e1d00 */
[----:B------:R-:W-:Y:S01]  /*5e00*/  PRMT R52, RZ, 0x5410, R53 ;  /* 0x00005410ff347816 */ /* 0x000fe20000000035 */
[----:B------:R-:W-:-:S02]  /*5e10*/  FFMA.FTZ R90, R114, R65, R90 ;  /* 0x00000041725a7223 */ /* 0x000fc4000001005a */
[----:B------:R-:W-:Y:S01]  /*5e20*/  FFMA.FTZ R104, R94, R33, R104 ;  /* 0x000000215e687223 */ /* 0x000fe20000010068 */
[----:B------:R-:W3:Y:S03]  /*5e30*/  LDG.E.128 R64, [R122.64+0x1b800] ;  /* 0x01b800047a407981 */ /* 0x000ee6000c1e1d00 */
[----:B------:R-:W-:Y:S01]  /*5e40*/  FFMA.FTZ R104, R93, R52, R104 ;  /* 0x000000345d687223 */ /* 0x000fe20000010068 */
[----:B-----5:R-:W-:-:S05]  /*5e50*/  PRMT R52, RZ, 0x5410, R28 ;  /* 0x00005410ff347816 */ /* 0x020fca000000001c */
[----:B------:R-:W-:Y:S01]  /*5e60*/  FFMA.FTZ R111, R92, R52, R111 ;  /* 0x000000345c6f7223 */ /* 0x000fe2000001006f */
[----:B------:R-:W-:Y:S02]  /*5e70*/  PRMT R52, RZ, 0x7610, R53 ;  /* 0x00007610ff347816 */ /* 0x000fe40000000035 */
[----:B------:R-:W-:Y:S02]  /*5e80*/  PRMT R53, RZ, 0x7610, R28 ;  /* 0x00007610ff357816 */ /* 0x000fe4000000001c */
[----:B------:R-:W-:Y:S01]  /*5e90*/  PRMT R28, RZ, 0x5410, R29 ;  /* 0x00005410ff1c7816 */ /* 0x000fe2000000001d */
[----:B------:R-:W-:Y:S02]  /*5ea0*/  FFMA.FTZ R52, R95, R52, R104 ;  /* 0x000000345f347223 */ /* 0x000fe40000010068 */
[----:B------:R-:W-:Y:S01]  /*5eb0*/  FFMA.FTZ R111, R94, R53, R111 ;  /* 0x000000355e6f7223 */ /* 0x000fe2000001006f */
[--C-:B------:R-:W-:Y:S02]  /*5ec0*/  PRMT R53, RZ, 0x5410, R54.reuse ;  /* 0x00005410ff357816 */ /* 0x100fe40000000036 */
[----:B------:R-:W-:Y:S01]  /*5ed0*/  PRMT R54, RZ, 0x7610, R54 ;  /* 0x00007610ff367816 */ /* 0x000fe20000000036 */
[----:B------:R-:W-:-:S02]  /*5ee0*/  FFMA.FTZ R111, R93, R28, R111 ;  /* 0x0000001c5d6f7223 */ /* 0x000fc4000001006f */
[----:B------:R-:W-:Y:S01]  /*5ef0*/  FFMA.FTZ R52, R100, R53, R52 ;  /* 0x0000003564347223 */ /* 0x000fe20000010034 */
[----:B------:R-:W-:Y:S02]  /*5f00*/  PRMT R28, RZ, 0x7610, R29 ;  /* 0x00007610ff1c7816 */ /* 0x000fe4000000001d */
[----:B------:R-:W-:Y:S01]  /*5f10*/  PRMT R29, RZ, 0x5410, R55 ;  /* 0x00005410ff1d7816 */ /* 0x000fe20000000037 */
[----:B------:R-:W-:Y:S01]  /*5f20*/  FFMA.FTZ R52, R115, R54, R52 ;  /* 0x0000003673347223 */ /* 0x000fe20000010034 */
[----:B------:R-:W-:-:S03]  /*5f30*/  PRMT R53, RZ, 0x5410, R30 ;  /* 0x00005410ff357816 */ /* 0x000fc6000000001e */
[----:B------:R-:W-:Y:S02]  /*5f40*/  FFMA.FTZ R29, R114, R29, R52 ;  /* 0x0000001d721d7223 */ /* 0x000fe40000010034 */
[----:B------:R-:W-:Y:S02]  /*5f50*/  FFMA.FTZ R28, R95, R28, R111 ;  /* 0x0000001c5f1c7223 */ /* 0x000fe4000001006f */
[----:B------:R-:W-:Y:S01]  /*5f60*/  FFMA.FTZ R89, R116, R89, R29 ;  /* 0x0000005974597223 */ /* 0x000fe2000001001d */
[----:B----4-:R-:W-:Y:S01]  /*5f70*/  PRMT R29, RZ, 0x5410, R44 ;  /* 0x00005410ff1d7816 */ /* 0x010fe2000000002c */
[----:B------:R-:W-:Y:S01]  /*5f80*/  FFMA.FTZ R28, R100, R53, R28 ;  /* 0x00000035641c7223 */ /* 0x000fe2000001001c */
[----:B------:R-:W-:Y:S01]  /*5f90*/  PRMT R30, RZ, 0x7610, R30 ;  /* 0x00007610ff1e7816 */ /* 0x000fe2000000001e */
[----:B------:R-:W4:Y:S01]  /*5fa0*/  LDG.E.128 R52, [R122.64+0x30800] ;  /* 0x030800047a347981 */ /* 0x000f22000c1e1d00 */
[----:B------:R-:W-:Y:S01]  /*5fb0*/  PRMT R79, RZ, 0x7610, R91 ;  /* 0x00007610ff4f7816 */ /* 0x000fe2000000005b */
[----:B------:R-:W-:Y:S01]  /*5fc0*/  FFMA.FTZ R112, R92, R29, R112 ;  /* 0x0000001d5c707223 */ /* 0x000fe20000010070 */
[--C-:B------:R-:W-:Y:S01]  /*5fd0*/  PRMT R29, RZ, 0x5410, R31.reuse ;  /* 0x00005410ff1d7816 */ /* 0x100fe2000000001f */
[----:B------:R-:W-:Y:S01]  /*5fe0*/  FFMA.FTZ R28, R115, R30, R28 ;  /* 0x0000001e731c7223 */ /* 0x000fe2000001001c */
[----:B------:R-:W-:Y:S01]  /*5ff0*/  PRMT R91, RZ, 0x7610, R31 ;  /* 0x00007610ff5b7816 */ /* 0x000fe2000000001f */
[----:B------:R-:W-:-:S02]  /*6000*/  FFMA.FTZ R79, R116, R79, R90 ;  /* 0x0000004f744f7223 */ /* 0x000fc4000001005a */
[----:B------:R-:W-:Y:S01]  /*6010*/  FFMA.FTZ R90, R114, R29, R28 ;  /* 0x0000001d725a7223 */ /* 0x000fe2000001001c */
[----:B------:R-:W-:-:S03]  /*6020*/  PRMT R29, RZ, 0x7610, R44 ;  /* 0x00007610ff1d7816 */ /* 0x000fc6000000002c */
[----:B------:R-:W-:Y:S01]  /*6030*/  FFMA.FTZ R44, R116, R91, R90 ;  /* 0x0000005b742c7223 */ /* 0x000fe2000001005a */
[--C-:B------:R-:W-:Y:S01]  /*6040*/  PRMT R90, RZ, 0x5410, R45.reuse ;  /* 0x00005410ff5a7816 */ /* 0x100fe2000000002d */
[----:B------:R-:W-:Y:S01]  /*6050*/  FFMA.FTZ R112, R94, R29, R112 ;  /* 0x0000001d5e707223 */ /* 0x000fe20000010070 */
[--C-:B------:R-:W-:Y:S01]  /*6060*/  PRMT R101, RZ, 0x5410, R46.reuse ;  /* 0x00005410ff657816 */ /* 0x100fe2000000002e */
[----:B------:R-:W5:Y:S01]  /*6070*/  LDG.E.128 R28, [R122.64+0x34000] ;  /* 0x034000047a1c7981 */ /* 0x000f62000c1e1d00 */
[----:B------:R-:W-:Y:S01]  /*6080*/  PRMT R104, RZ, 0x7610, R46 ;  /* 0x00007610ff687816 */ /* 0x000fe2000000002e */
[----:B------:R-:W-:Y:S01]  /*6090*/  FFMA.FTZ R112, R93, R90, R112 ;  /* 0x0000005a5d707223 */ /* 0x000fe20000010070 */
[----:B------:R-:W-:Y:S02]  /*60a0*/  PRMT R90, RZ, 0x7610, R45 ;  /* 0x00007610ff5a7816 */ /* 0x000fe4000000002d */
[----:B--2---:R-:W-:Y:S02]  /*60b0*/  PRMT R46, RZ, 0x5410, R48 ;  /* 0x00005410ff2e7816 */ /* 0x004fe40000000030 */
[----:B------:R-:W-:-:S02]  /*60c0*/  PRMT R45, RZ, 0x5410, R36 ;  /* 0x00005410ff2d7816 */ /* 0x000fc40000000024 */
[----:B------:R-:W-:Y:S02]  /*60d0*/  PRMT R81, RZ, 0x7610, R19 ;  /* 0x00007610ff517816 */ /* 0x000fe40000000013 */
[--C-:B------:R-:W-:Y:S01]  /*60e0*/  PRMT R103, RZ, 0x5410, R47.reuse ;  /* 0x00005410ff677816 */ /* 0x100fe2000000002f */
[----:B------:R-:W-:Y:S01]  /*60f0*/  FFMA.FTZ R80, R45, R46, R80 ;  /* 0x0000002e2d507223 */ /* 0x000fe20000010050 */
[----:B------:R-:W-:Y:S01]  /*6100*/  PRMT R91, RZ, 0x7610, R47 ;  /* 0x00007610ff5b7816 */ /* 0x000fe2000000002f */
[----:B------:R-:W-:Y:S01]  /*6110*/  FFMA.FTZ R81, R116, R81, R16 ;  /* 0x0000005174517223 */ /* 0x000fe20000010010 */
[----:B------:R-:W-:Y:S01]  /*6120*/  PRMT R47, RZ, 0x7610, R48 ;  /* 0x00007610ff2f7816 */ /* 0x000fe20000000030 */
[----:B------:R-:W2:Y:S01]  /*6130*/  LDG.E.128 R16, [R122.64+0x22800] ;  /* 0x022800047a107981 */ /* 0x000ea2000c1e1d00 */
[----:B------:R-:W-:Y:S02]  /*6140*/  PRMT R46, RZ, 0x7610, R36 ;  /* 0x00007610ff2e7816 */ /* 0x000fe40000000024 */
        /* <DEDUP_REMOVED lines=10> */
[----:B------:R-:W2:Y:S02]  /*61f0*/  LDG.E.128 R24, [R122.64+0x26000] ;  /* 0x026000047a187981 */ /* 0x000ea4000c1e1d00 */
[----:B------:R-:W-:Y:S01]  /*6200*/  FFMA.FTZ R49, R37, R80, R47 ;  /* 0x0000005025317223 */ /* 0x000fe2000001002f */
[----:B---3--:R-:W-:-:S02]  /*6210*/  PRMT R47, RZ, 0x5410, R40 ;  /* 0x00005410ff2f7816 */ /* 0x008fc40000000028 */
[----:B------:R-:W-:-:S03]  /*6220*/  PRMT R80, RZ, 0x5410, R50 ;  /* 0x00005410ff507816 */ /* 0x000fc60000000032 */
[----:B------:R-:W-:Y:S01]  /*6230*/  FFMA.FTZ R102, R92, R47, R102 ;  /* 0x0000002f5c667223 */ /* 0x000fe20000010066 */
[----:B------:R-:W-:Y:S01]  /*6240*/  PRMT R47, RZ, 0x5410, R38 ;  /* 0x00005410ff2f7816 */ /* 0x000fe20000000026 */
[----:B------:R-:W-:-:S04]  /*6250*/  FFMA.FTZ R90, R95, R90, R112 ;  /* 0x0000005a5f5a7223 */ /* 0x000fc80000010070 */
[----:B------:R-:W-:Y:S01]  /*6260*/  FFMA.FTZ R80, R47, R80, R49 ;  /* 0x000000502f507223 */ /* 0x000fe20000010031 */
[----:B------:R-:W-:Y:S02]  /*6270*/  PRMT R49, RZ, 0x7610, R40 ;  /* 0x00007610ff317816 */ /* 0x000fe40000000028 */
[--C-:B------:R-:W-:Y:S01]  /*6280*/  PRMT R40, RZ, 0x5410, R41.reuse ;  /* 0x00005410ff287816 */ /* 0x100fe20000000029 */
[----:B------:R-:W-:Y:S02]  /*6290*/  FFMA.FTZ R90, R100, R101, R90 ;  /* 0x00000065645a7223 */ /* 0x000fe4000001005a */
[----:B------:R-:W-:Y:S01]  /*62a0*/  FFMA.FTZ R49, R94, R49, R102 ;  /* 0x000000315e317223 */ /* 0x000fe20000010066 */
[----:B------:R-:W-:Y:S02]  /*62b0*/  PRMT R101, RZ, 0x7610, R50 ;  /* 0x00007610ff657816 */ /* 0x000fe40000000032 */
        /* <DEDUP_REMOVED lines=21> */
[----:B------:R-:W-:-:S02]  /*6410*/  FFMA.FTZ R88, R116, R35, R32 ;  /* 0x0000002374587223 */ /* 0x000fc40000010020 */
[----:B------:R-:W3:Y:S01]  /*6420*/  LDG.E.128 R32, [R122.64+0x2d000] ;  /* 0x02d000047a207981 */ /* 0x000ee2000c1e1d00 */
[----:B------:R-:W-:Y:S01]  /*6430*/  FFMA.FTZ R50, R100, R3, R50 ;  /* 0x0000000364327223 */ /* 0x000fe20000010032 */
[----:B------:R-:W-:Y:S02]  /*6440*/  PRMT R3, RZ, 0x7610, R20 ;  /* 0x00007610ff037816 */ /* 0x000fe40000000014 */
[----:B------:R-:W-:-:S03]  /*6450*/  PRMT R20, RZ, 0x5410, R68 ;  /* 0x00005410ff147816 */ /* 0x000fc60000000044 */
[----:B------:R-:W-:Y:S02]  /*6460*/  FFMA.FTZ R3, R94, R3, R113 ;  /* 0x000000035e037223 */ /* 0x000fe40000010071 */
[----:B------:R-:W-:Y:S01]  /*6470*/  FFMA.FTZ R76, R45, R20, R76 ;  /* 0x000000142d4c7223 */ /* 0x000fe2000001004c */
[----:B------:R-:W-:Y:S02]  /*6480*/  PRMT R20, RZ, 0x5410, R21 ;  /* 0x00005410ff147816 */ /* 0x000fe40000000015 */
[----:B------:R-:W-:-:S03]  /*6490*/  PRMT R43, RZ, 0x7610, R43 ;  /* 0x00007610ff2b7816 */ /* 0x000fc6000000002b */
[----:B------:R-:W-:Y:S01]  /*64a0*/  FFMA.FTZ R20, R93, R20, R3 ;  /* 0x000000145d147223 */ /* 0x000fe20000010003 */
[----:B------:R-:W-:Y:S02]  /*64b0*/  PRMT R3, RZ, 0x7610, R68 ;  /* 0x00007610ff037816 */ /* 0x000fe40000000044 */
[----:B------:R-:W-:Y:S01]  /*64c0*/  PRMT R68, RZ, 0x5410, R96 ;  /* 0x00005410ff447816 */ /* 0x000fe20000000060 */
        /* <DEDUP_REMOVED lines=10> */
[C---:B------:R-:W-:Y:S01]  /*6570*/  FFMA.FTZ R78, R45.reuse, R49, R78 ;  /* 0x000000312d4e7223 */ /* 0x040fe2000001004e */
        /* <DEDUP_REMOVED lines=16> */
[----:B------:R-:W-:Y:S02]  /*6680*/  PRMT R12, RZ, 0x7610, R5 ;  /* 0x00007610ff0c7816 */ /* 0x000fe40000000005 */
[----:B------:R-:W-:Y:S01]  /*6690*/  PRMT R5, RZ, 0x7610, R14 ;  /* 0x00007610ff057816 */ /* 0x000fe2000000000e */
[----:B------:R-:W-:Y:S02]  /*66a0*/  FFMA.FTZ R4, R47, R4, R49 ;  /* 0x000000042f047223 */ /* 0x000fe40000010031 */
[----:B------:R-:W-:-:S02]  /*66b0*/  FFMA.FTZ R13, R37, R12, R13 ;  /* 0x0000000c250d7223 */ /* 0x000fc4000001000d */
        /* <DEDUP_REMOVED lines=24> */
[C---:B------:R-:W-:Y:S02]  /*6840*/  FFMA.FTZ R7, R36.reuse, R7, R81 ;  /* 0x0000000724077223 */ /* 0x040fe40000010051 */
[----:B------:R-:W-:Y:S02]  /*6850*/  FFMA.FTZ R41, R39, R80, R101 ;  /* 0x0000005027297223 */ /* 0x000fe40000010065 */
[----:B------:R-:W-:Y:S01]  /*6860*/  FFMA.FTZ R7, R37, R6, R7 ;  /* 0x0000000625077223 */ /* 0x000fe20000010007 */
[--C-:B------:R-:W-:Y:S02]  /*6870*/  PRMT R6, RZ, 0x5410, R10.reuse ;  /* 0x00005410ff067816 */ /* 0x100fe4000000000a */
[--C-:B------:R-:W-:Y:S01]  /*6880*/  PRMT R9, RZ, 0x5410, R61.reuse ;  /* 0x00005410ff097816 */ /* 0x100fe2000000003d */
[----:B------:R-:W0:Y:S01]  /*6890*/  SHFL.BFLY PT, R80, R41, 0x10, 0x1f ;  /* 0x0e001f0029507f89 */ /* 0x000e2200000e0000 */
        /* <DEDUP_REMOVED lines=12> */
[----:B------:R-:W-:Y:S02]  /*6960*/  FFMA.FTZ R9, R38, R9, R8 ;  /* 0x0000000926097223 */ /* 0x000fe40000010008 */
[----:B------:R-:W-:Y:S01]  /*6970*/  FFMA.FTZ R8, R39, R6, R7 ;  /* 0x0000000627087223 */ /* 0x000fe20000010007 */
[--C-:B------:R-:W-:Y:S01]  /*6980*/  PRMT R7, RZ, 0x5410, R63.reuse ;  /* 0x00005410ff077816 */ /* 0x100fe2000000003f */
[----:B0-----:R-:W-:Y:S01]  /*6990*/  FADD.FTZ R41, R41, R80 ;  /* 0x0000005029297221 */ /* 0x001fe20000010000 */
[----:B------:R-:W-:Y:S02]  /*69a0*/  PRMT R6, RZ, 0x7610, R63 ;  /* 0x00007610ff067816 */ /* 0x000fe4000000003f */
        /* <DEDUP_REMOVED lines=8> */
[----:B------:R-:W-:Y:S01]  /*6a30*/  FFMA.FTZ R7, R100, R7, R20 ;  /* 0x0000000764077223 */ /* 0x000fe20000010014 */
[----:B------:R-:W1:Y:S01]  /*6a40*/  SHFL.BFLY PT, R13, R8, 0x10, 0x1f ;  /* 0x0e001f00080d7f89 */ /* 0x000e6200000e0000 */
[----:B------:R-:W-:Y:S01]  /*6a50*/  FFMA.FTZ R76, R46, R3, R76 ;  /* 0x000000032e4c7223 */ /* 0x000fe2000001004c */
[----:B------:R-:W-:Y:S01]  /*6a60*/  PRMT R3, RZ, 0x5410, R69 ;  /* 0x00005410ff037816 */ /* 0x000fe20000000045 */
[C---:B------:R-:W-:Y:S01]  /*6a70*/  FFMA.FTZ R22, R115.reuse, R22, R7 ;  /* 0x0000001673167223 */ /* 0x040fe20000010007 */
[----:B------:R-:W1:Y:S01]  /*6a80*/  SHFL.BFLY PT, R62, R9, 0x10, 0x1f ;  /* 0x0e001f00093e7f89 */ /* 0x000e6200000e0000 */
[----:B------:R-:W-:Y:S01]  /*6a90*/  PRMT R7, RZ, 0x5410, R87 ;  /* 0x00005410ff077816 */ /* 0x000fe20000000057 */
[----:B------:R-:W-:Y:S01]  /*6aa0*/  FFMA.FTZ R50, R115, R86, R50 ;  /* 0x0000005673327223 */ /* 0x000fe20000010032 */
[----:B------:R-:W-:Y:S01]  /*6ab0*/  PRMT R68, RZ, 0x7610, R69 ;  /* 0x00007610ff447816 */ /* 0x000fe20000000045 */
[----:B------:R-:W-:-:S02]  /*6ac0*/  FFMA.FTZ R3, R36, R3, R76 ;  /* 0x0000000324037223 */ /* 0x000fc4000001004c */
[C---:B------:R-:W-:Y:S01]  /*6ad0*/  FFMA.FTZ R6, R114.reuse, R7, R50 ;  /* 0x0000000772067223 */ /* 0x040fe20000010032 */
[----:B------:R-:W-:Y:S01]  /*6ae0*/  PRMT R7, RZ, 0x5410, R23 ;  /* 0x00005410ff077816 */ /* 0x000fe20000000017 */
[----:B------:R-:W-:Y:S01]  /*6af0*/  FFMA.FTZ R48, R115, R104, R90 ;  /* 0x0000006873307223 */ /* 0x000fe2000001005a */
[----:B------:R-:W-:Y:S01]  /*6b00*/  PRMT R87, RZ, 0x7610, R87 ;  /* 0x00007610ff577816 */ /* 0x000fe20000000057 */
[----:B------:R-:W-:Y:S01]  /*6b10*/  FFMA.FTZ R3, R37, R68, R3 ;  /* 0x0000004425037223 */ /* 0x000fe20000010003 */
[----:B------:R-:W-:Y:S01]  /*6b20*/  PRMT R68, RZ, 0x5410, R70 ;  /* 0x00005410ff447816 */ /* 0x000fe20000000046 */
[C---:B------:R-:W-:Y:S01]  /*6b30*/  FFMA.FTZ R48, R114.reuse, R103, R48 ;  /* 0x0000006772307223 */ /* 0x040fe20000010030 */
[----:B------:R-:W-:Y:S01]  /*6b40*/  PRMT R23, RZ, 0x7610, R23 ;  /* 0x00007610ff177816 */ /* 0x000fe20000000017 */
[----:B------:R-:W-:Y:S02]  /*6b50*/  FFMA.FTZ R7, R114, R7, R22 ;  /* 0x0000000772077223 */ /* 0x000fe40000010016 */
[----:B0-----:R-:W-:Y:S01]  /*6b60*/  FADD.FTZ R41, R41, R10 ;  /* 0x0000000a29297221 */ /* 0x001fe20000010000 */
[----:B------:R-:W-:Y:S01]  /*6b70*/  PRMT R10, RZ, 0x5410, R64 ;  /* 0x00005410ff0a7816 */ /* 0x000fe20000000040 */
[----:B------:R-:W-:-:S02]  /*6b80*/  FFMA.FTZ R48, R116, R91, R48 ;  /* 0x0000005b74307223 */ /* 0x000fc40000010030 */
[----:B------:R-:W-:Y:S01]  /*6b90*/  FFMA.FTZ R68, R47, R68, R3 ;  /* 0x000000442f447223 */ /* 0x000fe20000010003 */
[----:B------:R-:W-:Y:S01]  /*6ba0*/  PRMT R3, RZ, 0x7610, R70 ;  /* 0x00007610ff037816 */ /* 0x000fe20000000046 */
[C---:B------:R-:W-:Y:S02]  /*6bb0*/  FFMA.FTZ R6, R116.reuse, R87, R6 ;  /* 0x0000005774067223 */ /* 0x040fe40000010006 */
[----:B------:R-:W-:Y:S01]  /*6bc0*/  FFMA.FTZ R116, R116, R23, R7 ;  /* 0x0000001774747223 */ /* 0x000fe20000010007 */
[----:B------:R-:W-:Y:S01]  /*6bd0*/  PRMT R7, RZ, 0x7610, R64 ;  /* 0x00007610ff077816 */ /* 0x000fe20000000040 */
[----:B------:R-:W-:Y:S01]  /*6be0*/  FFMA.FTZ R10, R45, R10, R83 ;  /* 0x0000000a2d0a7223 */ /* 0x000fe20000010053 */
[----:B------:R-:W0:Y:S01]  /*6bf0*/  SHFL.BFLY PT, R11, R4, 0x10, 0x1f ;  /* 0x0e001f00040b7f89 */ /* 0x000e2200000e0000 */
[----:B------:R-:W-:Y:S01]  /*6c00*/  FFMA.FTZ R68, R38, R3, R68 ;  /* 0x0000000326447223 */ /* 0x000fe20000010044 */
[----:B------:R-:W-:Y:S01]  /*6c10*/  PRMT R3, RZ, 0x5410, R71 ;  /* 0x00005410ff037816 */ /* 0x000fe20000000047 */
[----:B------:R-:W-:-:S02]  /*6c20*/  FFMA.FTZ R10, R46, R7, R10 ;  /* 0x000000072e0a7223 */ /* 0x000fc4000001000a */
[----:B-1----:R-:W-:Y:S02]  /*6c30*/  FADD.FTZ R7, R8, R13 ;  /* 0x0000000d08077221 */ /* 0x002fe40000010000 */
[----:B------:R-:W-:Y:S01]  /*6c40*/  FADD.FTZ R8, R9, R62 ;  /* 0x0000003e09087221 */ /* 0x000fe20000010000 */
        /* <DEDUP_REMOVED lines=8> */
[----:B------:R-:W1:Y:S04]  /*6cd0*/  SHFL.BFLY PT, R12, R3, 0x10, 0x1f ;  /* 0x0e001f00030c7f89 */ /* 0x000e6800000e0000 */
[----:B------:R-:W-:Y:S01]  /*6ce0*/  FFMA.FTZ R9, R37, R10, R9 ;  /* 0x0000000a25097223 */ /* 0x000fe20000010009 */
[----:B------:R-:W-:Y:S01]  /*6cf0*/  PRMT R10, RZ, 0x5410, R66 ;  /* 0x00005410ff0a7816 */ /* 0x000fe20000000042 */
[----:B0-----:R-:W-:Y:S01]  /*6d00*/  FADD.FTZ R4, R4, R11 ;  /* 0x0000000b04047221 */ /* 0x001fe20000010000 */
[----:B------:R-:W-:-:S03]  /*6d10*/  PRMT R11, RZ, 0x7610, R72 ;  /* 0x00007610ff0b7816 */ /* 0x000fc60000000048 */
[----:B------:R-:W-:Y:S01]  /*6d20*/  FFMA.FTZ R10, R47, R10, R9 ;  /* 0x0000000a2f0a7223 */ /* 0x000fe20000010009 */
[----:B------:R-:W-:Y:S01]  /*6d30*/  PRMT R9, RZ, 0x5410, R73 ;  /* 0x00005410ff097816 */ /* 0x000fe20000000049 */
[----:B------:R-:W-:-:S04]  /*6d40*/  FFMA.FTZ R11, R46, R11, R88 ;  /* 0x0000000b2e0b7223 */ /* 0x000fc80000010058 */
[----:B------:R-:W-:Y:S01]  /*6d50*/  FFMA.FTZ R11, R36, R9, R11 ;  /* 0x00000009240b7223 */ /* 0x000fe2000001000b */
[----:B------:R-:W-:-:S05]  /*6d60*/  PRMT R9, RZ, 0x7610, R66 ;  /* 0x00007610ff097816 */ /* 0x000fca0000000042 */
[----:B------:R-:W-:Y:S01]  /*6d70*/  FFMA.FTZ R10, R38, R9, R10 ;  /* 0x00000009260a7223 */ /* 0x000fe2000001000a */
[----:B------:R-:W-:Y:S01]  /*6d80*/  PRMT R9, RZ, 0x5410, R67 ;  /* 0x00005410ff097816 */ /* 0x000fe20000000043 */
[----:B-1----:R-:W-:Y:S01]  /*6d90*/  FADD.FTZ R3, R3, R12 ;  /* 0x0000000c03037221 */ /* 0x002fe20000010000 */
        /* <DEDUP_REMOVED lines=11> */
[----:B--2---:R-:W-:Y:S01]  /*6e50*/  PRMT R10, RZ, 0x5410, R16 ;  /* 0x00005410ff0a7816 */ /* 0x004fe20000000010 */
        /* <DEDUP_REMOVED lines=16> */
[----:B------:R-:W-:-:S02]  /*6f60*/  FFMA.FTZ R43, R39, R68, R43 ;  /* 0x00000044272b7223 */ /* 0x000fc4000001002b */
[----:B------:R-:W-:Y:S01]  /*6f70*/  FFMA.FTZ R44, R45, R12, R44 ;  /* 0x0000000c2d2c7223 */ /* 0x000fe2000001002c */
[----:B------:R-:W-:Y:S01]  /*6f80*/  PRMT R12, RZ, 0x7610, R17 ;  /* 0x00007610ff0c7816 */ /* 0x000fe20000000011 */
[----:B------:R-:W-:Y:S01]  /*6f90*/  FFMA.FTZ R11, R36, R11, R13 ;  /* 0x0000000b240b7223 */ /* 0x000fe2000001000d */
[----:B------:R-:W0:Y:S03]  /*6fa0*/  SHFL.BFLY PT, R14, R43, 0x10, 0x1f ;  /* 0x0e001f002b0e7f89 */ /* 0x000e2600000e0000 */
        /* <DEDUP_REMOVED lines=23> */
[----:B------:R-:W-:-:S04]  /*7120*/  FFMA.FTZ R12, R45, R12, R48 ;  /* 0x0000000c2d0c7223 */ /* 0x000fc80000010030 */
[----:B------:R-:W-:Y:S01]  /*7130*/  FFMA.FTZ R15, R46, R15, R12 ;  /* 0x0000000f2e0f7223 */ /* 0x000fe2000001000c */
[----:B------:R-:W-:Y:S01]  /*7140*/  PRMT R12, RZ, 0x7610, R27 ;  /* 0x00007610ff0c7816 */ /* 0x000fe2000000001b */
[----:B------:R-:W-:Y:S01]  /*7150*/  FFMA.FTZ R13, R40, R13, R14 ;  /* 0x0000000d280d7223 */ /* 0x000fe2000001000e */
[----:B---3--:R-:W-:-:S03]  /*7160*/  PRMT R14, RZ, 0x5410, R32 ;  /* 0x00005410ff0e7816 */ /* 0x008fc60000000020 */
        /* <DEDUP_REMOVED lines=23> */
[----:B----4-:R-:W-:Y:S01]  /*72e0*/  PRMT R14, RZ, 0x5410, R52 ;  /* 0x00005410ff0e7816 */ /* 0x010fe20000000034 */
[----:B------:R-:W-:Y:S01]  /*72f0*/  FFMA.FTZ R16, R38, R15, R16 ;  /* 0x0000000f26107223 */ /* 0x000fe20000010010 */
[----:B------:R-:W-:Y:S02]  /*7300*/  PRMT R17, RZ, 0x7610, R52 ;  /* 0x00007610ff117816 */ /* 0x000fe40000000034 */
[----:B------:R-:W-:Y:S01]  /*7310*/  PRMT R15, RZ, 0x5410, R35 ;  /* 0x00005410ff0f7816 */ /* 0x000fe20000000023 */
[----:B------:R-:W-:-:S04]  /*7320*/  FFMA.FTZ R6, R45, R14, R6 ;  /* 0x0000000e2d067223 */ /* 0x000fc80000010006 */
[----:B------:R-:W-:Y:S01]  /*7330*/  FFMA.FTZ R17, R46, R17, R6 ;  /* 0x000000112e117223 */ /* 0x000fe20000010006 */
[----:B------:R-:W-:Y:S01]  /*7340*/  PRMT R6, RZ, 0x7610, R35 ;  /* 0x00007610ff067816 */ /* 0x000fe20000000023 */
[----:B------:R-:W-:Y:S01]  /*7350*/  FFMA.FTZ R15, R40, R15, R16 ;  /* 0x0000000f280f7223 */ /* 0x000fe20000010010 */
[----:B-----5:R-:W-:-:S03]  /*7360*/  PRMT R14, RZ, 0x5410, R28 ;  /* 0x00005410ff0e7816 */ /* 0x020fc6000000001c */
        /* <DEDUP_REMOVED lines=22> */
[----:B------:R-:W-:-:S05]  /*74d0*/  PRMT R14, RZ, 0x7610, R55 ;  /* 0x00007610ff0e7816 */ /* 0x000fca0000000037 */
[----:B------:R-:W-:Y:S01]  /*74e0*/  FFMA.FTZ R14, R39, R14, R15 ;  /* 0x0000000e270e7223 */ /* 0x000fe2000001000f */
[--C-:B------:R-:W-:Y:S02]  /*74f0*/  PRMT R15, RZ, 0x5410, R31.reuse ;  /* 0x00005410ff0f7816 */ /* 0x100fe4000000001f */
[----:B------:R-:W-:-:S03]  /*7500*/  PRMT R16, RZ, 0x7610, R31 ;  /* 0x00007610ff107816 */ /* 0x000fc6000000001f */
[----:B------:R-:W-:-:S04]  /*7510*/  FFMA.FTZ R15, R40, R15, R17 ;  /* 0x0000000f280f7223 */ /* 0x000fc80000010011 */
[----:B------:R-:W-:Y:S01]  /*7520*/  FFMA.FTZ R15, R39, R16, R15 ;  /* 0x00000010270f7223 */ /* 0x000fe2000001000f */
[----:B------:R-:W0:Y:S04]  /*7530*/  SHFL.BFLY PT, R60, R5, 0x10, 0x1f ;  /* 0x0e001f00053c7f89 */ /* 0x000e2800000e0000 */
[----:B------:R-:W1:Y:S04]  /*7540*/  SHFL.BFLY PT, R24, R9, 0x10, 0x1f ;  /* 0x0e001f0009187f89 */ /* 0x000e6800000e0000 */
[----:B------:R-:W2:Y:S04]  /*7550*/  SHFL.BFLY PT, R21, R10, 0x10, 0x1f ;  /* 0x0e001f000a157f89 */ /* 0x000ea800000e0000 */
[----:B------:R-:W3:Y:S04]  /*7560*/  SHFL.BFLY PT, R28, R11, 0x10, 0x1f ;  /* 0x0e001f000b1c7f89 */ /* 0x000ee800000e0000 */
        /* <DEDUP_REMOVED lines=87> */
[----:B0-----:R-:W-:Y:S01]  /*7ae0*/  FADD.FTZ R18, R18, R3 ;  /* 0x0000000312127221 */ /* 0x001fe20000010000 */
[----:B------:R-:W-:Y:S01]  /*7af0*/  SHF.R.S32.HI R3, RZ, 0x1f, R2 ;  /* 0x0000001fff037819 */ /* 0x000fe20000011402 */
[----:B-1----:R-:W-:-:S02]  /*7b00*/  FADD.FTZ R7, R20, R7 ;  /* 0x0000000714077221 */ /* 0x002fc40000010000 */
[----:B--2---:R-:W-:Y:S02]  /*7b10*/  FADD.FTZ R9, R22, R9 ;  /* 0x0000000916097221 */ /* 0x004fe40000010000 */
[----:B---3--:R-:W-:Y:S02]  /*7b20*/  FADD.FTZ R11, R4, R11 ;  /* 0x0000000b040b7221 */ /* 0x008fe40000010000 */
[----:B----4-:R-:W-:Y:S02]  /*7b30*/  FADD.FTZ R13, R16, R13 ;  /* 0x0000000d100d7221 */ /* 0x010fe40000010000 */
[----:B-----5:R-:W-:Y:S02]  /*7b40*/  FADD.FTZ R15, R24, R15 ;  /* 0x0000000f180f7221 */ /* 0x020fe40000010000 */
        /* <DEDUP_REMOVED lines=9> */
[C---:B------:R-:W-:Y:S01]  /*7be0*/  LOP3.LUT P0, RZ, R2.reuse, 0x1f, RZ, 0xc0, !PT ;  /* 0x0000001f02ff7812 */ /* 0x040fe2000780c0ff */
[----:B------:R-:W0:Y:S01]  /*7bf0*/  SHFL.BFLY PT, R5, R18, 0x1, 0x1f ;  /* 0x0c201f0012057f89 */ /* 0x000e2200000e0000 */
[----:B------:R-:W-:Y:S02]  /*7c00*/  ISETP.NE.AND P1, PT, R2, RZ, PT ;  /* 0x000000ff0200720c */ /* 0x000fe40003f25270 */
[----:B------:R-:W-:Y:S01]  /*7c10*/  LEA.HI R3, R3, R2, RZ, 0x5 ;  /* 0x0000000203037211 */ /* 0x000fe200078f28ff */
[----:B------:R-:W-:Y:S04]  /*7c20*/  SHFL.BFLY PT, R4, R9, 0x1, 0x1f ;  /* 0x0c201f0009047f89 */ /* 0x000fe800000e0000 */
        /* <DEDUP_REMOVED lines=8> */
[----:B------:R-:W3:Y:S04]  /*7cb0*/  SHFL.BFLY PT, R22, R25, 0x1, 0x1f ;  /* 0x0c201f0019167f89 */ /* 0x000ee800000e0000 */
[----:B------:R-:W5:Y:S04]  /*7cc0*/  SHFL.BFLY PT, R24, R27, 0x1, 0x1f ;  /* 0x0c201f001b187f89 */ /* 0x000f6800000e0000 */
[----:B------:R-:W5:Y:S04]  /*7cd0*/  SHFL.BFLY PT, R26, R29, 0x1, 0x1f ;  /* 0x0c201f001d1a7f89 */ /* 0x000f6800000e0000 */
[----:B------:R-:W5:Y:S04]  /*7ce0*/  SHFL.BFLY PT, R28, R31, 0x1, 0x1f ;  /* 0x0c201f001f1c7f89 */ /* 0x000f6800000e0000 */
[----:B------:R-:W5:Y:S01]  /*7cf0*/  SHFL.BFLY PT, R30, R33, 0x1, 0x1f ;  /* 0x0c201f00211e7f89 */ /* 0x000f6200000e0000 */
[----:B0-----:R-:W-:Y:S01]  /*7d00*/  @!P0 FADD.FTZ R18, R18, R5 ;  /* 0x0000000512128221 */ /* 0x001fe20000010000 */
[----:B------:R-:W-:Y:S01]  /*7d10*/  SHF.R.S32.HI R3, RZ, 0x5, R3 ;  /* 0x00000005ff037819 */ /* 0x000fe20000011403 */
[----:B-1----:R-:W-:-:S02]  /*7d20*/  FADD.FTZ R2, R7, R2 ;  /* 0x0000000207027221 */ /* 0x002fc40000010000 */
[----:B------:R-:W-:Y:S02]  /*7d30*/  FADD.FTZ R4, R9, R4 ;  /* 0x0000000409047221 */ /* 0x000fe40000010000 */
        /* <DEDUP_REMOVED lines=12> */
[----:B------:R0:W-:Y:S04]  /*7e00*/  @!P0 STS [R3.X4], R18 ;  /* 0x0000001203008388 */ /* 0x0001e80000004800 */
        /* <DEDUP_REMOVED lines=24> */
[----:B------:R-:W5:Y:S04]  /*7f90*/  LDS.128 R12, [0x60] ;  /* 0x00006000ff0c7984 */ /* 0x000f680000000c00 */
[----:B------:R-:W5:Y:S04]  /*7fa0*/  LDS.128 R28, [0x70] ;  /* 0x00007000ff1c7984 */ /* 0x000f680000000c00 */
[----:B------:R-:W5:Y:S04]  /*7fb0*/  LDS.128 R24, [0x80] ;  /* 0x00008000ff187984 */ /* 0x000f680000000c00 */
[----:B------:R-:W5:Y:S01]  /*7fc0*/  LDS.128 R32, [0x90] ;  /* 0x00009000ff207984 */ /* 0x000f620000000c00 */
[----:B0-----:R-:W-:-:S03]  /*7fd0*/  FADD.FTZ R36, RZ, R36 ;  /* 0x00000024ff247221 */ /* 0x001fc60000010000 */
[----:B------:R-:W0:Y:S01]  /*7fe0*/  LDS.128 R52, [0xc0] ;  /* 0x0000c000ff347984 */ /* 0x000e220000000c00 */
[----:B------:R-:W-:-:S03]  /*7ff0*/  FADD.FTZ R37, R36, R37 ;  /* 0x0000002524257221 */ /* 0x000fc60000010000 */
[----:B------:R-:W0:Y:S01]  /*8000*/  LDS.128 R48, [0xd0] ;  /* 0x0000d000ff307984 */ /* 0x000e220000000c00 */
[----:B-1----:R-:W-:Y:S02]  /*8010*/  FADD.FTZ R40, RZ, R40 ;  /* 0x00000028ff287221 */ /* 0x002fe40000010000 */
[----:B------:R-:W-:Y:S02]  /*8020*/  FADD.FTZ R38, R37, R38 ;  /* 0x0000002625267221 */ /* 0x000fe40000010000 */
[----:B------:R-:W-:Y:S02]  /*8030*/  FADD.FTZ R41, R40, R41 ;  /* 0x0000002928297221 */ /* 0x000fe40000010000 */
[----:B------:R-:W-:Y:S02]  /*8040*/  FADD.FTZ R45, R38, R39 ;  /* 0x00000027262d7221 */ /* 0x000fe40000010000 */
[----:B------:R-:W-:Y:S01]  /*8050*/  FADD.FTZ R42, R41, R42 ;  /* 0x0000002a292a7221 */ /* 0x000fe20000010000 */
[----:B------:R-:W1:Y:S01]  /*8060*/  LDS.128 R36, [0xa0] ;  /* 0x0000a000ff247984 */ /* 0x000e620000000c00 */
[----:B--2---:R-:W-:-:S02]  /*8070*/  FADD.FTZ R20, RZ, R20 ;  /* 0x00000014ff147221 */ /* 0x004fc40000010000 */
[----:B------:R-:W-:Y:S01]  /*8080*/  FADD.FTZ R57, R42, R43 ;  /* 0x0000002b2a397221 */ /* 0x000fe20000010000 */
[----:B------:R-:W-:Y:S01]  /*8090*/  STG.E [R2.64], R45 ;  /* 0x0000002d02007986 */ /* 0x000fe2000c101904 */
[----:B---3--:R-:W-:Y:S02]  /*80a0*/  FADD.FTZ R8, RZ, R8 ;  /* 0x00000008ff087221 */ /* 0x008fe40000010000 */
[----:B----4-:R-:W-:Y:S01]  /*80b0*/  FADD.FTZ R16, RZ, R16 ;  /* 0x00000010ff107221 */ /* 0x010fe20000010000 */
[----:B------:R-:W2:Y:S01]  /*80c0*/  LDS.128 R40, [0xb0] ;  /* 0x0000b000ff287984 */ /* 0x000ea20000000c00 */
[----:B-----5:R-:W-:Y:S02]  /*80d0*/  FADD.FTZ R4, RZ, R4 ;  /* 0x00000004ff047221 */ /* 0x020fe40000010000 */
[----:B------:R-:W-:Y:S01]  /*80e0*/  FADD.FTZ R12, RZ, R12 ;  /* 0x0000000cff0c7221 */ /* 0x000fe20000010000 */
[----:B------:R-:W3:Y:S01]  /*80f0*/  LDS.128 R44, [0xe0] ;  /* 0x0000e000ff2c7984 */ /* 0x000ee20000000c00 */
[----:B------:R-:W-:-:S02]  /*8100*/  FADD.FTZ R28, RZ, R28 ;  /* 0x0000001cff1c7221 */ /* 0x000fc40000010000 */
[----:B------:R-:W-:Y:S01]  /*8110*/  FADD.FTZ R21, R20, R21 ;  /* 0x0000001514157221 */ /* 0x000fe20000010000 */
[----:B------:R-:W-:Y:S01]  /*8120*/  STG.E [R2.64+0x600], R57 ;  /* 0x0006003902007986 */ /* 0x000fe2000c101904 */
[----:B------:R-:W-:Y:S02]  /*8130*/  FADD.FTZ R24, RZ, R24 ;  /* 0x00000018ff187221 */ /* 0x000fe40000010000 */
[----:B------:R-:W-:Y:S02]  /*8140*/  FADD.FTZ R9, R8, R9 ;  /* 0x0000000908097221 */ /* 0x000fe40000010000 */
[----:B------:R-:W-:Y:S02]  /*8150*/  FADD.FTZ R32, RZ, R32 ;  /* 0x00000020ff207221 */ /* 0x000fe40000010000 */
[----:B------:R-:W-:Y:S02]  /*8160*/  FADD.FTZ R17, R16, R17 ;  /* 0x0000001110117221 */ /* 0x000fe40000010000 */
[----:B------:R-:W-:-:S02]  /*8170*/  FADD.FTZ R5, R4, R5 ;  /* 0x0000000504057221 */ /* 0x000fc40000010000 */
[----:B0-----:R-:W-:Y:S02]  /*8180*/  FADD.FTZ R52, RZ, R52 ;  /* 0x00000034ff347221 */ /* 0x001fe40000010000 */
[----:B------:R-:W-:Y:S02]  /*8190*/  FADD.FTZ R13, R12, R13 ;  /* 0x0000000d0c0d7221 */ /* 0x000fe40000010000 */
[----:B------:R-:W-:Y:S02]  /*81a0*/  FADD.FTZ R48, RZ, R48 ;  /* 0x00000030ff307221 */ /* 0x000fe40000010000 */
[----:B------:R-:W-:Y:S02]  /*81b0*/  FADD.FTZ R29, R28, R29 ;  /* 0x0000001d1c1d7221 */ /* 0x000fe40000010000 */
[----:B------:R-:W-:Y:S02]  /*81c0*/  FADD.FTZ R25, R24, R25 ;  /* 0x0000001918197221 */ /* 0x000fe40000010000 */
[----:B------:R-:W-:-:S02]  /*81d0*/  FADD.FTZ R33, R32, R33 ;  /* 0x0000002120217221 */ /* 0x000fc40000010000 */
[----:B------:R-:W-:Y:S02]  /*81e0*/  FADD.FTZ R53, R52, R53 ;  /* 0x0000003534357221 */ /* 0x000fe40000010000 */
[----:B-1----:R-:W-:Y:S02]  /*81f0*/  FADD.FTZ R36, RZ, R36 ;  /* 0x00000024ff247221 */ /* 0x002fe40000010000 */
[----:B------:R-:W-:Y:S02]  /*8200*/  FADD.FTZ R49, R48, R49 ;  /* 0x0000003130317221 */ /* 0x000fe40000010000 */
[----:B------:R-:W-:Y:S02]  /*8210*/  FADD.FTZ R37, R36, R37 ;  /* 0x0000002524257221 */ /* 0x000fe40000010000 */
[----:B------:R-:W-:Y:S02]  /*8220*/  FADD.FTZ R22, R21, R22 ;  /* 0x0000001615167221 */ /* 0x000fe40000010000 */
[----:B--2---:R-:W-:-:S02]  /*8230*/  FADD.FTZ R40, RZ, R40 ;  /* 0x00000028ff287221 */ /* 0x004fc40000010000 */
[----:B------:R-:W-:Y:S02]  /*8240*/  FADD.FTZ R10, R9, R10 ;  /* 0x0000000a090a7221 */ /* 0x000fe40000010000 */
[----:B---3--:R-:W-:Y:S02]  /*8250*/  FADD.FTZ R44, RZ, R44 ;  /* 0x0000002cff2c7221 */ /* 0x008fe40000010000 */
        /* <DEDUP_REMOVED lines=40> */
.L_x_1:
        /* <DEDUP_REMOVED lines=10> */
.L_x_33:


//--------------------- .text._Z31router_gemm_kernel_float_outputI13__nv_bfloat16Li128ELi8ELi14ELi384ELi7168EEvPfPKT_S4_ --------------------------
	.section	.text._Z31router_gemm_kernel_float_outputI13__nv_bfloat16Li128ELi8ELi14ELi384ELi7168EEvPfPKT_S4_,"ax",@progbits
	.sectioninfo	@"SHI_REGISTERS=128"
	.align	128
        .global         _Z31router_gemm_kernel_float_outputI13__nv_bfloat16Li128ELi8ELi14ELi384ELi7168EEvPfPKT_S4_
        .type           _Z31router_gemm_kernel_float_outputI13__nv_bfloat16Li128ELi8ELi14ELi384ELi7168EEvPfPKT_S4_,@function
        .size           _Z31router_gemm_kernel_float_outputI13__nv_bfloat16Li128ELi8ELi14ELi384ELi7168EEvPfPKT_S4_,(.L_x_34 - _Z31router_gemm_kernel_float_outputI13__nv_bfloat16Li128ELi8ELi14ELi384ELi7168EEvPfPKT_S4_)
        .other          _Z31router_gemm_kernel_float_outputI13__nv_bfloat16Li128ELi8ELi14ELi384ELi7168EEvPfPKT_S4_,@"STO_CUDA_ENTRY STV_DEFAULT"
_Z31router_gemm_kernel_float_outputI13__nv_bfloat16Li128ELi8ELi14ELi384ELi7168EEvPfPKT_S4_:
.text._Z31router_gemm_kernel_float_outputI13__nv_bfloat16Li128ELi8ELi14ELi384ELi7168EEvPfPKT_S4_:
        /* <DEDUP_REMOVED lines=8> */
[----:B------:R-:W-:-:S04]  /*0080*/  IADD3 R5, P0, R120, R3, RZ ;  /* 0x0000000378057210 */ /* 0x000fc80007f1e0ff */
[----:B------:R-:W-:Y:S02]  /*0090*/  LEA.HI.X.SX32 R4, R3, R4, 0x1, P0 ;  /* 0x0000000403047211 */ /* 0x000fe400000f0eff */
[----:B------:R-:W-:Y:S01]  /*00a0*/  LEA R122, P0, R5, c[0x0][0x170], 0x1 ;  /* 0x00005c00057a7a11 */ /* 0x000fe200078008ff */
[----:B------:R-:W-:-:S03]  /*00b0*/  IMAD.WIDE R120, R120, R121, c[0x0][0x168] ;  /* 0x00005a0078787625 */ /* 0x000fc600078e0279 */
[----:B------:R-:W-:Y:S02]  /*00c0*/  LEA.HI.X R123, R5, c[0x0][0x174], R4, 0x1, P0 ;  /* 0x00005d00057b7a11 */ /* 0x000fe400000f0c04 */
[----:B------:R-:W2:Y:S04]  /*00d0*/  LDG.E.128 R68, [R120.64] ;  /* 0x0000000478447981 */ /* 0x000ea8000c1e1d00 */
[----:B------:R-:W3:Y:S04]  /*00e0*/  LDG.E.128 R48, [R122.64] ;  /* 0x000000047a307981 */ /* 0x000ee8000c1e1d00 */
[----:B------:R-:W4:Y:S04]  /*00f0*/  LDG.E.128 R60, [R120.64+0x3800] ;  /* 0x00380004783c7981 */ /* 0x000f28000c1e1d00 */
        /* <DEDUP_REMOVED lines=19> */
[----:B--2---:R-:W-:-:S02]  /*0230*/  PRMT R3, RZ, 0x5410, R68 ;  /* 0x00005410ff037816 */ /* 0x004fc40000000044 */
[--C-:B---3--:R-:W-:Y:S02]  /*0240*/  PRMT R96, RZ, 0x5410, R48.reuse ;  /* 0x00005410ff607816 */ /* 0x108fe40000000030 */
[----:B------:R-:W-:-:S03]  /*0250*/  PRMT R90, RZ, 0x7610, R48 ;  /* 0x00007610ff5a7816 */ /* 0x000fc60000000030 */
[C---:B------:R-:W-:Y:S01]  /*0260*/  FFMA.FTZ R48, R96.reuse, R3, RZ ;  /* 0x0000000360307223 */ /* 0x040fe200000100ff */
[----:B----4-:R-:W-:Y:S02]  /*0270*/  PRMT R3, RZ, 0x5410, R60 ;  /* 0x00005410ff037816 */ /* 0x010fe4000000003c */
[--C-:B------:R-:W-:Y:S02]  /*0280*/  PRMT R88, RZ, 0x5410, R49.reuse ;  /* 0x00005410ff587816 */ /* 0x100fe40000000031 */
[----:B------:R-:W-:Y:S01]  /*0290*/  PRMT R98, RZ, 0x7610, R49 ;  /* 0x00007610ff627816 */ /* 0x000fe20000000031 */
[----:B------:R-:W-:Y:S01]  /*02a0*/  FFMA.FTZ R49, R96, R3, RZ ;  /* 0x0000000360317223 */ /* 0x000fe200000100ff */
[----:B------:R-:W-:-:S05]  /*02b0*/  PRMT R3, RZ, 0x7610, R68 ;  /* 0x00007610ff037816 */ /* 0x000fca0000000044 */
[C---:B------:R-:W-:Y:S01]  /*02c0*/  FFMA.FTZ R48, R90.reuse, R3, R48 ;  /* 0x000000035a307223 */ /* 0x040fe20000010030 */
[----:B------:R-:W-:Y:S02]  /*02d0*/  PRMT R3, RZ, 0x7610, R60 ;  /* 0x00007610ff037816 */ /* 0x000fe4000000003c */
[--C-:B------:R-:W-:Y:S02]  /*02e0*/  PRMT R87, RZ, 0x5410, R50.reuse ;  /* 0x00005410ff577816 */ /* 0x100fe40000000032 */
[----:B------:R-:W-:Y:S01]  /*02f0*/  PRMT R86, RZ, 0x7610, R50 ;  /* 0x00007610ff567816 */ /* 0x000fe20000000032 */
[----:B------:R-:W-:Y:S01]  /*0300*/  FFMA.FTZ R50, R90, R3, R49 ;  /* 0x000000035a327223 */ /* 0x000fe20000010031 */
[--C-:B------:R-:W-:Y:S02]  /*0310*/  PRMT R3, RZ, 0x5410, R69.reuse ;  /* 0x00005410ff037816 */ /* 0x100fe40000000045 */
        /* <DEDUP_REMOVED lines=16> */
[----:B------:R-:W-:Y:S02]  /*0420*/  PRMT R3, RZ, 0x5410, R71 ;  /* 0x00005410ff037816 */ /* 0x000fe40000000047 */
[----:B------:R-:W-:Y:S02]  /*0430*/  PRMT R85, RZ, 0x7610, R51 ;  /* 0x00007610ff557816 */ /* 0x000fe40000000033 */
[----:B------:R-:W-:Y:S01]  /*0440*/  PRMT R61, RZ, 0x5410, R63 ;  /* 0x00005410ff3d7816 */ /* 0x000fe2000000003f */
[C---:B------:R-:W-:Y:S01]  /*0450*/  FFMA.FTZ R3, R84.reuse, R3, R60 ;  /* 0x0000000354037223 */ /* 0x040fe2000001003c */
[----:B------:R-:W-:Y:S01]  /*0460*/  PRMT R60, RZ, 0x7610, R71 ;  /* 0x00007610ff3c7816 */ /* 0x000fe20000000047 */
[----:B------:R-:W2:Y:S02]  /*0470*/  LDG.E.128 R48, [R120.64+0x12000] ;  /* 0x0120000478307981 */ /* 0x000ea4000c1e1d00 */
[----:B------:R-:W-:-:S02]  /*0480*/  FFMA.FTZ R61, R84, R61, R62 ;  /* 0x0000003d543d7223 */ /* 0x000fc4000001003e */
[----:B------:R-:W-:Y:S01]  /*0490*/  FFMA.FTZ R97, R85, R60, R3 ;  /* 0x0000003c55617223 */ /* 0x000fe20000010003 */
[----:B------:R-:W-:Y:S01]  /*04a0*/  PRMT R60, RZ, 0x7610, R63 ;  /* 0x00007610ff3c7816 */ /* 0x000fe2000000003f */
[----:B------:R-:W3:Y:S01]  /*04b0*/  LDG.E.128 R68, [R120.64+0x15800] ;  /* 0x0158000478447981 */ /* 0x000ee2000c1e1d00 */
[----:B-----5:R-:W-:-:S03]  /*04c0*/  PRMT R3, RZ, 0x5410, R72 ;  /* 0x00005410ff037816 */ /* 0x020fc60000000048 */
[----:B------:R-:W-:Y:S02]  /*04d0*/  FFMA.FTZ R119, R85, R60, R61 ;  /* 0x0000003c55777223 */ /* 0x000fe4000001003d */
[----:B------:R-:W-:Y:S01]  /*04e0*/  FFMA.FTZ R60, R96, R3, RZ ;  /* 0x00000003603c7223 */ /* 0x000fe200000100ff */
[----:B------:R-:W-:-:S05]  /*04f0*/  PRMT R3, RZ, 0x5410, R64 ;  /* 0x00005410ff037816 */ /* 0x000fca0000000040 */
[----:B------:R-:W-:Y:S01]  /*0500*/  FFMA.FTZ R61, R96, R3, RZ ;  /* 0x00000003603d7223 */ /* 0x000fe200000100ff */
[----:B------:R-:W-:-:S05]  /*0510*/  PRMT R3, RZ, 0x7610, R72 ;  /* 0x00007610ff037816 */ /* 0x000fca0000000048 */
        /* <DEDUP_REMOVED lines=11> */
[C---:B------:R-:W-:Y:S01]  /*05d0*/  FFMA.FTZ R64, R87.reuse, R60, R3 ;  /* 0x0000003c57407223 */ /* 0x040fe20000010003 */
        /* <DEDUP_REMOVED lines=10> */
[C---:B------:R-:W-:Y:S01]  /*0680*/  FFMA.FTZ R3, R84.reuse, R3, R64 ;  /* 0x0000000354037223 */ /* 0x040fe20000010040 */
[----:B------:R-:W-:Y:S01]  /*0690*/  PRMT R64, RZ, 0x7610, R75 ;  /* 0x00007610ff407816 */ /* 0x000fe2000000004b */
[----:B------:R-:W-:Y:S01]  /*06a0*/  FFMA.FTZ R65, R84, R65, R66 ;  /* 0x0000004154417223 */ /* 0x000fe20000010042 */
[----:B------:R-:W5:Y:S03]  /*06b0*/  LDG.E.128 R72, [R120.64+0x1c800] ;  /* 0x01c8000478487981 */ /* 0x000f66000c1e1d00 */
[----:B------:R-:W-:Y:S01]  /*06c0*/  FFMA.FTZ R3, R85, R64, R3 ;  /* 0x0000004055037223 */ /* 0x000fe20000010003 */
[----:B------:R-:W-:-:S05]  /*06d0*/  PRMT R64, RZ, 0x7610, R67 ;  /* 0x00007610ff407816 */ /* 0x000fca0000000043 */
[----:B------:R-:W-:Y:S01]  /*06e0*/  FFMA.FTZ R117, R85, R64, R65 ;  /* 0x0000004055757223 */ /* 0x000fe20000010041 */
[----:B------:R-:W-:-:S05]  /*06f0*/  PRMT R65, RZ, 0x5410, R80 ;  /* 0x00005410ff417816 */ /* 0x000fca0000000050 */
[----:B------:R-:W-:Y:S01]  /*0700*/  FFMA.FTZ R64, R96, R65, RZ ;  /* 0x0000004160407223 */ /* 0x000fe200000100ff */
[----:B------:R-:W-:-:S05]  /*0710*/  PRMT R65, RZ, 0x5410, R76 ;  /* 0x00005410ff417816 */ /* 0x000fca000000004c */
[----:B------:R-:W-:Y:S01]  /*0720*/  FFMA.FTZ R66, R96, R65, RZ ;  /* 0x0000004160427223 */ /* 0x000fe200000100ff */
[----:B------:R-:W-:-:S05]  /*0730*/  PRMT R65, RZ, 0x7610, R80 ;  /* 0x00007610ff417816 */ /* 0x000fca0000000050 */
[----:B------:R-:W-:Y:S01]  /*0740*/  FFMA.FTZ R64, R90, R65, R64 ;  /* 0x000000415a407223 */ /* 0x000fe20000010040 */
[----:B------:R-:W-:-:S05]  /*0750*/  PRMT R65, RZ, 0x7610, R76 ;  /* 0x00007610ff417816 */ /* 0x000fca000000004c */
[----:B------:R-:W-:Y:S01]  /*0760*/  FFMA.FTZ R66, R90, R65, R66 ;  /* 0x000000415a427223 */ /* 0x000fe20000010042 */
[----:B------:R-:W-:-:S05]  /*0770*/  PRMT R65, RZ, 0x5410, R81 ;  /* 0x00005410ff417816 */ /* 0x000fca0000000051 */
[C---:B------:R-:W-:Y:S01]  /*0780*/  FFMA.FTZ R64, R88.reuse, R65, R64 ;  /* 0x0000004158407223 */ /* 0x040fe20000010040 */
[----:B------:R-:W-:Y:S02]  /*0790*/  PRMT R65, RZ, 0x5410, R77 ;  /* 0x00005410ff417816 */ /* 0x000fe4000000004d */
[----:B------:R-:W-:Y:S02]  /*07a0*/  PRMT R81, RZ, 0x7610, R81 ;  /* 0x00007610ff517816 */ /* 0x000fe40000000051 */
[----:B------:R-:W-:Y:S01]  /*07b0*/  PRMT R77, RZ, 0x7610, R77 ;  /* 0x00007610ff4d7816 */ /* 0x000fe2000000004d */
[----:B------:R-:W-:Y:S01]  /*07c0*/  FFMA.FTZ R65, R88, R65, R66 ;  /* 0x0000004158417223 */ /* 0x000fe20000010042 */
[----:B------:R-:W-:Y:S01]  /*07d0*/  PRMT R76, RZ, 0x5410, R78 ;  /* 0x00005410ff4c7816 */ /* 0x000fe2000000004e */
[C---:B------:R-:W-:Y:S01]  /*07e0*/  FFMA.FTZ R81, R98.reuse, R81, R64 ;  /* 0x0000005162517223 */ /* 0x040fe20000010040 */
[----:B------:R-:W-:Y:S01]  /*07f0*/  PRMT R64, RZ, 0x5410, R82 ;  /* 0x00005410ff407816 */ /* 0x000fe20000000052 */
[----:B------:R-:W-:-:S04]  /*0800*/  FFMA.FTZ R77, R98, R77, R65 ;  /* 0x0000004d624d7223 */ /* 0x000fc80000010041 */
[C---:B------:R-:W-:Y:S01]  /*0810*/  FFMA.FTZ R76, R87.reuse, R76, R77 ;  /* 0x0000004c574c7223 */ /* 0x040fe2000001004d */
[----:B------:R-:W-:Y:S01]  /*0820*/  PRMT R77, RZ, 0x7610, R82 ;  /* 0x00007610ff4d7816 */ /* 0x000fe20000000052 */
[----:B------:R-:W-:Y:S02]  /*0830*/  FFMA.FTZ R81, R87, R64, R81 ;  /* 0x0000004057517223 */ /* 0x000fe40000010051 */
        /* <DEDUP_REMOVED lines=11> */
[----:B------:R-:W-:-:S03]  /*08f0*/  PRMT R77, RZ, 0x5410, R40 ;  /* 0x00005410ff4d7816 */ /* 0x000fc60000000028 */
[----:B------:R-:W-:Y:S02]  /*0900*/  FFMA.FTZ R113, R85, R76, R81 ;  /* 0x0000004c55717223 */ /* 0x000fe40000010051 */
[C---:B------:R-:W-:Y:S01]  /*0910*/  FFMA.FTZ R76, R96.reuse, R77, RZ ;  /* 0x0000004d604c7223 */ /* 0x040fe200000100ff */
[----:B------:R-:W-:Y:S01]  /*0920*/  PRMT R77, RZ, 0x5410, R32 ;  /* 0x00005410ff4d7816 */ /* 0x000fe20000000020 */
[----:B------:R-:W2:Y:S04]  /*0930*/  LDG.E.128 R80, [R120.64+0x23800] ;  /* 0x0238000478507981 */ /* 0x000ea8000c1e1d00 */
[----:B------:R-:W-:Y:S01]  /*0940*/  FFMA.FTZ R78, R96, R77, RZ ;  /* 0x0000004d604e7223 */ /* 0x000fe200000100ff */
[----:B------:R-:W-:-:S05]  /*0950*/  PRMT R77, RZ, 0x7610, R40 ;  /* 0x00007610ff4d7816 */ /* 0x000fca0000000028 */
[----:B------:R-:W-:Y:S01]  /*0960*/  FFMA.FTZ R76, R90, R77, R76 ;  /* 0x0000004d5a4c7223 */ /* 0x000fe2000001004c */
[----:B------:R-:W-:-:S05]  /*0970*/  PRMT R77, RZ, 0x7610, R32 ;  /* 0x00007610ff4d7816 */ /* 0x000fca0000000020 */
[----:B------:R-:W-:Y:S01]  /*0980*/  FFMA.FTZ R78, R90, R77, R78 ;  /* 0x0000004d5a4e7223 */ /* 0x000fe2000001004e */
[----:B------:R-:W-:-:S05]  /*0990*/  PRMT R77, RZ, 0x5410, R41 ;  /* 0x00005410ff4d7816 */ /* 0x000fca0000000029 */
[C---:B------:R-:W-:Y:S01]  /*09a0*/  FFMA.FTZ R76, R88.reuse, R77, R76 ;  /* 0x0000004d584c7223 */ /* 0x040fe2000001004c */
[--C-:B------:R-:W-:Y:S02]  /*09b0*/  PRMT R77, RZ, 0x5410, R33.reuse ;  /* 0x00005410ff4d7816 */ /* 0x100fe40000000021 */
[----:B------:R-:W-:Y:S02]  /*09c0*/  PRMT R33, RZ, 0x7610, R33 ;  /* 0x00007610ff217816 */ /* 0x000fe40000000021 */
[----:B------:R-:W-:Y:S01]  /*09d0*/  PRMT R41, RZ, 0x7610, R41 ;  /* 0x00007610ff297816 */ /* 0x000fe20000000029 */
[----:B------:R-:W-:Y:S01]  /*09e0*/  FFMA.FTZ R77, R88, R77, R78 ;  /* 0x0000004d584d7223 */ /* 0x000fe2000001004e */
[----:B------:R-:W-:Y:S02]  /*09f0*/  PRMT R40, RZ, 0x5410, R34 ;  /* 0x00005410ff287816 */ /* 0x000fe40000000022 */
[----:B------:R-:W-:Y:S01]  /*0a00*/  PRMT R32, RZ, 0x5410, R42 ;  /* 0x00005410ff207816 */ /* 0x000fe2000000002a */
[----:B------:R-:W-:-:S02]  /*0a10*/  FFMA.FTZ R33, R98, R33, R77 ;  /* 0x0000002162217223 */ /* 0x000fc4000001004d */
[----:B------:R-:W-:Y:S02]  /*0a20*/  FFMA.FTZ R41, R98, R41, R76 ;  /* 0x0000002962297223 */ /* 0x000fe4000001004c */
[C---:B------:R-:W-:Y:S01]  /*0a30*/  FFMA.FTZ R40, R87.reuse, R40, R33 ;  /* 0x0000002857287223 */ /* 0x040fe20000010021 */
[----:B------:R-:W-:Y:S01]  /*0a40*/  PRMT R33, RZ, 0x7610, R42 ;  /* 0x00007610ff217816 */ /* 0x000fe2000000002a */
[----:B------:R-:W-:Y:S01]  /*0a50*/  FFMA.FTZ R32, R87, R32, R41 ;  /* 0x0000002057207223 */ /* 0x000fe20000010029 */
[----:B------:R-:W2:Y:S03]  /*0a60*/  LDG.E.128 R76, [R120.64+0x27000] ;  /* 0x02700004784c7981 */ /* 0x000ea6000c1e1d00 */
[----:B------:R-:W-:Y:S01]  /*0a70*/  FFMA.FTZ R32, R86, R33, R32 ;  /* 0x0000002156207223 */ /* 0x000fe20000010020 */
[----:B------:R-:W-:-:S05]  /*0a80*/  PRMT R33, RZ, 0x7610, R34 ;  /* 0x00007610ff217816 */ /* 0x000fca0000000022 */
[----:B------:R-:W-:Y:S01]  /*0a90*/  FFMA.FTZ R40, R86, R33, R40 ;  /* 0x0000002156287223 */ /* 0x000fe20000010028 */
[----:B------:R-:W-:Y:S02]  /*0aa0*/  PRMT R33, RZ, 0x5410, R43 ;  /* 0x00005410ff217816 */ /* 0x000fe4000000002b */
[----:B------:R-:W-:-:S03]  /*0ab0*/  PRMT R41, RZ, 0x5410, R35 ;  /* 0x00005410ff297816 */ /* 0x000fc60000000023 */
[C---:B------:R-:W-:Y:S01]  /*0ac0*/  FFMA.FTZ R33, R84.reuse, R33, R32 ;  /* 0x0000002154217223 */ /* 0x040fe20000010020 */
[----:B------:R-:W-:Y:S01]  /*0ad0*/  PRMT R32, RZ, 0x7610, R43 ;  /* 0x00007610ff207816 */ /* 0x000fe2000000002b */
[----:B------:R-:W-:-:S04]  /*0ae0*/  FFMA.FTZ R40, R84, R41, R40 ;  /* 0x0000002954287223 */ /* 0x000fc80000010028 */
        /* <DEDUP_REMOVED lines=41> */
[----:B------:R-:W3:Y:S04]  /*0d80*/  LDG.E.128 R28, [R120.64+0x1000] ;  /* 0x00100004781c7981 */ /* 0x000ee8000c1e1d00 */
        /* <DEDUP_REMOVED lines=8> */
[--C-:B------:R-:W-:Y:S02]  /*0e10*/  PRMT R17, RZ, 0x5410, R13.reuse ;  /* 0x00005410ff117816 */ /* 0x100fe4000000000d */
        /* <DEDUP_REMOVED lines=13> */
[----:B------:R-:W5:Y:S01]  /*0ef0*/  LDG.E.128 R16, [R120.64+0x4800] ;  /* 0x0048000478107981 */ /* 0x000f62000c1e1d00 */
[----:B------:R-:W-:-:S03]  /*0f00*/  PRMT R25, RZ, 0x5410, R15 ;  /* 0x00005410ff197816 */ /* 0x000fc6000000000f */
[C---:B------:R-:W-:Y:S01]  /*0f10*/  FFMA.FTZ R13, R84.reuse, R13, R12 ;  /* 0x0000000d540d7223 */ /* 0x040fe2000001000c */
[----:B------:R-:W-:Y:S01]  /*0f20*/  PRMT R12, RZ, 0x7610, R27 ;  /* 0x00007610ff0c7816 */ /* 0x000fe2000000001b */
[----:B------:R-:W-:Y:S02]  /*0f30*/  FFMA.FTZ R14, R84, R25, R14 ;  /* 0x00000019540e7223 */ /* 0x000fe4000001000e */
[----:B------:R-:W5:Y:S02]  /*0f40*/  LDG.E.128 R24, [R120.64+0x8000] ;  /* 0x0080000478187981 */ /* 0x000f64000c1e1d00 */
[----:B------:R-:W-:Y:S01]  /*0f50*/  FFMA.FTZ R91, R85, R12, R13 ;  /* 0x0000000c555b7223 */ /* 0x000fe2000001000d */
[----:B------:R-:W-:Y:S02]  /*0f60*/  PRMT R12, RZ, 0x7610, R15 ;  /* 0x00007610ff0c7816 */ /* 0x000fe4000000000f */
[----:B------:R-:W-:-:S03]  /*0f70*/  PRMT R13, RZ, 0x5410, R36 ;  /* 0x00005410ff0d7816 */ /* 0x000fc60000000024 */
        /* <DEDUP_REMOVED lines=27> */
[C---:B------:R-:W-:Y:S01]  /*1130*/  FFMA.FTZ R87, R84.reuse, R13, R12 ;  /* 0x0000000d54577223 */ /* 0x040fe2000001000c */
[----:B------:R-:W-:Y:S01]  /*1140*/  PRMT R98, RZ, 0x7610, R92 ;  /* 0x00007610ff627816 */ /* 0x000fe2000000005c */
[----:B------:R-:W5:Y:S02]  /*1150*/  LDG.E.128 R12, [R120.64+0xb800] ;  /* 0x00b80004780c7981 */ /* 0x000f64000c1e1d00 */
[C---:B------:R-:W-:Y:S01]  /*1160*/  FFMA.FTZ R87, R85.reuse, R20, R87 ;  /* 0x0000001455577223 */ /* 0x040fe20000010057 */
        /* <DEDUP_REMOVED lines=28> */
[----:B------:R-:W5:Y:S02]  /*1330*/  LDG.E.128 R20, [R120.64+0x12800] ;  /* 0x0128000478147981 */ /* 0x000f64000c1e1d00 */
[----:B------:R-:W-:Y:S01]  /*1340*/  FFMA.FTZ R4, R94, R5, R4 ;  /* 0x000000055e047223 */ /* 0x000fe20000010004 */
[----:B------:R-:W-:-:S05]  /*1350*/  PRMT R5, RZ, 0x5410, R6 ;  /* 0x00005410ff057816 */ /* 0x000fca0000000006 */
[----:B------:R-:W-:Y:S01]  /*1360*/  FFMA.FTZ R8, R96, R5, R8 ;  /* 0x0000000560087223 */ /* 0x000fe20000010008 */
[----:B------:R-:W-:Y:S02]  /*1370*/  PRMT R5, RZ, 0x5410, R11 ;  /* 0x00005410ff057816 */ /* 0x000fe4000000000b */
[----:B------:R-:W-:-:S03]  /*1380*/  PRMT R97, RZ, 0x7610, R95 ;  /* 0x00007610ff617816 */ /* 0x000fc6000000005f */
        /* <DEDUP_REMOVED lines=11> */
[----:B------:R-:W5:Y:S02]  /*1440*/  LDG.E.128 R8, [R120.64+0x16000] ;  /* 0x0160000478087981 */ /* 0x000f64000c1e1d00 */
[----:B------:R-:W-:Y:S01]  /*1450*/  FFMA.FTZ R3, R97, R4, R5 ;  /* 0x0000000461037223 */ /* 0x000fe20000010005 */
[----:B------:R-:W-:Y:S02]  /*1460*/  PRMT R5, RZ, 0x7610, R56 ;  /* 0x00007610ff057816 */ /* 0x000fe40000000038 */
        /* <DEDUP_REMOVED lines=15> */
[----:B------:R-:W-:Y:S01]  /*1560*/  FFMA.FTZ R44, R94, R45, R44 ;  /* 0x0000002d5e2c7223 */ /* 0x000fe2000001002c */
[----:B------:R-:W-:Y:S01]  /*1570*/  PRMT R45, RZ, 0x5410, R46 ;  /* 0x00005410ff2d7816 */ /* 0x000fe2000000002e */
[----:B------:R-:W5:Y:S04]  /*1580*/  LDG.E.128 R4, [R120.64+0x19800] ;  /* 0x0198000478047981 */ /* 0x000f68000c1e1d00 */
        /* <DEDUP_REMOVED lines=12> */
[----:B--2---:R-:W-:Y:S01]  /*1650*/  PRMT R47, RZ, 0x7610, R48 ;  /* 0x00007610ff2f7816 */ /* 0x004fe20000000030 */
        /* <DEDUP_REMOVED lines=22> */
[----:B------:R-:W-:-:S05]  /*17c0*/  PRMT R49, RZ, 0x5410, R55 ;  /* 0x00005410ff317816 */ /* 0x000fca0000000037 */
[----:B------:R-:W-:Y:S01]  /*17d0*/  FFMA.FTZ R49, R92, R49, R48 ;  /* 0x000000315c317223 */ /* 0x000fe20000010030 */
[----:B------:R-:W-:Y:S02]  /*17e0*/  PRMT R48, RZ, 0x7610, R55 ;  /* 0x00007610ff307816 */ /* 0x000fe40000000037 */
[----:B------:R-:W-:-:S03]  /*17f0*/  PRMT R53, RZ, 0x7610, R50 ;  /* 0x00007610ff357816 */ /* 0x000fc60000000032 */
[----:B------:R-:W-:Y:S01]  /*1800*/  FFMA.FTZ R115, R97, R48, R49 ;  /* 0x0000003061737223 */ /* 0x000fe20000010031 */
[----:B---3--:R-:W-:Y:S01]  /*1810*/  PRMT R48, RZ, 0x5410, R68 ;  /* 0x00005410ff307816 */ /* 0x008fe20000000044 */
[----:B------:R-:W-:Y:S01]  /*1820*/  FFMA.FTZ R52, R94, R53, R52 ;  /* 0x000000355e347223 */ /* 0x000fe20000010034 */
[----:B------:R-:W-:-:S03]  /*1830*/  PRMT R49, RZ, 0x5410, R51 ;  /* 0x00005410ff317816 */ /* 0x000fc60000000033 */
[----:B------:R-:W-:Y:S01]  /*1840*/  FFMA.FTZ R111, R84, R48, R111 ;  /* 0x00000030546f7223 */ /* 0x000fe2000001006f */
[----:B------:R-:W-:Y:S01]  /*1850*/  PRMT R48, RZ, 0x7610, R51 ;  /* 0x00007610ff307816 */ /* 0x000fe20000000033 */
[----:B------:R-:W-:-:S04]  /*1860*/  FFMA.FTZ R49, R92, R49, R52 ;  /* 0x000000315c317223 */ /* 0x000fc80000010034 */
[----:B------:R-:W-:Y:S01]  /*1870*/  FFMA.FTZ R113, R97, R48, R49 ;  /* 0x0000003061717223 */ /* 0x000fe20000010031 */
[----:B------:R-:W-:Y:S02]  /*1880*/  PRMT R49, RZ, 0x7610, R68 ;  /* 0x00007610ff317816 */ /* 0x000fe40000000044 */
[--C-:B----4-:R-:W-:Y:S02]  /*1890*/  PRMT R48, RZ, 0x5410, R60.reuse ;  /* 0x00005410ff307816 */ /* 0x110fe4000000003c */
[----:B------:R-:W-:Y:S01]  /*18a0*/  PRMT R51, RZ, 0x7610, R60 ;  /* 0x00007610ff337816 */ /* 0x000fe2000000003c */
[----:B------:R-:W-:Y:S01]  /*18b0*/  FFMA.FTZ R111, R98, R49, R111 ;  /* 0x00000031626f7223 */ /* 0x000fe2000001006f */
[----:B------:R-:W-:Y:S01]  /*18c0*/  PRMT R49, RZ, 0x5410, R69 ;  /* 0x00005410ff317816 */ /* 0x000fe20000000045 */
        /* <DEDUP_REMOVED lines=9> */
[----:B------:R-:W3:Y:S02]  /*1960*/  LDG.E.128 R48, [R120.64+0x24000] ;  /* 0x0240000478307981 */ /* 0x000ee4000c1e1d00 */
[----:B------:R-:W-:Y:S01]  /*1970*/  FFMA.FTZ R60, R96, R53, R52 ;  /* 0x00000035603c7223 */ /* 0x000fe20000010034 */
[----:B------:R-:W-:-:S02]  /*1980*/  PRMT R52, RZ, 0x7610, R61 ;  /* 0x00007610ff347816 */ /* 0x000fc4000000003d */
[----:B------:R-:W-:-:S03]  /*1990*/  PRMT R61, RZ, 0x7610, R70 ;  /* 0x00007610ff3d7816 */ /* 0x000fc60000000046 */
[----:B------:R-:W-:Y:S02]  /*19a0*/  FFMA.FTZ R68, R99, R52, R54 ;  /* 0x0000003463447223 */ /* 0x000fe40000010036 */
[----:B------:R-:W-:Y:S01]  /*19b0*/  FFMA.FTZ R60, R94, R61, R60 ;  /* 0x0000003d5e3c7223 */ /* 0x000fe2000001003c */
[----:B------:R-:W-:Y:S01]  /*19c0*/  PRMT R61, RZ, 0x5410, R62 ;  /* 0x00005410ff3d7816 */ /* 0x000fe2000000003e */
[----:B------:R-:W4:Y:S04]  /*19d0*/  LDG.E.128 R52, [R120.64+0x27800] ;  /* 0x0278000478347981 */ /* 0x000f28000c1e1d00 */
[----:B------:R-:W-:Y:S01]  /*19e0*/  FFMA.FTZ R68, R96, R61, R68 ;  /* 0x0000003d60447223 */ /* 0x000fe20000010044 */
[----:B------:R-:W-:-:S05]  /*19f0*/  PRMT R61, RZ, 0x5410, R71 ;  /* 0x00005410ff3d7816 */ /* 0x000fca0000000047 */
[----:B------:R-:W-:Y:S01]  /*1a00*/  FFMA.FTZ R61, R92, R61, R60 ;  /* 0x0000003d5c3d7223 */ /* 0x000fe2000001003c */
[----:B------:R-:W-:Y:S01]  /*1a10*/  PRMT R60, RZ, 0x7610, R71 ;  /* 0x00007610ff3c7816 */ /* 0x000fe20000000047 */
[----:B------:R-:W-:-:S04]  /*1a20*/  FFMA.FTZ R68, R94, R69, R68 ;  /* 0x000000455e447223 */ /* 0x000fc80000010044 */
[----:B------:R-:W-:Y:S01]  /*1a30*/  FFMA.FTZ R95, R97, R60, R61 ;  /* 0x0000003c615f7223 */ /* 0x000fe2000001003d */
[----:B-----5:R-:W-:Y:S02]  /*1a40*/  PRMT R60, RZ, 0x5410, R72 ;  /* 0x00005410ff3c7816 */ /* 0x020fe40000000048 */
        /* <DEDUP_REMOVED lines=65> */
[----:B------:R-:W-:Y:S01]  /*1e60*/  PRMT R77, RZ, 0x5410, R32 ;  /* 0x00005410ff4d7816 */ /* 0x000fe20000000020 */
[----:B------:R-:W2:Y:S02]  /*1e70*/  LDG.E.128 R80, [R120.64+0xc000] ;  /* 0x00c0000478507981 */ /* 0x000ea4000c1e1d00 */
[----:B------:R-:W-:Y:S01]  /*1e80*/  FFMA.FTZ R107, R92, R73, R72 ;  /* 0x000000495c6b7223 */ /* 0x000fe20000010048 */
[----:B------:R-:W-:-:S03]  /*1e90*/  PRMT R73, RZ, 0x5410, R79 ;  /* 0x00005410ff497816 */ /* 0x000fc6000000004f */
[C---:B------:R-:W-:Y:S01]  /*1ea0*/  FFMA.FTZ R107, R97.reuse, R76, R107 ;  /* 0x0000004c616b7223 */ /* 0x040fe2000001006b */
        /* <DEDUP_REMOVED lines=8> */
[----:B------:R-:W-:-:S04]  /*1f30*/  FFMA.FTZ R76, R84, R76, R87 ;  /* 0x0000004c544c7223 */ /* 0x000fc80000010057 */
[----:B------:R-:W-:Y:S01]  /*1f40*/  FFMA.FTZ R76, R98, R77, R76 ;  /* 0x0000004d624c7223 */ /* 0x000fe2000001004c */
[----:B------:R-:W-:-:S05]  /*1f50*/  PRMT R77, RZ, 0x7610, R32 ;  /* 0x00007610ff4d7816 */ /* 0x000fca0000000020 */
[----:B------:R-:W-:Y:S01]  /*1f60*/  FFMA.FTZ R85, R98, R77, R85 ;  /* 0x0000004d62557223 */ /* 0x000fe20000010055 */
[--C-:B------:R-:W-:Y:S02]  /*1f70*/  PRMT R77, RZ, 0x5410, R41.reuse ;  /* 0x00005410ff4d7816 */ /* 0x100fe40000000029 */
[----:B------:R-:W-:-:S03]  /*1f80*/  PRMT R32, RZ, 0x7610, R41 ;  /* 0x00007610ff207816 */ /* 0x000fc60000000029 */
[C---:B------:R-:W-:Y:S01]  /*1f90*/  FFMA.FTZ R76, R86.reuse, R77, R76 ;  /* 0x0000004d564c7223 */ /* 0x040fe2000001004c */
[--C-:B------:R-:W-:Y:S02]  /*1fa0*/  PRMT R77, RZ, 0x5410, R33.reuse ;  /* 0x00005410ff4d7816 */ /* 0x100fe40000000021 */
[----:B------:R-:W-:Y:S01]  /*1fb0*/  PRMT R40, RZ, 0x7610, R33 ;  /* 0x00007610ff287816 */ /* 0x000fe20000000021 */
[C---:B------:R-:W-:Y:S01]  /*1fc0*/  FFMA.FTZ R32, R99.reuse, R32, R76 ;  /* 0x0000002063207223 */ /* 0x040fe2000001004c */
        /* <DEDUP_REMOVED lines=13> */
[C---:B------:R-:W-:Y:S01]  /*20a0*/  FFMA.FTZ R33, R92.reuse, R33, R32 ;  /* 0x000000215c217223 */ /* 0x040fe20000010020 */
[----:B------:R-:W-:Y:S01]  /*20b0*/  PRMT R32, RZ, 0x7610, R43 ;  /* 0x00007610ff207816 */ /* 0x000fe2000000002b */
[----:B------:R-:W-:-:S04]  /*20c0*/  FFMA.FTZ R40, R92, R41, R40 ;  /* 0x000000295c287223 */ /* 0x000fc80000010028 */
[----:B------:R-:W-:Y:S01]  /*20d0*/  FFMA.FTZ R99, R97, R32, R33 ;  /* 0x0000002061637223 */ /* 0x000fe20000010021 */
[----:B------:R-:W-:Y:S02]  /*20e0*/  PRMT R32, RZ, 0x7610, R35 ;  /* 0x00007610ff207816 */ /* 0x000fe40000000023 */
[----:B------:R-:W-:-:S03]  /*20f0*/  PRMT R94, RZ, 0x5410, R100 ;  /* 0x00005410ff5e7816 */ /* 0x000fc60000000064 */
[----:B------:R-:W-:Y:S01]  /*2100*/  FFMA.FTZ R97, R97, R32, R40 ;  /* 0x0000002061617223 */ /* 0x000fe20000010028 */
[--C-:B------:R-:W-:Y:S01]  /*2110*/  PRMT R32, RZ, 0x5410, R28.reuse ;  /* 0x00005410ff207816 */ /* 0x100fe2000000001c */
[----:B------:R-:W4:Y:S01]  /*2120*/  LDG.E.128 R40, [R120.64+0xf800] ;  /* 0x00f8000478287981 */ /* 0x000f22000c1e1d00 */
[----:B------:R-:W-:Y:S02]  /*2130*/  PRMT R33, RZ, 0x7610, R28 ;  /* 0x00007610ff217816 */ /* 0x000fe4000000001c */
[----:B------:R-:W-:Y:S01]  /*2140*/  PRMT R28, RZ, 0x5410, R16 ;  /* 0x00005410ff1c7816 */ /* 0x000fe20000000010 */
[C---:B------:R-:W-:Y:S01]  /*2150*/  FFMA.FTZ R32, R94.reuse, R32, R125 ;  /* 0x000000205e207223 */ /* 0x040fe2000001007d */
        /* <DEDUP_REMOVED lines=55> */
[----:B------:R-:W5:Y:S03]  /*24d0*/  LDG.E.128 R28, [R120.64+0x1a000] ;  /* 0x01a00004781c7981 */ /* 0x000f66000c1e1d00 */
        /* <DEDUP_REMOVED lines=50> */
[--C-:B------:R-:W-:Y:S02]  /*2800*/  PRMT R21, RZ, 0x5410, R9.reuse ;  /* 0x00005410ff157816 */ /* 0x100fe40000000009 */
[----:B------:R-:W-:Y:S02]  /*2810*/  PRMT R9, RZ, 0x7610, R9 ;  /* 0x00007610ff097816 */ /* 0x000fe40000000009 */
[----:B------:R-:W-:Y:S01]  /*2820*/  PRMT R20, RZ, 0x7610, R23 ;  /* 0x00007610ff147816 */ /* 0x000fe20000000017 */
[----:B------:R-:W-:Y:S01]  /*2830*/  FFMA.FTZ R21, R96, R21, R22 ;  /* 0x0000001560157223 */ /* 0x000fe20000010016 */
[----:B------:R-:W-:Y:S01]  /*2840*/  PRMT R23, RZ, 0x7610, R4 ;  /* 0x00007610ff177816 */ /* 0x000fe20000000004 */
[----:B------:R-:W-:Y:S02]  /*2850*/  FFMA.FTZ R8, R94, R8, R93 ;  /* 0x000000085e087223 */ /* 0x000fe4000001005d */
[----:B------:R-:W-:Y:S01]  /*2860*/  FFMA.FTZ R9, R92, R9, R21 ;  /* 0x000000095c097223 */ /* 0x000fe20000010015 */
[--C-:B------:R-:W-:Y:S01]  /*2870*/  PRMT R21, RZ, 0x5410, R5.reuse ;  /* 0x00005410ff157816 */ /* 0x100fe20000000005 */
[----:B------:R-:W-:Y:S01]  /*2880*/  FFMA.FTZ R8, R100, R23, R8 ;  /* 0x0000001764087223 */ /* 0x000fe20000010008 */
[----:B------:R-:W-:-:S02]  /*2890*/  PRMT R5, RZ, 0x7610, R5 ;  /* 0x00007610ff057816 */ /* 0x000fc40000000005 */
        /* <DEDUP_REMOVED lines=16> */
[----:B--2---:R-:W-:-:S05]  /*29a0*/  PRMT R4, RZ, 0x5410, R56 ;  /* 0x00005410ff047816 */ /* 0x004fca0000000038 */
[----:B------:R-:W-:Y:S01]  /*29b0*/  FFMA.FTZ R111, R94, R4, R111 ;  /* 0x000000045e6f7223 */ /* 0x000fe2000001006f */
[----:B------:R-:W-:Y:S02]  /*29c0*/  PRMT R4, RZ, 0x7610, R7 ;  /* 0x00007610ff047816 */ /* 0x000fe40000000007 */
[----:B------:R-:W-:-:S03]  /*29d0*/  PRMT R5, RZ, 0x7610, R56 ;  /* 0x00007610ff057816 */ /* 0x000fc60000000038 */
[----:B------:R-:W-:Y:S01]  /*29e0*/  FFMA.FTZ R115, R103, R4, R8 ;  /* 0x0000000467737223 */ /* 0x000fe20000010008 */
[--C-:B------:R-:W-:Y:S02]  /*29f0*/  PRMT R4, RZ, 0x5410, R44.reuse ;  /* 0x00005410ff047816 */ /* 0x100fe4000000002c */
[----:B------:R-:W-:Y:S01]  /*2a00*/  PRMT R7, RZ, 0x7610, R44 ;  /* 0x00007610ff077816 */ /* 0x000fe2000000002c */
[----:B------:R-:W-:Y:S01]  /*2a10*/  FFMA.FTZ R111, R100, R5, R111 ;  /* 0x00000005646f7223 */ /* 0x000fe2000001006f */
[----:B------:R-:W2:Y:S01]  /*2a20*/  LDG.E.128 R8, [R120.64+0x2b800] ;  /* 0x02b8000478087981 */ /* 0x000ea2000c1e1d00 */
[----:B------:R-:W-:Y:S01]  /*2a30*/  FFMA.FTZ R4, R94, R4, R109 ;  /* 0x000000045e047223 */ /* 0x000fe2000001006d */
[----:B------:R-:W-:-:S03]  /*2a40*/  PRMT R5, RZ, 0x5410, R57 ;  /* 0x00005410ff057816 */ /* 0x000fc60000000039 */
[----:B------:R-:W-:Y:S01]  /*2a50*/  FFMA.FTZ R4, R100, R7, R4 ;  /* 0x0000000764047223 */ /* 0x000fe20000010004 */
[----:B------:R-:W-:Y:S01]  /*2a60*/  PRMT R7, RZ, 0x5410, R45 ;  /* 0x00005410ff077816 */ /* 0x000fe2000000002d */
[C---:B------:R-:W-:Y:S01]  /*2a70*/  FFMA.FTZ R5, R96.reuse, R5, R111 ;  /* 0x0000000560057223 */ /* 0x040fe2000001006f */
[----:B------:R-:W-:Y:S02]  /*2a80*/  PRMT R57, RZ, 0x7610, R57 ;  /* 0x00007610ff397816 */ /* 0x000fe40000000039 */
[----:B------:R-:W-:Y:S01]  /*2a90*/  PRMT R45, RZ, 0x7610, R45 ;  /* 0x00007610ff2d7816 */ /* 0x000fe2000000002d */
[----:B------:R-:W-:Y:S01]  /*2aa0*/  FFMA.FTZ R7, R96, R7, R4 ;  /* 0x0000000760077223 */ /* 0x000fe20000010004 */
[--C-:B------:R-:W-:Y:S01]  /*2ab0*/  PRMT R4, RZ, 0x5410, R58.reuse ;  /* 0x00005410ff047816 */ /* 0x100fe2000000003a */
[C---:B------:R-:W-:Y:S02]  /*2ac0*/  FFMA.FTZ R5, R92.reuse, R57, R5 ;  /* 0x000000395c057223 */ /* 0x040fe40000010005 */
        /* <DEDUP_REMOVED lines=8> */
[----:B------:R-:W2:Y:S04]  /*2b50*/  LDG.E.128 R36, [R120.64+0x24800] ;  /* 0x0248000478247981 */ /* 0x000ea8000c1e1d00 */
[----:B------:R-:W-:Y:S01]  /*2b60*/  FFMA.FTZ R56, R79, R44, R56 ;  /* 0x0000002c4f387223 */ /* 0x000fe20000010038 */
[----:B------:R-:W-:Y:S01]  /*2b70*/  PRMT R44, RZ, 0x5410, R59 ;  /* 0x00005410ff2c7816 */ /* 0x000fe2000000003b */
[----:B------:R-:W2:Y:S04]  /*2b80*/  LDG.E.128 R20, [R120.64+0x28000] ;  /* 0x0280000478147981 */ /* 0x000ea8000c1e1d00 */
        /* <DEDUP_REMOVED lines=8> */
[--C-:B---3--:R-:W-:Y:S02]  /*2c10*/  PRMT R44, RZ, 0x5410, R48.reuse ;  /* 0x00005410ff2c7816 */ /* 0x108fe40000000030 */
[----:B------:R-:W-:-:S03]  /*2c20*/  PRMT R45, RZ, 0x7610, R48 ;  /* 0x00007610ff2d7816 */ /* 0x000fc60000000030 */
[----:B------:R-:W-:Y:S01]  /*2c30*/  FFMA.FTZ R107, R94, R44, R107 ;  /* 0x0000002c5e6b7223 */ /* 0x000fe2000001006b */
[----:B------:R-:W-:-:S03]  /*2c40*/  PRMT R44, RZ, 0x7610, R47 ;  /* 0x00007610ff2c7816 */ /* 0x000fc6000000002f */
[----:B------:R-:W-:Y:S01]  /*2c50*/  FFMA.FTZ R107, R100, R45, R107 ;  /* 0x0000002d646b7223 */ /* 0x000fe2000001006b */
[--C-:B------:R-:W-:Y:S01]  /*2c60*/  PRMT R45, RZ, 0x5410, R49.reuse ;  /* 0x00005410ff2d7816 */ /* 0x100fe20000000031 */
[----:B------:R-:W-:Y:S01]  /*2c70*/  FFMA.FTZ R111, R103, R44, R56 ;  /* 0x0000002c676f7223 */ /* 0x000fe20000010038 */
[--C-:B----4-:R-:W-:Y:S01]  /*2c80*/  PRMT R44, RZ, 0x5410, R52.reuse ;  /* 0x00005410ff2c7816 */ /* 0x110fe20000000034 */
[----:B------:R-:W3:Y:S01]  /*2c90*/  LDG.E.128 R56, [R120.64+0x2000] ;  /* 0x0020000478387981 */ /* 0x000ee2000c1e1d00 */
        /* <DEDUP_REMOVED lines=25> */
[--C-:B-----5:R-:W-:Y:S01]  /*2e30*/  PRMT R52, RZ, 0x5410, R68.reuse ;  /* 0x00005410ff347816 */ /* 0x120fe20000000044 */
[----:B------:R-:W5:Y:S04]  /*2e40*/  LDG.E.128 R48, [R120.64+0x5800] ;  /* 0x0058000478307981 */ /* 0x000f68000c1e1d00 */
        /* <DEDUP_REMOVED lines=25> */
[----:B------:R-:W-:-:S05]  /*2fe0*/  PRMT R60, RZ, 0x5410, R71 ;  /* 0x00005410ff3c7816 */ /* 0x000fca0000000047 */
[----:B------:R-:W-:Y:S01]  /*2ff0*/  FFMA.FTZ R61, R77, R60, R61 ;  /* 0x0000003c4d3d7223 */ /* 0x000fe2000001003d */
[----:B------:R-:W-:Y:S02]  /*3000*/  PRMT R60, RZ, 0x7610, R71 ;  /* 0x00007610ff3c7816 */ /* 0x000fe40000000047 */
[----:B------:R-:W-:Y:S01]  /*3010*/  PRMT R70, RZ, 0x5410, R88 ;  /* 0x00005410ff467816 */ /* 0x000fe20000000058 */
        /* <DEDUP_REMOVED lines=32> */
[----:B------:R-:W-:-:S04]  /*3220*/  FFMA.FTZ R72, R96, R73, R72 ;  /* 0x0000004960487223 */ /* 0x000fc80000010048 */
[----:B------:R-:W-:Y:S01]  /*3230*/  FFMA.FTZ R74, R79, R74, R72 ;  /* 0x0000004a4f4a7223 */ /* 0x000fe20000010048 */
[----:B------:R-:W-:Y:S02]  /*3240*/  PRMT R72, RZ, 0x5410, R84 ;  /* 0x00005410ff487816 */ /* 0x000fe40000000054 */
[----:B------:R-:W-:-:S03]  /*3250*/  PRMT R3, RZ, 0x5410, R67 ;  /* 0x00005410ff037816 */ /* 0x000fc60000000043 */
[----:B------:R-:W-:Y:S01]  /*3260*/  FFMA.FTZ R125, R102, R72, R125 ;  /* 0x00000048667d7223 */ /* 0x000fe2000001007d */
[----:B------:R-:W-:Y:S02]  /*3270*/  PRMT R72, RZ, 0x5410, R75 ;  /* 0x00005410ff487816 */ /* 0x000fe4000000004b */
[----:B------:R-:W-:Y:S02]  /*3280*/  PRMT R77, RZ, 0x7610, R67 ;  /* 0x00007610ff4d7816 */ /* 0x000fe40000000043 */
[----:B------:R-:W-:Y:S01]  /*3290*/  PRMT R118, RZ, 0x7610, R75 ;  /* 0x00007610ff767816 */ /* 0x000fe2000000004b */
[----:B------:R-:W-:Y:S01]  /*32a0*/  FFMA.FTZ R72, R3, R72, R74 ;  /* 0x0000004803487223 */ /* 0x000fe2000001004a */
[----:B------:R-:W-:Y:S01]  /*32b0*/  PRMT R84, RZ, 0x7610, R84 ;  /* 0x00007610ff547816 */ /* 0x000fe20000000054 */
[----:B------:R-:W3:Y:S02]  /*32c0*/  LDG.E.128 R64, [R120.64+0x10000] ;  /* 0x0100000478407981 */ /* 0x000ee4000c1e1d00 */
        /* <DEDUP_REMOVED lines=23> */
[----:B------:R-:W-:Y:S01]  /*3440*/  PRMT R68, RZ, 0x5410, R91 ;  /* 0x00005410ff447816 */ /* 0x000fe2000000005b */
[----:B------:R-:W5:Y:S02]  /*3450*/  LDG.E.128 R84, [R120.64+0x1a800] ;  /* 0x01a8000478547981 */ /* 0x000f64000c1e1d00 */
        /* <DEDUP_REMOVED lines=35> */
[----:B------:R-:W5:Y:S04]  /*3690*/  LDG.E.128 R40, [R120.64+0x6000] ;  /* 0x0060000478287981 */ /* 0x000f68000c1e1d00 */
[----:B------:R-:W-:-:S02]  /*36a0*/  FFMA.FTZ R32, R3, R32, R33 ;  /* 0x0000002003207223 */ /* 0x000fc40000010021 */
[----:B------:R-:W-:Y:S01]  /*36b0*/  FFMA.FTZ R33, R101, R16, R93 ;  /* 0x0000001065217223 */ /* 0x000fe2000001005d */
[----:B------:R-:W-:Y:S01]  /*36c0*/  PRMT R16, RZ, 0x5410, R17 ;  /* 0x00005410ff107816 */ /* 0x000fe20000000011 */
[----:B------:R-:W5:Y:S04]  /*36d0*/  LDG.E.128 R92, [R120.64+0x25000] ;  /* 0x02500004785c7981 */ /* 0x000f68000c1e1d00 */
        /* <DEDUP_REMOVED lines=40> */
[----:B--2---:R-:W-:-:S03]  /*3960*/  PRMT R24, RZ, 0x5410, R36 ;  /* 0x00005410ff187816 */ /* 0x004fc60000000024 */
[----:B------:R-:W-:Y:S02]  /*3970*/  FFMA.FTZ R26, R79, R26, R13 ;  /* 0x0000001a4f1a7223 */ /* 0x000fe4000001000d */
[----:B------:R-:W-:Y:S01]  /*3980*/  FFMA.FTZ R109, R102, R24, R109 ;  /* 0x00000018666d7223 */ /* 0x000fe2000001006d */
[----:B------:R-:W-:Y:S02]  /*3990*/  PRMT R24, RZ, 0x5410, R27 ;  /* 0x00005410ff187816 */ /* 0x000fe4000000001b */
[----:B------:R-:W-:-:S03]  /*39a0*/  PRMT R36, RZ, 0x7610, R36 ;  /* 0x00007610ff247816 */ /* 0x000fc60000000024 */
[----:B------:R-:W-:Y:S02]  /*39b0*/  FFMA.FTZ R24, R3, R24, R26 ;  /* 0x0000001803187223 */ /* 0x000fe4000001001a */
[----:B------:R-:W-:Y:S02]  /*39c0*/  FFMA.FTZ R36, R101, R36, R109 ;  /* 0x0000002465247223 */ /* 0x000fe4000001006d */
[----:B------:R-:W-:Y:S01]  /*39d0*/  FFMA.FTZ R106, R77, R106, R24 ;  /* 0x0000006a4d6a7223 */ /* 0x000fe20000010018 */
[----:B------:R-:W-:-:S05]  /*39e0*/  PRMT R24, RZ, 0x5410, R37 ;  /* 0x00005410ff187816 */ /* 0x000fca0000000025 */
[----:B------:R-:W-:Y:S01]  /*39f0*/  FFMA.FTZ R36, R99, R24, R36 ;  /* 0x0000001863247223 */ /* 0x000fe20000010024 */
[--C-:B------:R-:W-:Y:S02]  /*3a00*/  PRMT R24, RZ, 0x5410, R20.reuse ;  /* 0x00005410ff187816 */ /* 0x100fe40000000014 */
[----:B------:R-:W-:-:S03]  /*3a10*/  PRMT R20, RZ, 0x7610, R20 ;  /* 0x00007610ff147816 */ /* 0x000fc60000000014 */
[----:B------:R-:W-:-:S04]  /*3a20*/  FFMA.FTZ R107, R102, R24, R107 ;  /* 0x00000018666b7223 */ /* 0x000fc8000001006b */
[----:B------:R-:W-:Y:S01]  /*3a30*/  FFMA.FTZ R107, R101, R20, R107 ;  /* 0x00000014656b7223 */ /* 0x000fe2000001006b */
[----:B------:R-:W-:Y:S02]  /*3a40*/  PRMT R20, RZ, 0x5410, R21 ;  /* 0x00005410ff147816 */ /* 0x000fe40000000015 */
[----:B------:R-:W-:-:S03]  /*3a50*/  PRMT R24, RZ, 0x7610, R37 ;  /* 0x00007610ff187816 */ /* 0x000fc60000000025 */
[----:B------:R-:W-:Y:S01]  /*3a60*/  FFMA.FTZ R107, R99, R20, R107 ;  /* 0x00000014636b7223 */ /* 0x000fe2000001006b */
[----:B------:R-:W-:Y:S01]  /*3a70*/  PRMT R20, RZ, 0x7610, R21 ;  /* 0x00007610ff147816 */ /* 0x000fe20000000015 */
[C---:B------:R-:W-:Y:S01]  /*3a80*/  FFMA.FTZ R36, R97.reuse, R24, R36 ;  /* 0x0000001861247223 */ /* 0x040fe20000010024 */
[----:B------:R-:W-:Y:S01]  /*3a90*/  PRMT R37, RZ, 0x5410, R38 ;  /* 0x00005410ff257816 */ /* 0x000fe20000000026 */
[----:B------:R-:W2:Y:S01]  /*3aa0*/  LDG.E.128 R24, [R122.64+0x2800] ;  /* 0x002800047a187981 */ /* 0x000ea2000c1e1d00 */
[----:B------:R-:W-:Y:S01]  /*3ab0*/  PRMT R21, RZ, 0x5410, R22 ;  /* 0x00005410ff157816 */ /* 0x000fe20000000016 */
[----:B------:R-:W-:Y:S01]  /*3ac0*/  FFMA.FTZ R20, R97, R20, R107 ;  /* 0x0000001461147223 */ /* 0x000fe2000001006b */
[----:B------:R-:W-:Y:S01]  /*3ad0*/  PRMT R81, RZ, 0x5410, R82 ;  /* 0x00005410ff517816 */ /* 0x000fe20000000052 */
[C---:B------:R-:W-:Y:S01]  /*3ae0*/  FFMA.FTZ R36, R96.reuse, R37, R36 ;  /* 0x0000002560247223 */ /* 0x040fe20000010024 */
[----:B------:R-:W-:Y:S01]  /*3af0*/  PRMT R38, RZ, 0x7610, R38 ;  /* 0x00007610ff267816 */ /* 0x000fe20000000026 */
[C---:B------:R-:W-:Y:S01]  /*3b00*/  FFMA.FTZ R21, R96.reuse, R21, R20 ;  /* 0x0000001560157223 */ /* 0x040fe20000010014 */
[----:B------:R-:W-:Y:S01]  /*3b10*/  PRMT R82, RZ, 0x7610, R82 ;  /* 0x00007610ff527816 */ /* 0x000fe20000000052 */
[----:B------:R-:W-:Y:S01]  /*3b20*/  FFMA.FTZ R78, R96, R81, R78 ;  /* 0x00000051604e7223 */ /* 0x000fe2000001004e */
[--C-:B------:R-:W-:Y:S01]  /*3b30*/  PRMT R20, RZ, 0x5410, R39.reuse ;  /* 0x00005410ff147816 */ /* 0x100fe20000000027 */
[C---:B------:R-:W-:Y:S01]  /*3b40*/  FFMA.FTZ R36, R79.reuse, R38, R36 ;  /* 0x000000264f247223 */ /* 0x040fe20000010024 */
[----:B------:R-:W-:Y:S01]  /*3b50*/  PRMT R104, RZ, 0x7610, R39 ;  /* 0x00007610ff687816 */ /* 0x000fe20000000027 */
[----:B------:R-:W-:Y:S01]  /*3b60*/  FFMA.FTZ R78, R79, R82, R78 ;  /* 0x000000524f4e7223 */ /* 0x000fe2000001004e */
[--C-:B------:R-:W-:Y:S01]  /*3b70*/  PRMT R76, RZ, 0x5410, R83.reuse ;  /* 0x00005410ff4c7816 */ /* 0x100fe20000000053 */
[----:B------:R-:W-:Y:S01]  /*3b80*/  FFMA.FTZ R20, R3, R20, R36 ;  /* 0x0000001403147223 */ /* 0x000fe20000010024 */
[----:B------:R-:W-:Y:S01]  /*3b90*/  PRMT R112, RZ, 0x7610, R83 ;  /* 0x00007610ff707816 */ /* 0x000fe20000000053 */
[----:B------:R-:W2:Y:S01]  /*3ba0*/  LDG.E.128 R36, [R120.64+0x9800] ;  /* 0x0098000478247981 */ /* 0x000ea2000c1e1d00 */
[----:B------:R-:W-:-:S03]  /*3bb0*/  PRMT R22, RZ, 0x7610, R22 ;  /* 0x00007610ff167816 */ /* 0x000fc60000000016 */
[----:B------:R-:W2:Y:S01]  /*3bc0*/  LDG.E.128 R80, [R120.64+0x1e000] ;  /* 0x01e0000478507981 */ /* 0x000ea2000c1e1d00 */
        /* <DEDUP_REMOVED lines=24> */
[----:B------:R-:W2:Y:S01]  /*3d50*/  LDG.E.128 R88, [R120.64+0x21800] ;  /* 0x0218000478587981 */ /* 0x000ea2000c1e1d00 */
[----:B------:R-:W-:-:S02]  /*3d60*/  PRMT R5, RZ, 0x5410, R6 ;  /* 0x00005410ff057816 */ /* 0x000fc40000000006 */
[----:B------:R-:W-:Y:S02]  /*3d70*/  FFMA.FTZ R8, R97, R8, R103 ;  /* 0x0000000861087223 */ /* 0x000fe40000010067 */
[----:B------:R-:W-:Y:S01]  /*3d80*/  FFMA.FTZ R10, R79, R10, R4 ;  /* 0x0000000a4f0a7223 */ /* 0x000fe20000010004 */
[--C-:B------:R-:W-:Y:S01]  /*3d90*/  PRMT R4, RZ, 0x5410, R11.reuse ;  /* 0x00005410ff047816 */ /* 0x100fe2000000000b */
        /* <DEDUP_REMOVED lines=14> */
[C---:B------:R-:W-:Y:S01]  /*3e80*/  FFMA.FTZ R16, R3.reuse, R16, R18 ;  /* 0x0000001003107223 */ /* 0x040fe20000010012 */
[----:B----4-:R-:W-:Y:S01]  /*3e90*/  PRMT R102, RZ, 0x7610, R46 ;  /* 0x00007610ff667816 */ /* 0x010fe2000000002e */
[C---:B------:R-:W-:Y:S01]  /*3ea0*/  FFMA.FTZ R28, R3.reuse, R28, R30 ;  /* 0x0000001c031c7223 */ /* 0x040fe2000001001e */
[----:B------:R-:W-:Y:S01]  /*3eb0*/  PRMT R101, RZ, 0x5410, R47 ;  /* 0x00005410ff657816 */ /* 0x000fe2000000002f */
[C---:B------:R-:W-:Y:S01]  /*3ec0*/  FFMA.FTZ R12, R3.reuse, R12, R14 ;  /* 0x0000000c030c7223 */ /* 0x040fe2000001000e */
[----:B------:R-:W-:Y:S01]  /*3ed0*/  PRMT R110, RZ, 0x7610, R19 ;  /* 0x00007610ff6e7816 */ /* 0x000fe20000000013 */
[----:B------:R-:W-:Y:S01]  /*3ee0*/  FFMA.FTZ R5, R3, R4, R5 ;  /* 0x0000000403057223 */ /* 0x000fe20000010005 */
[----:B---3--:R-:W-:Y:S01]  /*3ef0*/  PRMT R4, RZ, 0x5410, R56 ;  /* 0x00005410ff047816 */ /* 0x008fe20000000038 */
[----:B------:R-:W3:Y:S01]  /*3f00*/  LDG.E.128 R8, [R120.64+0xd000] ;  /* 0x00d0000478087981 */ /* 0x000ee2000c1e1d00 */
[----:B------:R-:W-:-:S02]  /*3f10*/  PRMT R3, RZ, 0x5410, R44 ;  /* 0x00005410ff037816 */ /* 0x000fc4000000002c */
        /* <DEDUP_REMOVED lines=8> */
[----:B------:R-:W-:-:S04]  /*3fa0*/  FFMA.FTZ R7, R4, R7, R100 ;  /* 0x0000000704077223 */ /* 0x000fc80000010064 */
[----:B------:R-:W-:Y:S01]  /*3fb0*/  FFMA.FTZ R56, R5, R20, R7 ;  /* 0x0000001405387223 */ /* 0x000fe20000010007 */
[----:B------:R-:W-:Y:S01]  /*3fc0*/  PRMT R7, RZ, 0x7610, R45 ;  /* 0x00007610ff077816 */ /* 0x000fe2000000002d */
[----:B------:R-:W-:Y:S01]  /*3fd0*/  FFMA.FTZ R110, R77, R110, R16 ;  /* 0x0000006e4d6e7223 */ /* 0x000fe20000010010 */
[----:B-----5:R-:W-:Y:S01]  /*3fe0*/  PRMT R45, RZ, 0x5410, R48 ;  /* 0x00005410ff2d7816 */ /* 0x020fe20000000030 */
[----:B------:R-:W4:Y:S01]  /*3ff0*/  LDG.E.128 R16, [R120.64+0x28800] ;  /* 0x0288000478107981 */ /* 0x000f22000c1e1d00 */
        /* <DEDUP_REMOVED lines=27> */
[C---:B------:R-:W-:Y:S01]  /*41b0*/  FFMA.FTZ R108, R77.reuse, R108, R32 ;  /* 0x0000006c4d6c7223 */ /* 0x040fe20000010020 */
[----:B------:R-:W-:Y:S01]  /*41c0*/  PRMT R49, RZ, 0x7610, R50 ;  /* 0x00007610ff317816 */ /* 0x000fe20000000032 */
[----:B------:R-:W3:Y:S01]  /*41d0*/  LDG.E.128 R32, [R120.64+0x2c000] ;  /* 0x02c0000478207981 */ /* 0x000ee2000c1e1d00 */
[----:B------:R-:W-:Y:S02]  /*41e0*/  FFMA.FTZ R118, R100, R45, R118 ;  /* 0x0000002d64767223 */ /* 0x000fe40000010076 */
        /* <DEDUP_REMOVED lines=11> */
[----:B------:R-:W5:Y:S01]  /*42a0*/  LDG.E.128 R44, [R120.64+0x14000] ;  /* 0x01400004782c7981 */ /* 0x000f62000c1e1d00 */
[----:B------:R-:W-:Y:S01]  /*42b0*/  PRMT R53, RZ, 0x5410, R60 ;  /* 0x00005410ff357816 */ /* 0x000fe2000000003c */
[----:B------:R-:W-:Y:S01]  /*42c0*/  FFMA.FTZ R57, R5, R48, R57 ;  /* 0x0000003005397223 */ /* 0x000fe20000010039 */
[----:B------:R-:W-:Y:S01]  /*42d0*/  PRMT R56, RZ, 0x5410, R63 ;  /* 0x00005410ff387816 */ /* 0x000fe2000000003f */
[----:B------:R-:W-:Y:S01]  /*42e0*/  FFMA.FTZ R76, R77, R76, R28 ;  /* 0x0000004c4d4c7223 */ /* 0x000fe2000001001c */
[----:B------:R-:W5:Y:S01]  /*42f0*/  LDG.E.128 R48, [R120.64+0x17800] ;  /* 0x0178000478307981 */ /* 0x000f62000c1e1d00 */
[----:B------:R-:W-:Y:S01]  /*4300*/  FFMA.FTZ R112, R3, R53, R112 ;  /* 0x0000003503707223 */ /* 0x000fe20000010070 */
[----:B------:R-:W-:Y:S01]  /*4310*/  PRMT R53, RZ, 0x5410, R54 ;  /* 0x00005410ff357816 */ /* 0x000fe20000000036 */
[----:B------:R-:W-:Y:S01]  /*4320*/  FFMA.FTZ R52, R7, R52, R57 ;  /* 0x0000003407347223 */ /* 0x000fe20000010039 */
[----:B------:R-:W5:Y:S03]  /*4330*/  LDG.E.128 R28, [R120.64+0x2800] ;  /* 0x00280004781c7981 */ /* 0x000f66000c1e1d00 */
        /* <DEDUP_REMOVED lines=56> */
[--C-:B------:R-:W-:Y:S01]  /*46c0*/  PRMT R110, RZ, 0x7610, R71.reuse ;  /* 0x00007610ff6e7816 */ /* 0x100fe20000000047 */
[----:B------:R-:W5:Y:S02]  /*46d0*/  LDG.E.128 R60, [R120.64+0x22000] ;  /* 0x02200004783c7981 */ /* 0x000f64000c1e1d00 */
[----:B------:R-:W-:Y:S01]  /*46e0*/  FFMA.FTZ R72, R5, R68, R70 ;  /* 0x0000004405487223 */ /* 0x000fe20000010046 */
[----:B------:R-:W-:Y:S02]  /*46f0*/  PRMT R68, RZ, 0x5410, R71 ;  /* 0x00005410ff447816 */ /* 0x000fe40000000047 */
        /* <DEDUP_REMOVED lines=16> */
[----:B--2---:R-:W-:-:S03]  /*4800*/  PRMT R69, RZ, 0x5410, R80 ;  /* 0x00005410ff457816 */ /* 0x004fc60000000050 */
        /* <DEDUP_REMOVED lines=12> */
[----:B------:R-:W2:Y:S02]  /*48d0*/  LDG.E.128 R68, [R120.64+0x29000] ;  /* 0x0290000478447981 */ /* 0x000ea4000c1e1d00 */
[----:B------:R-:W-:Y:S01]  /*48e0*/  FFMA.FTZ R78, R5, R72, R78 ;  /* 0x00000048054e7223 */ /* 0x000fe2000001004e */
[----:B------:R-:W-:-:S05]  /*48f0*/  PRMT R72, RZ, 0x5410, R87 ;  /* 0x00005410ff487816 */ /* 0x000fca0000000057 */
[----:B------:R-:W-:Y:S01]  /*4900*/  FFMA.FTZ R113, R101, R72, R73 ;  /* 0x0000004865717223 */ /* 0x000fe20000010049 */
[----:B------:R-:W-:Y:S02]  /*4910*/  PRMT R72, RZ, 0x7610, R81 ;  /* 0x00007610ff487816 */ /* 0x000fe40000000051 */
[----:B------:R-:W-:-:S03]  /*4920*/  PRMT R81, RZ, 0x5410, R82 ;  /* 0x00005410ff517816 */ /* 0x000fc60000000052 */
[----:B------:R-:W-:Y:S02]  /*4930*/  FFMA.FTZ R80, R7, R72, R78 ;  /* 0x0000004807507223 */ /* 0x000fe4000001004e */
[----:B------:R-:W2:Y:S02]  /*4940*/  LDG.E.128 R72, [R120.64+0x3000] ;  /* 0x0030000478487981 */ /* 0x000ea4000c1e1d00 */
        /* <DEDUP_REMOVED lines=30> */
[----:B----4-:R-:W-:Y:S01]  /*4b30*/  PRMT R92, RZ, 0x5410, R17 ;  /* 0x00005410ff5c7816 */ /* 0x010fe20000000011 */
[----:B------:R-:W4:Y:S02]  /*4b40*/  LDG.E.128 R80, [R120.64+0x6800] ;  /* 0x0068000478507981 */ /* 0x000f24000c1e1d00 */
[----:B------:R-:W-:Y:S01]  /*4b50*/  FFMA.FTZ R88, R101, R88, R89 ;  /* 0x0000005865587223 */ /* 0x000fe20000010059 */
[----:B------:R-:W-:Y:S01]  /*4b60*/  PRMT R89, RZ, 0x5410, R94 ;  /* 0x00005410ff597816 */ /* 0x000fe2000000005e */
[----:B------:R-:W-:-:S02]  /*4b70*/  FFMA.FTZ R104, R7, R84, R104 ;  /* 0x0000005407687223 */ /* 0x000fc40000010068 */
[----:B------:R-:W2:Y:S02]  /*4b80*/  LDG.E.128 R84, [R120.64+0x2c800] ;  /* 0x02c8000478547981 */ /* 0x000ea4000c1e1d00 */
[----:B------:R-:W-:Y:S01]  /*4b90*/  FFMA.FTZ R90, R100, R89, R104 ;  /* 0x00000059645a7223 */ /* 0x000fe20000010068 */
[----:B------:R-:W-:-:S05]  /*4ba0*/  PRMT R104, RZ, 0x7610, R91 ;  /* 0x00007610ff687816 */ /* 0x000fca000000005b */
[----:B------:R-:W-:Y:S01]  /*4bb0*/  FFMA.FTZ R104, R103, R104, R88 ;  /* 0x0000006867687223 */ /* 0x000fe20000010058 */
[--C-:B------:R-:W-:Y:S02]  /*4bc0*/  PRMT R88, RZ, 0x5410, R16.reuse ;  /* 0x00005410ff587816 */ /* 0x100fe40000000010 */
[----:B------:R-:W-:-:S03]  /*4bd0*/  PRMT R91, RZ, 0x7610, R16 ;  /* 0x00007610ff5b7816 */ /* 0x000fc60000000010 */
[----:B------:R-:W-:-:S04]  /*4be0*/  FFMA.FTZ R98, R3, R88, R98 ;  /* 0x0000005803627223 */ /* 0x000fc80000010062 */
[----:B------:R-:W-:-:S04]  /*4bf0*/  FFMA.FTZ R98, R4, R91, R98 ;  /* 0x0000005b04627223 */ /* 0x000fc80000010062 */
[----:B------:R-:W-:Y:S01]  /*4c00*/  FFMA.FTZ R98, R5, R92, R98 ;  /* 0x0000005c05627223 */ /* 0x000fe20000010062 */
[----:B---3--:R-:W-:-:S05]  /*4c10*/  PRMT R92, RZ, 0x5410, R32 ;  /* 0x00005410ff5c7816 */ /* 0x008fca0000000020 */
[----:B------:R-:W-:Y:S01]  /*4c20*/  FFMA.FTZ R96, R3, R92, R96 ;  /* 0x0000005c03607223 */ /* 0x000fe20000010060 */
[----:B------:R-:W-:Y:S02]  /*4c30*/  PRMT R92, RZ, 0x7610, R17 ;  /* 0x00007610ff5c7816 */ /* 0x000fe40000000011 */
[----:B------:R-:W-:-:S03]  /*4c40*/  PRMT R17, RZ, 0x7610, R32 ;  /* 0x00007610ff117816 */ /* 0x000fc60000000020 */
[----:B------:R-:W-:Y:S02]  /*4c50*/  FFMA.FTZ R92, R7, R92, R98 ;  /* 0x0000005c075c7223 */ /* 0x000fe40000010062 */
        /* <DEDUP_REMOVED lines=11> */
[----:B------:R-:W3:Y:S04]  /*4d10*/  LDG.E.128 R96, [R120.64+0xd800] ;  /* 0x00d8000478607981 */ /* 0x000ee8000c1e1d00 */
[----:B------:R-:W-:Y:S01]  /*4d20*/  FFMA.FTZ R17, R101, R18, R17 ;  /* 0x0000001265117223 */ /* 0x000fe20000010011 */
[----:B------:R-:W-:Y:S01]  /*4d30*/  PRMT R18, RZ, 0x7610, R19 ;  /* 0x00007610ff127816 */ /* 0x000fe20000000013 */
[----:B------:R-:W-:Y:S01]  /*4d40*/  FFMA.FTZ R33, R100, R33, R114 ;  /* 0x0000002164217223 */ /* 0x000fe20000010072 */
[----:B------:R-:W-:-:S03]  /*4d50*/  PRMT R19, RZ, 0x7610, R34 ;  /* 0x00007610ff137816 */ /* 0x000fc60000000022 */
[----:B------:R-:W-:Y:S01]  /*4d60*/  FFMA.FTZ R17, R103, R18, R17 ;  /* 0x0000001267117223 */ /* 0x000fe20000010011 */
[----:B-----5:R-:W-:Y:S01]  /*4d70*/  PRMT R18, RZ, 0x5410, R12 ;  /* 0x00005410ff127816 */ /* 0x020fe2000000000c */
        /* <DEDUP_REMOVED lines=14> */
[----:B------:R-:W5:Y:S01]  /*4e60*/  LDG.E.128 R4, [R120.64+0x11000] ;  /* 0x0110000478047981 */ /* 0x000f62000c1e1d00 */
        /* <DEDUP_REMOVED lines=27> */
[----:B------:R-:W-:-:S05]  /*5020*/  PRMT R24, RZ, 0x5410, R31 ;  /* 0x00005410ff187816 */ /* 0x000fca000000001f */
[----:B------:R-:W-:Y:S01]  /*5030*/  FFMA.FTZ R25, R105, R24, R25 ;  /* 0x0000001869197223 */ /* 0x000fe20000010019 */
[----:B------:R-:W-:Y:S02]  /*5040*/  PRMT R24, RZ, 0x5410, R40 ;  /* 0x00005410ff187816 */ /* 0x000fe40000000028 */
[----:B------:R-:W-:-:S03]  /*5050*/  PRMT R115, RZ, 0x7610, R27 ;  /* 0x00007610ff737816 */ /* 0x000fc6000000001b */
[C---:B------:R-:W-:Y:S01]  /*5060*/  FFMA.FTZ R26, R18.reuse, R24, R107 ;  /* 0x00000018121a7223 */ /* 0x040fe2000001006b */
[----:B------:R-:W-:Y:S02]  /*5070*/  PRMT R24, RZ, 0x7610, R31 ;  /* 0x00007610ff187816 */ /* 0x000fe4000000001f */
[----:B------:R-:W-:Y:S02]  /*5080*/  PRMT R88, RZ, 0x7610, R95 ;  /* 0x00007610ff587816 */ /* 0x000fe4000000005f */
[----:B------:R-:W-:Y:S01]  /*5090*/  PRMT R40, RZ, 0x7610, R40 ;  /* 0x00007610ff287816 */ /* 0x000fe20000000028 */
[----:B------:R-:W-:Y:S01]  /*50a0*/  FFMA.FTZ R107, R115, R24, R25 ;  /* 0x00000018736b7223 */ /* 0x000fe20000010019 */
[--C-:B------:R-:W-:Y:S01]  /*50b0*/  PRMT R24, RZ, 0x5410, R36.reuse ;  /* 0x00005410ff187816 */ /* 0x100fe20000000024 */
[----:B------:R-:W3:Y:S01]  /*50c0*/  LDG.E.128 R92, [R120.64+0xa000] ;  /* 0x00a00004785c7981 */ /* 0x000ee2000c1e1d00 */
[----:B------:R-:W-:Y:S01]  /*50d0*/  PRMT R36, RZ, 0x7610, R36 ;  /* 0x00007610ff247816 */ /* 0x000fe20000000024 */
[----:B------:R-:W-:Y:S01]  /*50e0*/  FFMA.FTZ R16, R103, R88, R89 ;  /* 0x0000005867107223 */ /* 0x000fe20000010059 */
[----:B------:R-:W-:Y:S01]  /*50f0*/  PRMT R25, RZ, 0x5410, R41 ;  /* 0x00005410ff197816 */ /* 0x000fe20000000029 */
[----:B------:R-:W-:Y:S01]  /*5100*/  FFMA.FTZ R24, R18, R24, R109 ;  /* 0x0000001812187223 */ /* 0x000fe2000001006d */
[----:B------:R-:W3:Y:S01]  /*5110*/  LDG.E.128 R88, [R120.64+0x30000] ;  /* 0x0300000478587981 */ /* 0x000ee2000c1e1d00 */
[C---:B------:R-:W-:Y:S01]  /*5120*/  FFMA.FTZ R26, R19.reuse, R40, R26 ;  /* 0x00000028131a7223 */ /* 0x040fe2000001001a */
        /* <DEDUP_REMOVED lines=22> */
[----:B------:R-:W5:Y:S01]  /*5290*/  LDG.E.128 R12, [R120.64+0x14800] ;  /* 0x01480004780c7981 */ /* 0x000f62000c1e1d00 */
[----:B------:R-:W-:Y:S01]  /*52a0*/  FFMA.FTZ R29, R105, R24, R26 ;  /* 0x00000018691d7223 */ /* 0x000fe2000001001a */
[--C-:B------:R-:W-:Y:S02]  /*52b0*/  PRMT R24, RZ, 0x5410, R8.reuse ;  /* 0x00005410ff187816 */ /* 0x100fe40000000008 */
[----:B------:R-:W-:Y:S01]  /*52c0*/  PRMT R8, RZ, 0x7610, R8 ;  /* 0x00007610ff087816 */ /* 0x000fe20000000008 */
[----:B------:R-:W-:-:S02]  /*52d0*/  FFMA.FTZ R103, R103, R32, R33 ;  /* 0x0000002067677223 */ /* 0x000fc40000010021 */
[----:B------:R-:W-:Y:S01]  /*52e0*/  FFMA.FTZ R111, R18, R24, R111 ;  /* 0x00000018126f7223 */ /* 0x000fe2000001006f */
[----:B------:R-:W-:Y:S01]  /*52f0*/  PRMT R33, RZ, 0x5410, R9 ;  /* 0x00005410ff217816 */ /* 0x000fe20000000009 */
[----:B------:R-:W5:Y:S02]  /*5300*/  LDG.E.128 R24, [R120.64+0x18000] ;  /* 0x0180000478187981 */ /* 0x000f64000c1e1d00 */
        /* <DEDUP_REMOVED lines=51> */
[----:B------:R-:W-:Y:S01]  /*5640*/  FFMA.FTZ R32, R105, R32, R33 ;  /* 0x0000002069207223 */ /* 0x000fe20000010021 */
[----:B------:R-:W-:Y:S01]  /*5650*/  PRMT R33, RZ, 0x7610, R50 ;  /* 0x00007610ff217816 */ /* 0x000fe20000000032 */
[----:B------:R-:W-:-:S04]  /*5660*/  FFMA.FTZ R34, R101, R34, R35 ;  /* 0x0000002265227223 */ /* 0x000fc80000010023 */
[----:B------:R-:W-:-:S04]  /*5670*/  FFMA.FTZ R37, R114, R33, R34 ;  /* 0x0000002172257223 */ /* 0x000fc80000010022 */
[----:B------:R-:W-:Y:S01]  /*5680*/  FFMA.FTZ R49, R105, R36, R37 ;  /* 0x0000002469317223 */ /* 0x000fe20000010025 */
[--C-:B------:R-:W-:Y:S02]  /*5690*/  PRMT R36, RZ, 0x5410, R52.reuse ;  /* 0x00005410ff247816 */ /* 0x100fe40000000034 */
[----:B------:R-:W-:Y:S01]  /*56a0*/  PRMT R52, RZ, 0x7610, R52 ;  /* 0x00007610ff347816 */ /* 0x000fe20000000034 */
[C---:B------:R-:W-:Y:S02]  /*56b0*/  FFMA.FTZ R106, R18.reuse, R41, R106 ;  /* 0x00000029126a7223 */ /* 0x040fe4000001006a */
        /* <DEDUP_REMOVED lines=31> */
[C---:B------:R-:W-:Y:S01]  /*58b0*/  FFMA.FTZ R60, R19.reuse, R60, R53 ;  /* 0x0000003c133c7223 */ /* 0x040fe20000010035 */
[----:B------:R-:W5:Y:S01]  /*58c0*/  LDG.E.128 R28, [R120.64+0x1b800] ;  /* 0x01b80004781c7981 */ /* 0x000f62000c1e1d00 */
[----:B------:R-:W-:Y:S01]  /*58d0*/  FFMA.FTZ R16, R19, R64, R16 ;  /* 0x0000004013107223 */ /* 0x000fe20000010010 */
[----:B------:R-:W-:Y:S01]  /*58e0*/  PRMT R53, RZ, 0x5410, R61 ;  /* 0x00005410ff357816 */ /* 0x000fe2000000003d */
[C---:B------:R-:W-:Y:S01]  /*58f0*/  FFMA.FTZ R44, R105.reuse, R40, R41 ;  /* 0x00000028692c7223 */ /* 0x040fe20000010029 */
        /* <DEDUP_REMOVED lines=28> */
[C---:B------:R-:W-:Y:S01]  /*5ac0*/  FFMA.FTZ R16, R115.reuse, R16, R53 ;  /* 0x0000001073107223 */ /* 0x040fe20000010035 */
[----:B--2---:R-:W-:Y:S01]  /*5ad0*/  PRMT R53, RZ, 0x5410, R68 ;  /* 0x00005410ff357816 */ /* 0x004fe20000000044 */
        /* <DEDUP_REMOVED lines=37> */
[--C-:B------:R-:W-:Y:S01]  /*5d30*/  PRMT R55, RZ, 0x5410, R79.reuse ;  /* 0x00005410ff377816 */ /* 0x100fe2000000004f */
        /* <DEDUP_REMOVED lines=8> */
[--C-:B----4-:R-:W-:Y:S01]  /*5dc0*/  PRMT R58, RZ, 0x5410, R80.reuse ;  /* 0x00005410ff3a7816 */ /* 0x110fe20000000050 */
[----:B------:R-:W4:Y:S02]  /*5dd0*/  LDG.E.128 R32, [R120.64+0x26000] ;  /* 0x0260000478207981 */ /* 0x000f24000c1e1d00 */
        /* <DEDUP_REMOVED lines=14> */
[----:B------:R-:W-:-:S05]  /*5ec0*/  PRMT R3, RZ, 0x5410, R82 ;  /* 0x00005410ff037816 */ /* 0x000fca0000000052 */
[----:B------:R-:W-:Y:S01]  /*5ed0*/  FFMA.FTZ R60, R54, R3, R57 ;  /* 0x00000003363c7223 */ /* 0x000fe20000010039 */
[----:B---3--:R-:W-:Y:S02]  /*5ee0*/  PRMT R3, RZ, 0x5410, R88 ;  /* 0x00005410ff037816 */ /* 0x008fe40000000058 */
[----:B------:R-:W-:Y:S01]  /*5ef0*/  PRMT R57, RZ, 0x7610, R82 ;  /* 0x00007610ff397816 */ /* 0x000fe20000000052 */
[----:B------:R-:W0:Y:S02]  /*5f00*/  SHFL.BFLY PT, R62, R59, 0x10, 0x1f ;  /* 0x0e001f003b3e7f89 */ /* 0x000e2400000e0000 */
        /* <DEDUP_REMOVED lines=20> */
[----:B------:R-:W-:Y:S01]  /*6050*/  PRMT R60, RZ, 0x5410, R97 ;  /* 0x00005410ff3c7816 */ /* 0x000fe20000000061 */
[----:B------:R-:W-:Y:S02]  /*6060*/  FFMA.FTZ R50, R115, R50, R44 ;  /* 0x0000003273327223 */ /* 0x000fe4000001002c */
[----:B------:R-:W-:Y:S01]  /*6070*/  FFMA.FTZ R59, R76, R59, R108 ;  /* 0x0000003b4c3b7223 */ /* 0x000fe2000001006c */
[----:B------:R-:W3:Y:S03]  /*6080*/  LDG.E.128 R44, [R120.64+0x30800] ;  /* 0x03080004782c7981 */ /* 0x000ee6000c1e1d00 */
[----:B------:R-:W-:Y:S01]  /*6090*/  FFMA.FTZ R59, R53, R60, R59 ;  /* 0x0000003c353b7223 */ /* 0x000fe2000001003b */
[----:B------:R-:W-:-:S02]  /*60a0*/  PRMT R60, RZ, 0x7610, R93 ;  /* 0x00007610ff3c7816 */ /* 0x000fc4000000005d */
[----:B------:R-:W-:-:S03]  /*60b0*/  PRMT R62, RZ, 0x7610, R97 ;  /* 0x00007610ff3e7816 */ /* 0x000fc60000000061 */
[C---:B------:R-:W-:Y:S01]  /*60c0*/  FFMA.FTZ R60, R77.reuse, R60, R57 ;  /* 0x0000003c4d3c7223 */ /* 0x040fe20000010039 */
[----:B------:R-:W-:Y:S01]  /*60d0*/  PRMT R57, RZ, 0x5410, R94 ;  /* 0x00005410ff397816 */ /* 0x000fe2000000005e */
[----:B------:R-:W-:-:S04]  /*60e0*/  FFMA.FTZ R59, R77, R62, R59 ;  /* 0x0000003e4d3b7223 */ /* 0x000fc8000001003b */
        /* <DEDUP_REMOVED lines=14> */
[----:B-----5:R-:W-:-:S03]  /*61d0*/  PRMT R61, RZ, 0x5410, R12 ;  /* 0x00005410ff3d7816 */ /* 0x020fc6000000000c */
[----:B------:R-:W-:Y:S01]  /*61e0*/  FFMA.FTZ R59, R79, R60, R59 ;  /* 0x0000003c4f3b7223 */ /* 0x000fe2000001003b */
[----:B------:R-:W-:Y:S01]  /*61f0*/  PRMT R60, RZ, 0x5410, R4 ;  /* 0x00005410ff3c7816 */ /* 0x000fe20000000004 */
[----:B------:R-:W-:Y:S01]  /*6200*/  FFMA.FTZ R48, R17, R61, R48 ;  /* 0x0000003d11307223 */ /* 0x000fe20000010030 */
[----:B------:R-:W-:-:S03]  /*6210*/  PRMT R61, RZ, 0x7610, R4 ;  /* 0x00007610ff3d7816 */ /* 0x000fc60000000004 */
        /* <DEDUP_REMOVED lines=11> */
[----:B------:R-:W-:-:S04]  /*62d0*/  FFMA.FTZ R4, R77, R4, R60 ;  /* 0x000000044d047223 */ /* 0x000fc8000001003c */
        /* <DEDUP_REMOVED lines=13> */
[C---:B------:R-:W-:Y:S01]  /*63b0*/  FFMA.FTZ R12, R79.reuse, R4, R5 ;  /* 0x000000044f0c7223 */ /* 0x040fe20000010005 */
[----:B------:R-:W-:Y:S01]  /*63c0*/  PRMT R4, RZ, 0x7610, R15 ;  /* 0x00007610ff047816 */ /* 0x000fe2000000000f */
[----:B------:R-:W0:Y:S04]  /*63d0*/  SHFL.BFLY PT, R14, R3, 0x8, 0x1f ;  /* 0x0d001f00030e7f89 */ /* 0x000e2800000e0000 */
[----:B------:R-:W-:Y:S01]  /*63e0*/  FFMA.FTZ R13, R79, R4, R6 ;  /* 0x000000044f0d7223 */ /* 0x000fe20000010006 */
[--C-:B------:R-:W-:Y:S01]  /*63f0*/  PRMT R4, RZ, 0x5410, R86.reuse ;  /* 0x00005410ff047816 */ /* 0x100fe20000000056 */
[----:B------:R-:W1:Y:S01]  /*6400*/  SHFL.BFLY PT, R61, R12, 0x10, 0x1f ;  /* 0x0e001f000c3d7f89 */ /* 0x000e6200000e0000 */
[----:B------:R-:W-:Y:S02]  /*6410*/  PRMT R89, RZ, 0x7610, R89 ;  /* 0x00007610ff597816 */ /* 0x000fe40000000059 */
[----:B------:R-:W-:Y:S01]  /*6420*/  PRMT R5, RZ, 0x7610, R86 ;  /* 0x00007610ff057816 */ /* 0x000fe20000000056 */
[----:B------:R-:W-:Y:S01]  /*6430*/  FFMA.FTZ R4, R101, R4, R58 ;  /* 0x0000000465047223 */ /* 0x000fe2000001003a */
[----:B------:R-:W5:Y:S01]  /*6440*/  SHFL.BFLY PT, R62, R13, 0x10, 0x1f ;  /* 0x0e001f000d3e7f89 */ /* 0x000f6200000e0000 */
[----:B------:R-:W-:Y:S01]  /*6450*/  PRMT R6, RZ, 0x5410, R90 ;  /* 0x00005410ff067816 */ /* 0x000fe2000000005a */
[----:B------:R-:W-:-:S02]  /*6460*/  FFMA.FTZ R19, R102, R89, R19 ;  /* 0x0000005966137223 */ /* 0x000fc40000010013 */
[C---:B------:R-:W-:Y:S01]  /*6470*/  FFMA.FTZ R5, R114.reuse, R5, R4 ;  /* 0x0000000572057223 */ /* 0x040fe20000010004 */
[----:B------:R-:W-:Y:S01]  /*6480*/  PRMT R4, RZ, 0x5410, R87 ;  /* 0x00005410ff047816 */ /* 0x000fe20000000057 */
[----:B------:R-:W5:Y:S01]  /*6490*/  SHFL.BFLY PT, R15, R18, 0x10, 0x1f ;  /* 0x0e001f00120f7f89 */ /* 0x000f6200000e0000 */
[----:B------:R-:W-:Y:S01]  /*64a0*/  PRMT R7, RZ, 0x7610, R90 ;  /* 0x00007610ff077816 */ /* 0x000fe2000000005a */
[----:B------:R-:W-:Y:S02]  /*64b0*/  FFMA.FTZ R6, R101, R6, R19 ;  /* 0x0000000665067223 */ /* 0x000fe40000010013 */
[----:B------:R-:W-:Y:S01]  /*64c0*/  FFMA.FTZ R5, R105, R4, R5 ;  /* 0x0000000469057223 */ /* 0x000fe20000010005 */
[----:B------:R-:W-:Y:S01]  /*64d0*/  PRMT R4, RZ, 0x5410, R91 ;  /* 0x00005410ff047816 */ /* 0x000fe2000000005b */
[----:B------:R-:W-:-:S04]  /*64e0*/  FFMA.FTZ R6, R114, R7, R6 ;  /* 0x0000000772067223 */ /* 0x000fc80000010006 */
[----:B------:R-:W-:Y:S01]  /*64f0*/  FFMA.FTZ R105, R105, R4, R6 ;  /* 0x0000000469697223 */ /* 0x000fe20000010006 */
[----:B------:R-:W-:Y:S01]  /*6500*/  PRMT R4, RZ, 0x7610, R87 ;  /* 0x00007610ff047816 */ /* 0x000fe20000000057 */
[----:B0-----:R-:W-:Y:S01]  /*6510*/  FADD.FTZ R3, R3, R14 ;  /* 0x0000000e03037221 */ /* 0x001fe20000010000 */
[----:B------:R-:W-:-:S03]  /*6520*/  PRMT R14, RZ, 0x5410, R24 ;  /* 0x00005410ff0e7816 */ /* 0x000fc60000000018 */
[----:B------:R-:W-:Y:S02]  /*6530*/  FFMA.FTZ R4, R115, R4, R5 ;  /* 0x0000000473047223 */ /* 0x000fe40000010005 */
[----:B-1----:R-:W-:Y:S01]  /*6540*/  FADD.FTZ R5, R12, R61 ;  /* 0x0000003d0c057221 */ /* 0x002fe20000010000 */
[----:B------:R-:W-:Y:S01]  /*6550*/  PRMT R12, RZ, 0x5410, R28 ;  /* 0x00005410ff0c7816 */ /* 0x000fe2000000001c */
[----:B-----5:R-:W-:Y:S01]  /*6560*/  FADD.FTZ R7, R13, R62 ;  /* 0x0000003e0d077221 */ /* 0x020fe20000010000 */
[----:B------:R-:W-:Y:S01]  /*6570*/  PRMT R13, RZ, 0x7610, R24 ;  /* 0x00007610ff0d7816 */ /* 0x000fe20000000018 */
[C---:B------:R-:W-:Y:S02]  /*6580*/  FFMA.FTZ R14, R17.reuse, R14, R49 ;  /* 0x0000000e110e7223 */ /* 0x040fe40000010031 */
[----:B------:R-:W-:Y:S01]  /*6590*/  FFMA.FTZ R50, R17, R12, R50 ;  /* 0x0000000c11327223 */ /* 0x000fe20000010032 */
[----:B------:R-:W-:Y:S01]  /*65a0*/  PRMT R12, RZ, 0x5410, R25 ;  /* 0x00005410ff0c7816 */ /* 0x000fe20000000019 */
[----:B------:R-:W-:-:S02]  /*65b0*/  FFMA.FTZ R13, R76, R13, R14 ;  /* 0x0000000d4c0d7223 */ /* 0x000fc4000001000e */
[----:B------:R-:W-:Y:S01]  /*65c0*/  FADD.FTZ R18, R18, R15 ;  /* 0x0000000f12127221 */ /* 0x000fe20000010000 */
        /* <DEDUP_REMOVED lines=23> */
[--C-:B--2---:R-:W-:Y:S02]  /*6740*/  PRMT R14, RZ, 0x5410, R8.reuse ;  /* 0x00005410ff0e7816 */ /* 0x104fe40000000008 */
        /* <DEDUP_REMOVED lines=22> */
[----:B------:R-:W-:-:S04]  /*68b0*/  FFMA.FTZ R14, R77, R14, R16 ;  /* 0x0000000e4d0e7223 */ /* 0x000fc80000010010 */
[----:B------:R-:W-:Y:S01]  /*68c0*/  FFMA.FTZ R14, R54, R15, R14 ;  /* 0x0000000f360e7223 */ /* 0x000fe2000001000e */
[----:B------:R-:W-:Y:S01]  /*68d0*/  PRMT R15, RZ, 0x7610, R22 ;  /* 0x00007610ff0f7816 */ /* 0x000fe20000000016 */
[----:B------:R-:W-:Y:S01]  /*68e0*/  FFMA.FTZ R9, R55, R8, R9 ;  /* 0x0000000837097223 */ /* 0x000fe20000010009 */
[----:B------:R-:W-:Y:S02]  /*68f0*/  PRMT R8, RZ, 0x7610, R11 ;  /* 0x00007610ff087816 */ /* 0x000fe4000000000b */
[----:B------:R-:W-:Y:S01]  /*6900*/  PRMT R10, RZ, 0x5410, R23 ;  /* 0x00005410ff0a7816 */ /* 0x000fe20000000017 */
[----:B------:R-:W-:Y:S02]  /*6910*/  FFMA.FTZ R14, R78, R15, R14 ;  /* 0x0000000f4e0e7223 */ /* 0x000fe4000001000e */
[----:B------:R-:W-:Y:S01]  /*6920*/  FFMA.FTZ R8, R79, R8, R9 ;  /* 0x000000084f087223 */ /* 0x000fe20000010009 */
[----:B----4-:R-:W-:Y:S01]  /*6930*/  PRMT R9, RZ, 0x5410, R32 ;  /* 0x00005410ff097816 */ /* 0x010fe20000000020 */
        /* <DEDUP_REMOVED lines=40> */
[--C-:B---3--:R-:W-:Y:S02]  /*6bc0*/  PRMT R14, RZ, 0x5410, R44.reuse ;  /* 0x00005410ff0e7816 */ /* 0x108fe4000000002c */
        /* <DEDUP_REMOVED lines=131> */
[----:B------:R-:W-:-:S03]  /*7400*/  LOP3.LUT P0, RZ, R2, 0x1f, RZ, 0xc0, !PT ;  /* 0x0000001f02ff7812 */ /* 0x000fc6000780c0ff */
[----:B------:R-:W1:Y:S04]  /*7410*/  SHFL.BFLY PT, R7, R8, 0x1, 0x1f ;  /* 0x0c201f0008077f89 */ /* 0x000e6800000e0000 */
[----:B------:R-:W2:Y:S04]  /*7420*/  SHFL.BFLY PT, R9, R10, 0x1, 0x1f ;  /* 0x0c201f000a097f89 */ /* 0x000ea800000e0000 */
[----:B------:R-:W3:Y:S04]  /*7430*/  SHFL.BFLY PT, R11, R12, 0x1, 0x1f ;  /* 0x0c201f000c0b7f89 */ /* 0x000ee800000e0000 */
[----:B------:R-:W4:Y:S04]  /*7440*/  SHFL.BFLY PT, R13, R14, 0x1, 0x1f ;  /* 0x0c201f000e0d7f89 */ /* 0x000f2800000e0000 */
[----:B------:R-:W5:Y:S04]  /*7450*/  SHFL.BFLY PT, R15, R16, 0x1, 0x1f ;  /* 0x0c201f00100f7f89 */ /* 0x000f6800000e0000 */
[----:B------:R-:W0:Y:S04]  /*7460*/  SHFL.BFLY PT, R17, R18, 0x1, 0x1f ;  /* 0x0c201f0012117f89 */ /* 0x000e2800000e0000 */
[----:B------:R-:W0:Y:S04]  /*7470*/  SHFL.BFLY PT, R19, R20, 0x1, 0x1f ;  /* 0x0c201f0014137f89 */ /* 0x000e2800000e0000 */
[----:B------:R-:W1:Y:S04]  /*7480*/  SHFL.BFLY PT, R21, R22, 0x1, 0x1f ;  /* 0x0c201f0016157f89 */ /* 0x000e6800000e0000 */
[----:B------:R-:W3:Y:S04]  /*7490*/  SHFL.BFLY PT, R24, R23, 0x1, 0x1f ;  /* 0x0c201f0017187f89 */ /* 0x000ee800000e0000 */
[----:B------:R-:W5:Y:S04]  /*74a0*/  SHFL.BFLY PT, R26, R25, 0x1, 0x1f ;  /* 0x0c201f00191a7f89 */ /* 0x000f6800000e0000 */
[----:B------:R-:W5:Y:S04]  /*74b0*/  SHFL.BFLY PT, R28, R27, 0x1, 0x1f ;  /* 0x0c201f001b1c7f89 */ /* 0x000f6800000e0000 */
[----:B------:R-:W5:Y:S01]  /*74c0*/  SHFL.BFLY PT, R30, R29, 0x1, 0x1f ;  /* 0x0c201f001d1e7f89 */ /* 0x000f6200000e0000 */
[----:B------:R-:W-:Y:S01]  /*74d0*/  @!P0 FADD.FTZ R4, R3, R4 ;  /* 0x0000000403048221 */ /* 0x000fe20000010000 */
[----:B------:R-:W-:-:S04]  /*74e0*/  SHF.R.S32.HI R3, RZ, 0x1f, R2 ;  /* 0x0000001fff037819 */ /* 0x000fc80000011402 */
[----:B------:R-:W-:Y:S01]  /*74f0*/  LEA.HI R3, R3, R2, RZ, 0x5 ;  /* 0x0000000203037211 */ /* 0x000fe200078f28ff */
[----:B0-----:R-:W-:Y:S02]  /*7500*/  FADD.FTZ R6, R6, R5 ;  /* 0x0000000506067221 */ /* 0x001fe40000010000 */
[----:B-1----:R-:W-:Y:S01]  /*7510*/  FADD.FTZ R8, R8, R7 ;  /* 0x0000000708087221 */ /* 0x002fe20000010000 */
[----:B------:R-:W-:Y:S01]  /*7520*/  SHF.R.S32.HI R3, RZ, 0x5, R3 ;  /* 0x00000005ff037819 */ /* 0x000fe20000011403 */
[----:B--2---:R-:W-:Y:S02]  /*7530*/  FADD.FTZ R10, R10, R9 ;  /* 0x000000090a0a7221 */ /* 0x004fe40000010000 */
[----:B---3--:R-:W-:Y:S02]  /*7540*/  FADD.FTZ R12, R12, R11 ;  /* 0x0000000b0c0c7221 */ /* 0x008fe40000010000 */
[----:B----4-:R-:W-:Y:S02]  /*7550*/  FADD.FTZ R14, R14, R13 ;  /* 0x0000000d0e0e7221 */ /* 0x010fe40000010000 */
[----:B-----5:R-:W-:-:S02]  /*7560*/  FADD.FTZ R16, R16, R15 ;  /* 0x0000000f10107221 */ /* 0x020fc40000010000 */
        /* <DEDUP_REMOVED lines=21> */
[----:B------:R-:W-:Y:S01]  /*76c0*/  BAR.SYNC.DEFER_BLOCKING 0x0 ;  /* 0x0000000000007b1d */ /* 0x000fe20000010000 */
[----:B------:R-:W-:-:S13]  /*76d0*/  ISETP.NE.AND P1, PT, R2, RZ, PT ;  /* 0x000000ff0200720c */ /* 0x000fda0003f25270 */
        /* <DEDUP_REMOVED lines=18> */
[----:B------:R-:W-:Y:S01]  /*7800*/  FADD.FTZ R42, R41, R42 ;  /* 0x0000002a292a7221 */ /* 0x000fe20000010000 */
[----:B------:R-:W1:Y:S01]  /*7810*/  LDS.128 R44, [0xd0] ;  /* 0x0000d000ff2c7984 */ /* 0x000e620000000c00 */
[----:B--2---:R-:W-:Y:S02]  /*7820*/  FADD.FTZ R28, RZ, R28 ;  /* 0x0000001cff1c7221 */ /* 0x004fe40000010000 */
[----:B------:R-:W-:Y:S02]  /*7830*/  FADD.FTZ R57, R42, R43 ;  /* 0x0000002b2a397221 */ /* 0x000fe40000010000 */
[----:B------:R-:W2:Y:S01]  /*7840*/  LDS.128 R40, [0xa0] ;  /* 0x0000a000ff287984 */ /* 0x000ea20000000c00 */
[----:B---3--:R-:W-:-:S02]  /*7850*/  FADD.FTZ R16, RZ, R16 ;  /* 0x00000010ff107221 */ /* 0x008fc40000010000 */
[----:B----4-:R-:W-:Y:S01]  /*7860*/  FADD.FTZ R8, RZ, R8 ;  /* 0x00000008ff087221 */ /* 0x010fe20000010000 */
[----:B------:R-:W-:Y:S01]  /*7870*/  STG.E [R2.64], R57 ;  /* 0x0000003902007986 */ /* 0x000fe2000c101904 */
[----:B------:R-:W-:Y:S02]  /*7880*/  FADD.FTZ R37, R36, R37 ;  /* 0x0000002524257221 */ /* 0x000fe40000010000 */
[----:B-----5:R-:W-:Y:S02]  /*7890*/  FADD.FTZ R12, RZ, R12 ;  /* 0x0000000cff0c7221 */ /* 0x020fe40000010000 */
[----:B------:R-:W-:Y:S02]  /*78a0*/  FADD.FTZ R29, R28, R29 ;  /* 0x0000001d1c1d7221 */ /* 0x000fe40000010000 */
[----:B------:R-:W-:Y:S02]  /*78b0*/  FADD.FTZ R4, RZ, R4 ;  /* 0x00000004ff047221 */ /* 0x000fe40000010000 */
[----:B------:R-:W-:-:S02]  /*78c0*/  FADD.FTZ R17, R16, R17 ;  /* 0x0000001110117221 */ /* 0x000fc40000010000 */
[----:B------:R-:W-:Y:S02]  /*78d0*/  FADD.FTZ R24, RZ, R24 ;  /* 0x00000018ff187221 */ /* 0x000fe40000010000 */
[----:B------:R-:W-:Y:S02]  /*78e0*/  FADD.FTZ R9, R8, R9 ;  /* 0x0000000908097221 */ /* 0x000fe40000010000 */
[----:B------:R-:W-:Y:S02]  /*78f0*/  FADD.FTZ R20, RZ, R20 ;  /* 0x00000014ff147221 */ /* 0x000fe40000010000 */
[----:B------:R-:W-:Y:S02]  /*7900*/  FADD.FTZ R13, R12, R13 ;  /* 0x0000000d0c0d7221 */ /* 0x000fe40000010000 */
[----:B------:R-:W-:Y:S02]  /*7910*/  FADD.FTZ R32, RZ, R32 ;  /* 0x00000020ff207221 */ /* 0x000fe40000010000 */
[----:B------:R-:W-:-:S02]  /*7920*/  FADD.FTZ R5, R4, R5 ;  /* 0x0000000504057221 */ /* 0x000fc40000010000 */
[----:B0-----:R-:W-:Y:S02]  /*7930*/  FADD.FTZ R52, RZ, R52 ;  /* 0x00000034ff347221 */ /* 0x001fe40000010000 */
[----:B------:R-:W-:Y:S02]  /*7940*/  FADD.FTZ R25, R24, R25 ;  /* 0x0000001918197221 */ /* 0x000fe40000010000 */
[----:B------:R-:W-:Y:S02]  /*7950*/  FADD.FTZ R48, RZ, R48 ;  /* 0x00000030ff307221 */ /* 0x000fe40000010000 */
[----:B------:R-:W-:Y:S02]  /*7960*/  FADD.FTZ R21, R20, R21 ;  /* 0x0000001514157221 */ /* 0x000fe40000010000 */
[----:B-1----:R-:W-:Y:S02]  /*7970*/  FADD.FTZ R44, RZ, R44 ;  /* 0x0000002cff2c7221 */ /* 0x002fe40000010000 */
[----:B------:R-:W-:-:S02]  /*7980*/  FADD.FTZ R33, R32, R33 ;  /* 0x0000002120217221 */ /* 0x000fc40000010000 */
[----:B------:R-:W-:Y:S02]  /*7990*/  FADD.FTZ R53, R52, R53 ;  /* 0x0000003534357221 */ /* 0x000fe40000010000 */
[----:B--2---:R-:W-:Y:S02]  /*79a0*/  FADD.FTZ R40, RZ, R40 ;  /* 0x00000028ff287221 */ /* 0x004fe40000010000 */
        /* <DEDUP_REMOVED lines=43> */
.L_x_2:
        /* <DEDUP_REMOVED lines=10> */
.L_x_34:


//--------------------- .text._Z31router_gemm_kernel_float_outputI13__nv_bfloat16Li128ELi8ELi13ELi384ELi7168EEvPfPKT_S4_ --------------------------
	.section	.text._Z31router_gemm_kernel_float_outputI13__nv_bfloat16Li128ELi8ELi13ELi384ELi7168EEvPfPKT_S4_,"ax",@progbits
	.sectioninfo	@"SHI_REGISTERS=128"
	.align	128
        .global         _Z31router_gemm_kernel_float_outputI13__nv_bfloat16Li128ELi8ELi13ELi384ELi7168EEvPfPKT_S4_
        .type           _Z31router_gemm_kernel_float_outputI13__nv_bfloat16Li128ELi8ELi13ELi384ELi7168EEvPfPKT_S4_,@function
        .size           _Z31router_gemm_kernel_float_outputI13__nv_bfloat16Li128ELi8ELi13ELi384ELi7168EEvPfPKT_S4_,(.L_x_35 - _Z31router_gemm_kernel_float_outputI13__nv_bfloat16Li128ELi8ELi13ELi384ELi7168EEvPfPKT_S4_)
        .other          _Z31router_gemm_kernel_float_outputI13__nv_bfloat16Li128ELi8ELi13ELi384ELi7168EEvPfPKT_S4_,@"STO_CUDA_ENTRY STV_DEFAULT"
_Z31router_gemm_kernel_float_outputI13__nv_bfloat16Li128ELi8ELi13ELi384ELi7168EEvPfPKT_S4_:
.text._Z31router_gemm_kernel_float_outputI13__nv_bfloat16Li128ELi8ELi13ELi384ELi7168EEvPfPKT_S4_:
        /* <DEDUP_REMOVED lines=40> */
[--C-:B------:R-:W-:Y:S01]  /*0280*/  PRMT R88, RZ, 0x5410, R57.reuse ;  /* 0x00005410ff587816 */ /* 0x100fe20000000039 */
[----:B------:R-:W-:Y:S01]  /*0290*/  FFMA.FTZ R52, R93, R52, R68 ;  /* 0x000000345d347223 */ /* 0x000fe20000010044 */
[----:B------:R-:W-:-:S03]  /*02a0*/  PRMT R89, RZ, 0x7610, R57 ;  /* 0x00007610ff597816 */ /* 0x000fc60000000039 */
[----:B------:R-:W-:Y:S01]  /*02b0*/  FFMA.FTZ R3, R88, R3, R52 ;  /* 0x0000000358037223 */ /* 0x000fe20000010034 */
[----:B------:R-:W-:Y:S02]  /*02c0*/  PRMT R52, RZ, 0x7610, R53 ;  /* 0x00007610ff347816 */ /* 0x000fe40000000035 */
[----:B---3--:R-:W-:Y:S02]  /*02d0*/  PRMT R68, RZ, 0x5410, R16 ;  /* 0x00005410ff447816 */ /* 0x008fe40000000010 */
[----:B------:R-:W-:Y:S01]  /*02e0*/  PRMT R71, RZ, 0x5410, R58 ;  /* 0x00005410ff477816 */ /* 0x000fe2000000003a */
[----:B------:R-:W-:Y:S01]  /*02f0*/  FFMA.FTZ R53, R89, R52, R3 ;  /* 0x0000003459357223 */ /* 0x000fe20000010003 */
[----:B------:R-:W-:Y:S01]  /*0300*/  PRMT R52, RZ, 0x5410, R54 ;  /* 0x00005410ff347816 */ /* 0x000fe20000000036 */
[----:B------:R-:W-:Y:S01]  /*0310*/  FFMA.FTZ R68, R91, R68, RZ ;  /* 0x000000445b447223 */ /* 0x000fe200000100ff */
        /* <DEDUP_REMOVED lines=11> */
[--C-:B------:R-:W-:Y:S01]  /*03d0*/  PRMT R53, RZ, 0x5410, R17.reuse ;  /* 0x00005410ff357816 */ /* 0x100fe20000000011 */
[----:B------:R-:W2:Y:S02]  /*03e0*/  LDG.E.128 R56, [R116.64+0x12000] ;  /* 0x0120000474387981 */ /* 0x000ea4000c1e1d00 */
[----:B------:R-:W-:Y:S01]  /*03f0*/  FFMA.FTZ R100, R106, R55, R16 ;  /* 0x000000376a647223 */ /* 0x000fe20000010010 */
[----:B------:R-:W-:Y:S01]  /*0400*/  PRMT R16, RZ, 0x7610, R17 ;  /* 0x00007610ff107816 */ /* 0x000fe20000000011 */
[----:B------:R-:W-:-:S02]  /*0410*/  FFMA.FTZ R68, R88, R53, R68 ;  /* 0x0000003558447223 */ /* 0x000fc40000010044 */
[----:B------:R-:W3:Y:S02]  /*0420*/  LDG.E.128 R52, [R116.64+0x15800] ;  /* 0x0158000474347981 */ /* 0x000ee4000c1e1d00 */
[----:B------:R-:W-:Y:S01]  /*0430*/  FFMA.FTZ R68, R89, R16, R68 ;  /* 0x0000001059447223 */ /* 0x000fe20000010044 */
[----:B-----5:R-:W-:-:S05]  /*0440*/  PRMT R16, RZ, 0x5410, R80 ;  /* 0x00005410ff107816 */ /* 0x020fca0000000050 */
[----:B------:R-:W-:Y:S01]  /*0450*/  FFMA.FTZ R17, R91, R16, RZ ;  /* 0x000000105b117223 */ /* 0x000fe200000100ff */
        /* <DEDUP_REMOVED lines=17> */
[--C-:B------:R-:W-:Y:S01]  /*0570*/  PRMT R68, RZ, 0x5410, R83.reuse ;  /* 0x00005410ff447816 */ /* 0x100fe20000000053 */
[----:B------:R-:W-:Y:S01]  /*0580*/  FFMA.FTZ R70, R91, R70, RZ ;  /* 0x000000465b467223 */ /* 0x000fe200000100ff */
        /* <DEDUP_REMOVED lines=9> */
[----:B------:R-:W4:Y:S02]  /*0620*/  LDG.E.128 R80, [R116.64+0x20000] ;  /* 0x0200000474507981 */ /* 0x000f24000c1e1d00 */
[----:B------:R-:W-:Y:S01]  /*0630*/  FFMA.FTZ R70, R89, R68, R70 ;  /* 0x0000004459467223 */ /* 0x000fe20000010046 */
[----:B------:R-:W-:-:S02]  /*0640*/  PRMT R68, RZ, 0x5410, R12 ;  /* 0x00005410ff447816 */ /* 0x000fc4000000000c */
[----:B------:R-:W-:-:S03]  /*0650*/  PRMT R12, RZ, 0x7610, R12 ;  /* 0x00007610ff0c7816 */ /* 0x000fc6000000000c */
[----:B------:R-:W-:Y:S01]  /*0660*/  FFMA.FTZ R76, R91, R68, RZ ;  /* 0x000000445b4c7223 */ /* 0x000fe200000100ff */
[--C-:B------:R-:W-:Y:S02]  /*0670*/  PRMT R68, RZ, 0x5410, R78.reuse ;  /* 0x00005410ff447816 */ /* 0x100fe4000000004e */
[----:B------:R-:W-:Y:S01]  /*0680*/  PRMT R78, RZ, 0x7610, R78 ;  /* 0x00007610ff4e7816 */ /* 0x000fe2000000004e */
[----:B------:R-:W-:Y:S02]  /*0690*/  FFMA.FTZ R12, R93, R12, R76 ;  /* 0x0000000c5d0c7223 */ /* 0x000fe4000001004c */
        /* <DEDUP_REMOVED lines=16> */
[----:B------:R-:W-:Y:S01]  /*07a0*/  FFMA.FTZ R68, R91, R68, RZ ;  /* 0x000000445b447223 */ /* 0x000fe200000100ff */
[----:B------:R-:W-:Y:S02]  /*07b0*/  PRMT R13, RZ, 0x5410, R73 ;  /* 0x00005410ff0d7816 */ /* 0x000fe40000000049 */
[----:B------:R-:W-:Y:S01]  /*07c0*/  PRMT R15, RZ, 0x7610, R15 ;  /* 0x00007610ff0f7816 */ /* 0x000fe2000000000f */
[----:B------:R-:W-:-:S02]  /*07d0*/  FFMA.FTZ R68, R93, R72, R68 ;  /* 0x000000485d447223 */ /* 0x000fc40000010044 */
[----:B------:R-:W-:Y:S01]  /*07e0*/  FFMA.FTZ R12, R3, R12, R14 ;  /* 0x0000000c030c7223 */ /* 0x000fe2000001000e */
[----:B------:R-:W-:Y:S01]  /*07f0*/  PRMT R72, RZ, 0x5410, R8 ;  /* 0x00005410ff487816 */ /* 0x000fe20000000008 */
[----:B------:R-:W-:Y:S02]  /*0800*/  FFMA.FTZ R13, R88, R13, R68 ;  /* 0x0000000d580d7223 */ /* 0x000fe40000010044 */
[----:B------:R-:W-:Y:S01]  /*0810*/  FFMA.FTZ R68, R106, R15, R12 ;  /* 0x0000000f6a447223 */ /* 0x000fe2000001000c */
[----:B------:R-:W-:Y:S01]  /*0820*/  PRMT R12, RZ, 0x7610, R73 ;  /* 0x00007610ff0c7816 */ /* 0x000fe20000000049 */
[----:B------:R-:W-:Y:S01]  /*0830*/  FFMA.FTZ R76, R91, R72, RZ ;  /* 0x000000485b4c7223 */ /* 0x000fe200000100ff */
        /* <DEDUP_REMOVED lines=11> */
[--C-:B------:R-:W-:Y:S01]  /*08f0*/  PRMT R8, RZ, 0x5410, R75.reuse ;  /* 0x00005410ff087816 */ /* 0x100fe2000000004b */
[----:B------:R-:W2:Y:S01]  /*0900*/  LDG.E.128 R76, [R116.64+0x27000] ;  /* 0x02700004744c7981 */ /* 0x000ea2000c1e1d00 */
        /* <DEDUP_REMOVED lines=16> */
[----:B------:R-:W-:Y:S02]  /*0a10*/  FFMA.FTZ R8, R3, R8, R10 ;  /* 0x0000000803087223 */ /* 0x000fe4000001000a */
[----:B------:R-:W-:Y:S01]  /*0a20*/  FFMA.FTZ R9, R88, R9, R44 ;  /* 0x0000000958097223 */ /* 0x000fe2000001002c */
[----:B------:R-:W-:Y:S01]  /*0a30*/  PRMT R44, RZ, 0x5410, R28 ;  /* 0x00005410ff2c7816 */ /* 0x000fe2000000001c */
[----:B------:R-:W-:Y:S01]  /*0a40*/  FFMA.FTZ R110, R106, R11, R8 ;  /* 0x0000000b6a6e7223 */ /* 0x000fe20000010008 */
[----:B------:R-:W-:-:S03]  /*0a50*/  PRMT R8, RZ, 0x7610, R45 ;  /* 0x00007610ff087816 */ /* 0x000fc6000000002d */
        /* <DEDUP_REMOVED lines=10> */
[----:B------:R-:W-:-:S02]  /*0b00*/  FFMA.FTZ R44, R69, R46, R44 ;  /* 0x0000002e452c7223 */ /* 0x000fc4000001002c */
[----:B------:R-:W-:Y:S01]  /*0b10*/  FFMA.FTZ R45, R88, R45, R28 ;  /* 0x0000002d582d7223 */ /* 0x000fe2000001001c */
[--C-:B------:R-:W-:Y:S01]  /*0b20*/  PRMT R28, RZ, 0x5410, R47.reuse ;  /* 0x00005410ff1c7816 */ /* 0x100fe2000000002f */
[----:B------:R-:W4:Y:S01]  /*0b30*/  LDG.E.128 R8, [R116.64+0x2a800] ;  /* 0x02a8000474087981 */ /* 0x000f22000c1e1d00 */
[----:B------:R-:W-:-:S03]  /*0b40*/  PRMT R47, RZ, 0x7610, R47 ;  /* 0x00007610ff2f7816 */ /* 0x000fc6000000002f */
[----:B------:R-:W-:Y:S01]  /*0b50*/  FFMA.FTZ R28, R3, R28, R44 ;  /* 0x0000001c031c7223 */ /* 0x000fe2000001002c */
[----:B------:R-:W-:Y:S01]  /*0b60*/  PRMT R44, RZ, 0x7610, R29 ;  /* 0x00007610ff2c7816 */ /* 0x000fe2000000001d */
[----:B------:R-:W4:Y:S02]  /*0b70*/  LDG.E.128 R72, [R120.64+0x1000] ;  /* 0x0010000478487981 */ /* 0x000f24000c1e1d00 */
[----:B------:R-:W-:Y:S01]  /*0b80*/  FFMA.FTZ R108, R106, R47, R28 ;  /* 0x0000002f6a6c7223 */ /* 0x000fe2000001001c */
[----:B------:R-:W-:Y:S01]  /*0b90*/  PRMT R28, RZ, 0x5410, R30 ;  /* 0x00005410ff1c7816 */ /* 0x000fe2000000001e */
[----:B------:R-:W-:-:S04]  /*0ba0*/  FFMA.FTZ R44, R89, R44, R45 ;  /* 0x0000002c592c7223 */ /* 0x000fc8000001002d */
[----:B------:R-:W-:Y:S01]  /*0bb0*/  FFMA.FTZ R28, R71, R28, R44 ;  /* 0x0000001c471c7223 */ /* 0x000fe2000001002c */
[--C-:B------:R-:W-:Y:S02]  /*0bc0*/  PRMT R44, RZ, 0x5410, R20.reuse ;  /* 0x00005410ff2c7816 */ /* 0x100fe40000000014 */
[----:B------:R-:W-:-:S03]  /*0bd0*/  PRMT R20, RZ, 0x7610, R20 ;  /* 0x00007610ff147816 */ /* 0x000fc60000000014 */
[----:B------:R-:W-:Y:S01]  /*0be0*/  FFMA.FTZ R29, R91, R44, RZ ;  /* 0x0000002c5b1d7223 */ /* 0x000fe200000100ff */
[----:B------:R-:W-:Y:S01]  /*0bf0*/  PRMT R30, RZ, 0x7610, R30 ;  /* 0x00007610ff1e7816 */ /* 0x000fe2000000001e */
[----:B------:R-:W5:Y:S02]  /*0c00*/  LDG.E.128 R44, [R116.64+0x1000] ;  /* 0x00100004742c7981 */ /* 0x000f64000c1e1d00 */
        /* <DEDUP_REMOVED lines=30> */
[----:B------:R-:W-:Y:S01]  /*0df0*/  FFMA.FTZ R22, R91, R20, RZ ;  /* 0x000000145b167223 */ /* 0x000fe200000100ff */
        /* <DEDUP_REMOVED lines=8> */
[----:B------:R-:W-:Y:S01]  /*0e80*/  PRMT R51, RZ, 0x7610, R51 ;  /* 0x00007610ff337816 */ /* 0x000fe20000000033 */
[----:B------:R-:W5:Y:S02]  /*0e90*/  LDG.E.128 R20, [R116.64+0x8000] ;  /* 0x0080000474147981 */ /* 0x000f64000c1e1d00 */
        /* <DEDUP_REMOVED lines=9> */
[----:B------:R-:W-:-:S04]  /*0f30*/  FFMA.FTZ R48, R91, R48, RZ ;  /* 0x000000305b307223 */ /* 0x000fc800000100ff */
[----:B------:R-:W-:Y:S01]  /*0f40*/  FFMA.FTZ R93, R93, R24, R48 ;  /* 0x000000185d5d7223 */ /* 0x000fe20000010030 */
[----:B------:R-:W-:Y:S01]  /*0f50*/  PRMT R24, RZ, 0x5410, R35 ;  /* 0x00005410ff187816 */ /* 0x000fe20000000023 */
[----:B------:R-:W-:Y:S01]  /*0f60*/  FFMA.FTZ R32, R69, R34, R32 ;  /* 0x0000002245207223 */ /* 0x000fe20000010020 */
[----:B------:R-:W-:Y:S01]  /*0f70*/  PRMT R33, RZ, 0x5410, R25 ;  /* 0x00005410ff217816 */ /* 0x000fe20000000019 */
[----:B------:R-:W5:Y:S01]  /*0f80*/  LDG.E.128 R48, [R116.64+0xb800] ;  /* 0x00b8000474307981 */ /* 0x000f62000c1e1d00 */
[----:B------:R-:W-:Y:S01]  /*0f90*/  PRMT R35, RZ, 0x7610, R35 ;  /* 0x00007610ff237816 */ /* 0x000fe20000000023 */
[----:B------:R-:W-:Y:S02]  /*0fa0*/  FFMA.FTZ R24, R3, R24, R32 ;  /* 0x0000001803187223 */ /* 0x000fe40000010020 */
[----:B------:R-:W-:Y:S02]  /*0fb0*/  FFMA.FTZ R33, R88, R33, R93 ;  /* 0x0000002158217223 */ /* 0x000fe4000001005d */
[----:B------:R-:W-:Y:S01]  /*0fc0*/  FFMA.FTZ R88, R106, R35, R24 ;  /* 0x000000236a587223 */ /* 0x000fe20000010018 */
[----:B------:R-:W-:-:S02]  /*0fd0*/  PRMT R24, RZ, 0x7610, R25 ;  /* 0x00007610ff187816 */ /* 0x000fc40000000019 */
        /* <DEDUP_REMOVED lines=24> */
[----:B------:R-:W-:Y:S01]  /*1160*/  FFMA.FTZ R118, R105, R5, R118 ;  /* 0x0000000569767223 */ /* 0x000fe20000010076 */
[----:B------:R-:W-:-:S05]  /*1170*/  PRMT R5, RZ, 0x7610, R6 ;  /* 0x00007610ff057816 */ /* 0x000fca0000000006 */
[----:B------:R-:W-:Y:S01]  /*1180*/  FFMA.FTZ R4, R98, R5, R4 ;  /* 0x0000000562047223 */ /* 0x000fe20000010004 */
[----:B------:R-:W-:Y:S02]  /*1190*/  PRMT R5, RZ, 0x7610, R40 ;  /* 0x00007610ff057816 */ /* 0x000fe40000000028 */
        /* <DEDUP_REMOVED lines=33> */
[----:B------:R-:W-:-:S03]  /*13b0*/  PRMT R65, RZ, 0x7610, R65 ;  /* 0x00007610ff417816 */ /* 0x000fc60000000041 */
        /* <DEDUP_REMOVED lines=14> */
[----:B------:R-:W-:Y:S02]  /*14a0*/  FFMA.FTZ R64, R96, R65, R64 ;  /* 0x0000004160407223 */ /* 0x000fe40000010040 */
[----:B------:R-:W-:Y:S01]  /*14b0*/  FFMA.FTZ R65, R102, R61, R68 ;  /* 0x0000003d66417223 */ /* 0x000fe20000010044 */
[----:B------:R-:W-:Y:S02]  /*14c0*/  PRMT R61, RZ, 0x5410, R62 ;  /* 0x00005410ff3d7816 */ /* 0x000fe4000000003e */
[----:B------:R-:W-:-:S03]  /*14d0*/  PRMT R60, RZ, 0x7610, R67 ;  /* 0x00007610ff3c7816 */ /* 0x000fc60000000043 */
[----:B------:R-:W-:Y:S01]  /*14e0*/  FFMA.FTZ R65, R100, R61, R65 ;  /* 0x0000003d64417223 */ /* 0x000fe20000010041 */
[----:B------:R-:W-:Y:S01]  /*14f0*/  PRMT R61, RZ, 0x7610, R62 ;  /* 0x00007610ff3d7816 */ /* 0x000fe2000000003e */
[----:B------:R-:W-:Y:S01]  /*1500*/  FFMA.FTZ R119, R3, R60, R64 ;  /* 0x0000003c03777223 */ /* 0x000fe20000010040 */
[----:B--2---:R-:W-:-:S03]  /*1510*/  PRMT R60, RZ, 0x5410, R56 ;  /* 0x00005410ff3c7816 */ /* 0x004fc60000000038 */
        /* <DEDUP_REMOVED lines=13> */
[----:B---3--:R-:W-:Y:S01]  /*15f0*/  PRMT R56, RZ, 0x5410, R52 ;  /* 0x00005410ff387816 */ /* 0x008fe20000000034 */
[----:B------:R-:W2:Y:S02]  /*1600*/  LDG.E.128 R64, [R116.64+0x24000] ;  /* 0x0240000474407981 */ /* 0x000ea4000c1e1d00 */
        /* <DEDUP_REMOVED lines=17> */
[----:B----4-:R-:W-:Y:S01]  /*1720*/  PRMT R52, RZ, 0x5410, R16 ;  /* 0x00005410ff347816 */ /* 0x010fe20000000010 */
[----:B------:R-:W3:Y:S02]  /*1730*/  LDG.E.128 R56, [R116.64+0x27800] ;  /* 0x0278000474387981 */ /* 0x000ee4000c1e1d00 */
[----:B------:R-:W-:Y:S01]  /*1740*/  FFMA.FTZ R60, R98, R53, R60 ;  /* 0x00000035623c7223 */ /* 0x000fe2000001003c */
[----:B------:R-:W-:Y:S01]  /*1750*/  PRMT R53, RZ, 0x7610, R16 ;  /* 0x00007610ff357816 */ /* 0x000fe20000000010 */
[----:B------:R-:W-:Y:S01]  /*1760*/  FFMA.FTZ R52, R105, R52, R108 ;  /* 0x0000003469347223 */ /* 0x000fe2000001006c */
[----:B------:R-:W-:-:S03]  /*1770*/  PRMT R27, RZ, 0x7610, R27 ;  /* 0x00007610ff1b7816 */ /* 0x000fc6000000001b */
[----:B------:R-:W-:Y:S01]  /*1780*/  FFMA.FTZ R54, R104, R53, R52 ;  /* 0x0000003568367223 */ /* 0x000fe20000010034 */
[----:B------:R-:W-:Y:S02]  /*1790*/  PRMT R53, RZ, 0x5410, R55 ;  /* 0x00005410ff357816 */ /* 0x000fe40000000037 */
[--C-:B------:R-:W-:Y:S01]  /*17a0*/  PRMT R52, RZ, 0x5410, R17.reuse ;  /* 0x00005410ff347816 */ /* 0x100fe20000000011 */
[----:B------:R-:W-:Y:S01]  /*17b0*/  FFMA.FTZ R106, R106, R27, R24 ;  /* 0x0000001b6a6a7223 */ /* 0x000fe20000010018 */
[----:B------:R-:W-:Y:S01]  /*17c0*/  PRMT R17, RZ, 0x7610, R17 ;  /* 0x00007610ff117816 */ /* 0x000fe20000000011 */
[----:B------:R-:W4:Y:S01]  /*17d0*/  LDG.E.128 R24, [R116.64+0x12800] ;  /* 0x0128000474187981 */ /* 0x000f22000c1e1d00 */
        /* <DEDUP_REMOVED lines=22> */
[----:B------:R-:W2:Y:S01]  /*1940*/  LDG.E.128 R4, [R116.64+0x16000] ;  /* 0x0160000474047981 */ /* 0x000ea2000c1e1d00 */
        /* <DEDUP_REMOVED lines=17> */
[----:B------:R-:W-:-:S03]  /*1a60*/  PRMT R81, RZ, 0x7610, R81 ;  /* 0x00007610ff517816 */ /* 0x000fc60000000051 */
[----:B------:R-:W-:Y:S01]  /*1a70*/  FFMA.FTZ R84, R98, R85, R84 ;  /* 0x0000005562547223 */ /* 0x000fe20000010054 */
[----:B------:R-:W-:Y:S01]  /*1a80*/  PRMT R85, RZ, 0x5410, R87 ;  /* 0x00005410ff557816 */ /* 0x000fe20000000057 */
[----:B------:R-:W-:Y:S01]  /*1a90*/  FFMA.FTZ R80, R103, R80, R92 ;  /* 0x0000005067507223 */ /* 0x000fe2000001005c */
[----:B------:R-:W3:Y:S03]  /*1aa0*/  LDG.E.128 R16, [R116.64+0x1800] ;  /* 0x0018000474107981 */ /* 0x000ee6000c1e1d00 */
[----:B------:R-:W-:Y:S02]  /*1ab0*/  FFMA.FTZ R84, R96, R85, R84 ;  /* 0x0000005560547223 */ /* 0x000fe40000010054 */
        /* <DEDUP_REMOVED lines=9> */
[--C-:B-----5:R-:W-:Y:S01]  /*1b50*/  PRMT R80, RZ, 0x5410, R12.reuse ;  /* 0x00005410ff507816 */ /* 0x120fe2000000000c */
[----:B------:R-:W5:Y:S02]  /*1b60*/  LDG.E.128 R92, [R116.64+0x5000] ;  /* 0x00500004745c7981 */ /* 0x000f64000c1e1d00 */
        /* <DEDUP_REMOVED lines=18> */
[----:B------:R-:W3:Y:S02]  /*1c90*/  LDG.E.128 R88, [R116.64+0x8800] ;  /* 0x0088000474587981 */ /* 0x000ee4000c1e1d00 */
        /* <DEDUP_REMOVED lines=20> */
[----:B------:R-:W5:Y:S01]  /*1de0*/  LDG.E.128 R12, [R116.64+0xc000] ;  /* 0x00c00004740c7981 */ /* 0x000f62000c1e1d00 */
[----:B------:R-:W-:-:S03]  /*1df0*/  PRMT R8, RZ, 0x5410, R9 ;  /* 0x00005410ff087816 */ /* 0x000fc60000000009 */
[----:B------:R-:W-:Y:S01]  /*1e00*/  FFMA.FTZ R106, R104, R77, R106 ;  /* 0x0000004d686a7223 */ /* 0x000fe2000001006a */
[----:B------:R-:W-:Y:S02]  /*1e10*/  PRMT R9, RZ, 0x7610, R9 ;  /* 0x00007610ff097816 */ /* 0x000fe40000000009 */
[--C-:B------:R-:W-:Y:S01]  /*1e20*/  PRMT R77, RZ, 0x5410, R79.reuse ;  /* 0x00005410ff4d7816 */ /* 0x100fe2000000004f */
        /* <DEDUP_REMOVED lines=41> */
[----:B------:R-:W5:Y:S04]  /*20c0*/  LDG.E.128 R72, [R116.64+0x1a000] ;  /* 0x01a0000474487981 */ /* 0x000f68000c1e1d00 */
[----:B------:R-:W-:Y:S01]  /*20d0*/  FFMA.FTZ R101, R105, R28, R44 ;  /* 0x0000001c69657223 */ /* 0x000fe2000001002c */
[----:B------:R-:W-:-:S02]  /*20e0*/  PRMT R28, RZ, 0x5410, R20 ;  /* 0x00005410ff1c7816 */ /* 0x000fc40000000014 */
[----:B------:R-:W-:Y:S01]  /*20f0*/  PRMT R20, RZ, 0x7610, R20 ;  /* 0x00007610ff147816 */ /* 0x000fe20000000014 */
[----:B------:R-:W-:Y:S02]  /*2100*/  FFMA.FTZ R29, R86, R29, R45 ;  /* 0x0000001d561d7223 */ /* 0x000fe4000001002d */
        /* <DEDUP_REMOVED lines=47> */
[----:B------:R-:W5:Y:S03]  /*2400*/  LDG.E.128 R48, [R116.64+0x2000] ;  /* 0x0020000474307981 */ /* 0x000f66000c1e1d00 */
[----:B------:R-:W-:Y:S01]  /*2410*/  FFMA.FTZ R99, R105, R32, R99 ;  /* 0x0000002069637223 */ /* 0x000fe20000010063 */
[----:B------:R-:W-:Y:S01]  /*2420*/  PRMT R32, RZ, 0x5410, R34 ;  /* 0x00005410ff207816 */ /* 0x000fe20000000022 */
[----:B------:R-:W5:Y:S04]  /*2430*/  LDG.E.128 R20, [R116.64+0x21000] ;  /* 0x0210000474147981 */ /* 0x000f68000c1e1d00 */
[----:B------:R-:W-:Y:S01]  /*2440*/  FFMA.FTZ R32, R85, R32, R33 ;  /* 0x0000002055207223 */ /* 0x000fe20000010021 */
[----:B----4-:R-:W-:-:S02]  /*2450*/  PRMT R33, RZ, 0x5410, R24 ;  /* 0x00005410ff217816 */ /* 0x010fc40000000018 */
        /* <DEDUP_REMOVED lines=12> */
[--C-:B--2---:R-:W-:Y:S02]  /*2520*/  PRMT R24, RZ, 0x5410, R4.reuse ;  /* 0x00005410ff187816 */ /* 0x104fe40000000004 */
[----:B------:R-:W-:Y:S01]  /*2530*/  PRMT R4, RZ, 0x7610, R4 ;  /* 0x00007610ff047816 */ /* 0x000fe20000000004 */
[----:B------:R-:W-:Y:S02]  /*2540*/  FFMA.FTZ R25, R86, R25, R33 ;  /* 0x0000001956197223 */ /* 0x000fe40000010021 */
[----:B------:R-:W-:Y:S01]  /*2550*/  FFMA.FTZ R115, R76, R24, R115 ;  /* 0x000000184c737223 */ /* 0x000fe20000010073 */
[--C-:B------:R-:W-:Y:S01]  /*2560*/  PRMT R24, RZ, 0x5410, R26.reuse ;  /* 0x00005410ff187816 */ /* 0x100fe2000000001a */
[----:B------:R-:W2:Y:S02]  /*2570*/  LDG.E.128 R32, [R116.64+0x24800] ;  /* 0x0248000474207981 */ /* 0x000ea4000c1e1d00 */
        /* <DEDUP_REMOVED lines=44> */
[----:B------:R-:W3:Y:S04]  /*2840*/  LDG.E.128 R40, [R120.64+0x2000] ;  /* 0x0020000478287981 */ /* 0x000ee8000c1e1d00 */
        /* <DEDUP_REMOVED lines=32> */
[----:B------:R-:W-:Y:S01]  /*2a50*/  PRMT R64, RZ, 0x5410, R66 ;  /* 0x00005410ff407816 */ /* 0x000fe20000000042 */
[----:B------:R-:W2:Y:S04]  /*2a60*/  LDG.E.128 R68, [R116.64+0x9000] ;  /* 0x0090000474447981 */ /* 0x000ea8000c1e1d00 */
[----:B------:R-:W-:Y:S01]  /*2a70*/  FFMA.FTZ R64, R85, R64, R65 ;  /* 0x0000004055407223 */ /* 0x000fe20000010041 */
[--C-:B------:R-:W-:Y:S02]  /*2a80*/  PRMT R65, RZ, 0x5410, R56.reuse ;  /* 0x00005410ff417816 */ /* 0x100fe40000000038 */
        /* <DEDUP_REMOVED lines=30> */
[----:B------:R-:W3:Y:S02]  /*2c70*/  LDG.E.128 R4, [R116.64+0x2b800] ;  /* 0x02b8000474047981 */ /* 0x000ee4000c1e1d00 */
        /* <DEDUP_REMOVED lines=20> */
[----:B------:R-:W-:Y:S01]  /*2dc0*/  FFMA.FTZ R56, R87, R16, R57 ;  /* 0x0000001057387223 */ /* 0x000fe20000010039 */
[----:B------:R-:W-:-:S05]  /*2dd0*/  PRMT R16, RZ, 0x7610, R17 ;  /* 0x00007610ff107816 */ /* 0x000fca0000000011 */
[----:B------:R-:W-:Y:S01]  /*2de0*/  FFMA.FTZ R56, R85, R16, R56 ;  /* 0x0000001055387223 */ /* 0x000fe20000010038 */
[----:B-----5:R-:W-:Y:S02]  /*2df0*/  PRMT R16, RZ, 0x5410, R92 ;  /* 0x00005410ff107816 */ /* 0x020fe4000000005c */
[----:B------:R-:W-:-:S03]  /*2e00*/  PRMT R3, RZ, 0x5410, R62 ;  /* 0x00005410ff037816 */ /* 0x000fc6000000003e */
        /* <DEDUP_REMOVED lines=20> */
[----:B------:R-:W-:-:S02]  /*2f50*/  PRMT R94, RZ, 0x7610, R94 ;  /* 0x00007610ff5e7816 */ /* 0x000fc4000000005e */
        /* <DEDUP_REMOVED lines=8> */
[----:B------:R-:W-:Y:S01]  /*2fe0*/  PRMT R56, RZ, 0x5410, R89 ;  /* 0x00005410ff387816 */ /* 0x000fe20000000059 */
[----:B------:R-:W-:-:S04]  /*2ff0*/  FFMA.FTZ R64, R101, R88, R64 ;  /* 0x0000005865407223 */ /* 0x000fc80000010040 */
[----:B------:R-:W-:Y:S01]  /*3000*/  FFMA.FTZ R86, R87, R56, R64 ;  /* 0x0000003857567223 */ /* 0x000fe20000010040 */
[----:B------:R-:W-:Y:S01]  /*3010*/  PRMT R56, RZ, 0x7610, R95 ;  /* 0x00007610ff387816 */ /* 0x000fe2000000005f */
[----:B------:R-:W5:Y:S04]  /*3020*/  LDG.E.128 R64, [R116.64+0x1a800] ;  /* 0x01a8000474407981 */ /* 0x000f68000c1e1d00 */
[----:B------:R-:W-:Y:S01]  /*3030*/  FFMA.FTZ R56, R57, R56, R84 ;  /* 0x0000003839387223 */ /* 0x000fe20000010054 */
[----:B------:R-:W-:Y:S01]  /*3040*/  PRMT R84, RZ, 0x7610, R89 ;  /* 0x00007610ff547816 */ /* 0x000fe20000000059 */
[----:B------:R-:W5:Y:S04]  /*3050*/  LDG.E.128 R92, [R116.64+0x1e000] ;  /* 0x01e00004745c7981 */ /* 0x000f68000c1e1d00 */
[----:B------:R-:W-:Y:S01]  /*3060*/  FFMA.FTZ R86, R85, R84, R86 ;  /* 0x0000005455567223 */ /* 0x000fe20000010056 */
[----:B------:R-:W-:-:S02]  /*3070*/  PRMT R84, RZ, 0x5410, R12 ;  /* 0x00005410ff547816 */ /* 0x000fc4000000000c */
[----:B------:R-:W-:-:S03]  /*3080*/  PRMT R12, RZ, 0x7610, R12 ;  /* 0x00007610ff0c7816 */ /* 0x000fc6000000000c */
        /* <DEDUP_REMOVED lines=11> */
[----:B------:R-:W-:Y:S02]  /*3140*/  FFMA.FTZ R12, R3, R12, R99 ;  /* 0x0000000c030c7223 */ /* 0x000fe40000010063 */
[----:B------:R-:W5:Y:S02]  /*3150*/  LDG.E.128 R96, [R116.64+0x21800] ;  /* 0x0218000474607981 */ /* 0x000f64000c1e1d00 */
[----:B------:R-:W-:-:S02]  /*3160*/  FFMA.FTZ R12, R59, R14, R12 ;  /* 0x0000000e3b0c7223 */ /* 0x000fc4000001000c */
        /* <DEDUP_REMOVED lines=55> */
[----:B------:R-:W-:Y:S02]  /*34e0*/  FFMA.FTZ R46, R85, R46, R72 ;  /* 0x0000002e552e7223 */ /* 0x000fe40000010048 */
[----:B------:R-:W-:Y:S01]  /*34f0*/  FFMA.FTZ R72, R101, R28, R45 ;  /* 0x0000001c65487223 */ /* 0x000fe2000001002d */
[----:B------:R-:W-:-:S05]  /*3500*/  PRMT R28, RZ, 0x5410, R29 ;  /* 0x00005410ff1c7816 */ /* 0x000fca000000001d */
[----:B------:R-:W-:Y:S01]  /*3510*/  FFMA.FTZ R72, R87, R28, R72 ;  /* 0x0000001c57487223 */ /* 0x000fe20000010048 */
[----:B------:R-:W-:-:S05]  /*3520*/  PRMT R28, RZ, 0x7610, R29 ;  /* 0x00007610ff1c7816 */ /* 0x000fca000000001d */
[----:B------:R-:W-:Y:S01]  /*3530*/  FFMA.FTZ R29, R85, R28, R72 ;  /* 0x0000001c551d7223 */ /* 0x000fe20000010048 */
[--C-:B------:R-:W-:Y:S02]  /*3540*/  PRMT R28, RZ, 0x5410, R20.reuse ;  /* 0x00005410ff1c7816 */ /* 0x100fe40000000014 */
[----:B------:R-:W-:-:S03]  /*3550*/  PRMT R20, RZ, 0x7610, R20 ;  /* 0x00007610ff147816 */ /* 0x000fc60000000014 */
[----:B------:R-:W-:-:S04]  /*3560*/  FFMA.FTZ R109, R102, R28, R109 ;  /* 0x0000001c666d7223 */ /* 0x000fc8000001006d */
[----:B------:R-:W-:Y:S01]  /*3570*/  FFMA.FTZ R109, R101, R20, R109 ;  /* 0x00000014656d7223 */ /* 0x000fe2000001006d */
[----:B------:R-:W-:-:S05]  /*3580*/  PRMT R20, RZ, 0x5410, R21 ;  /* 0x00005410ff147816 */ /* 0x000fca0000000015 */
[----:B------:R-:W-:Y:S01]  /*3590*/  FFMA.FTZ R109, R87, R20, R109 ;  /* 0x00000014576d7223 */ /* 0x000fe2000001006d */
[----:B------:R-:W-:Y:S02]  /*35a0*/  PRMT R20, RZ, 0x7610, R21 ;  /* 0x00007610ff147816 */ /* 0x000fe40000000015 */
[----:B--2---:R-:W-:-:S03]  /*35b0*/  PRMT R21, RZ, 0x5410, R32 ;  /* 0x00005410ff157816 */ /* 0x004fc60000000020 */
        /* <DEDUP_REMOVED lines=8> */
[----:B------:R-:W-:-:S04]  /*3640*/  FFMA.FTZ R32, R101, R32, R21 ;  /* 0x0000002065207223 */ /* 0x000fc80000010015 */
[----:B------:R-:W-:Y:S01]  /*3650*/  FFMA.FTZ R22, R87, R22, R32 ;  /* 0x0000001657167223 */ /* 0x000fe20000010020 */
[--C-:B----4-:R-:W-:Y:S02]  /*3660*/  PRMT R32, RZ, 0x5410, R24.reuse ;  /* 0x00005410ff207816 */ /* 0x110fe40000000018 */
[----:B------:R-:W-:-:S03]  /*3670*/  PRMT R24, RZ, 0x7610, R24 ;  /* 0x00007610ff187816 */ /* 0x000fc60000000018 */
[----:B------:R-:W-:-:S04]  /*3680*/  FFMA.FTZ R103, R102, R32, R103 ;  /* 0x0000002066677223 */ /* 0x000fc80000010067 */
[----:B------:R-:W-:Y:S01]  /*3690*/  FFMA.FTZ R103, R101, R24, R103 ;  /* 0x0000001865677223 */ /* 0x000fe20000010067 */
[----:B------:R-:W-:-:S05]  /*36a0*/  PRMT R24, RZ, 0x5410, R25 ;  /* 0x00005410ff187816 */ /* 0x000fca0000000019 */
[----:B------:R-:W-:Y:S01]  /*36b0*/  FFMA.FTZ R103, R87, R24, R103 ;  /* 0x0000001857677223 */ /* 0x000fe20000010067 */
[----:B------:R-:W-:Y:S02]  /*36c0*/  PRMT R24, RZ, 0x7610, R25 ;  /* 0x00007610ff187816 */ /* 0x000fe40000000019 */
        /* <DEDUP_REMOVED lines=19> */
[----:B------:R-:W-:-:S02]  /*3800*/  PRMT R32, RZ, 0x5410, R34 ;  /* 0x00005410ff207816 */ /* 0x000fc40000000022 */
[----:B------:R-:W-:Y:S02]  /*3810*/  PRMT R24, RZ, 0x5410, R26 ;  /* 0x00005410ff187816 */ /* 0x000fe4000000001a */
[----:B------:R-:W-:Y:S01]  /*3820*/  PRMT R4, RZ, 0x5410, R6 ;  /* 0x00005410ff047816 */ /* 0x000fe20000000006 */
[C---:B------:R-:W-:Y:S01]  /*3830*/  FFMA.FTZ R84, R3.reuse, R84, R86 ;  /* 0x0000005403547223 */ /* 0x040fe20000010056 */
[--C-:B------:R-:W-:Y:S01]  /*3840*/  PRMT R5, RZ, 0x5410, R7.reuse ;  /* 0x00005410ff057816 */ /* 0x100fe20000000007 */
[C---:B------:R-:W-:Y:S01]  /*3850*/  FFMA.FTZ R44, R3.reuse, R44, R46 ;  /* 0x0000002c032c7223 */ /* 0x040fe2000001002e */
[----:B------:R-:W-:Y:S01]  /*3860*/  PRMT R102, RZ, 0x7610, R7 ;  /* 0x00007610ff667816 */ /* 0x000fe20000000007 */
[C---:B------:R-:W-:Y:S01]  /*3870*/  FFMA.FTZ R28, R3.reuse, R28, R29 ;  /* 0x0000001c031c7223 */ /* 0x040fe2000001001d */
[----:B------:R-:W-:Y:S01]  /*3880*/  PRMT R6, RZ, 0x7610, R6 ;  /* 0x00007610ff067816 */ /* 0x000fe20000000006 */
[C---:B------:R-:W-:Y:S01]  /*3890*/  FFMA.FTZ R32, R3.reuse, R32, R33 ;  /* 0x0000002003207223 */ /* 0x040fe20000010021 */
[----:B------:R-:W-:Y:S01]  /*38a0*/  PRMT R7, RZ, 0x5410, R48 ;  /* 0x00005410ff077816 */ /* 0x000fe20000000030 */
[C---:B------:R-:W-:Y:S01]  /*38b0*/  FFMA.FTZ R24, R3.reuse, R24, R103 ;  /* 0x0000001803187223 */ /* 0x040fe20000010067 */
[----:B------:R-:W-:Y:S01]  /*38c0*/  PRMT R13, RZ, 0x5410, R15 ;  /* 0x00005410ff0d7816 */ /* 0x000fe2000000000f */
[----:B------:R-:W-:Y:S01]  /*38d0*/  FFMA.FTZ R4, R3, R4, R101 ;  /* 0x0000000403047223 */ /* 0x000fe20000010065 */
[----:B------:R-:W-:Y:S01]  /*38e0*/  PRMT R3, RZ, 0x5410, R40 ;  /* 0x00005410ff037816 */ /* 0x000fe20000000028 */
[----:B------:R-:W2:Y:S02]  /*38f0*/  LDG.E.128 R20, [R116.64+0x9800] ;  /* 0x0098000474147981 */ /* 0x000ea4000c1e1d00 */
        /* <DEDUP_REMOVED lines=10> */
[----:B------:R-:W-:-:S02]  /*39a0*/  FFMA.FTZ R86, R57, R86, R12 ;  /* 0x0000005639567223 */ /* 0x000fc4000001000c */
[----:B------:R-:W3:Y:S01]  /*39b0*/  LDG.E.128 R12, [R116.64+0x25000] ;  /* 0x02500004740c7981 */ /* 0x000ee2000c1e1d00 */
[----:B------:R-:W-:Y:S01]  /*39c0*/  PRMT R103, RZ, 0x7610, R41 ;  /* 0x00007610ff677816 */ /* 0x000fe20000000029 */
        /* <DEDUP_REMOVED lines=26> */
[----:B------:R-:W4:Y:S02]  /*3b70*/  LDG.E.128 R40, [R116.64+0x14000] ;  /* 0x0140000474287981 */ /* 0x000f24000c1e1d00 */
[----:B------:R-:W-:Y:S01]  /*3b80*/  FFMA.FTZ R105, R101, R36, R49 ;  /* 0x0000002465697223 */ /* 0x000fe20000010031 */
[----:B------:R-:W-:Y:S01]  /*3b90*/  PRMT R36, RZ, 0x7610, R37 ;  /* 0x00007610ff247816 */ /* 0x000fe20000000025 */
[----:B------:R-:W-:Y:S01]  /*3ba0*/  FFMA.FTZ R84, R57, R84, R89 ;  /* 0x0000005439547223 */ /* 0x000fe20000010059 */
[----:B------:R-:W-:Y:S01]  /*3bb0*/  PRMT R37, RZ, 0x5410, R68 ;  /* 0x00005410ff257816 */ /* 0x000fe20000000044 */
[----:B------:R-:W2:Y:S02]  /*3bc0*/  LDG.E.128 R88, [R120.64+0x2800] ;  /* 0x0028000478587981 */ /* 0x000ea4000c1e1d00 */
[----:B------:R-:W-:-:S02]  /*3bd0*/  FFMA.FTZ R36, R103, R36, R48 ;  /* 0x0000002467247223 */ /* 0x000fc40000010030 */
[----:B------:R-:W-:Y:S01]  /*3be0*/  FFMA.FTZ R84, R3, R37, R84 ;  /* 0x0000002503547223 */ /* 0x000fe20000010054 */
[--C-:B------:R-:W-:Y:S01]  /*3bf0*/  PRMT R37, RZ, 0x5410, R38.reuse ;  /* 0x00005410ff257816 */ /* 0x100fe20000000026 */
[----:B------:R-:W2:Y:S01]  /*3c00*/  LDG.E.128 R48, [R116.64+0x1e800] ;  /* 0x01e8000474307981 */ /* 0x000ea2000c1e1d00 */
        /* <DEDUP_REMOVED lines=9> */
[----:B------:R-:W2:Y:S01]  /*3ca0*/  LDG.E.128 R44, [R116.64+0x2c000] ;  /* 0x02c00004742c7981 */ /* 0x000ea2000c1e1d00 */
[----:B------:R-:W-:Y:S01]  /*3cb0*/  FFMA.FTZ R38, R5, R38, R37 ;  /* 0x0000002605267223 */ /* 0x000fe20000010025 */
[----:B------:R-:W-:-:S02]  /*3cc0*/  PRMT R37, RZ, 0x5410, R39 ;  /* 0x00005410ff257816 */ /* 0x000fc40000000027 */
[----:B------:R-:W-:Y:S01]  /*3cd0*/  FFMA.FTZ R73, R58, R73, R74 ;  /* 0x000000493a497223 */ /* 0x000fe2000001004a */
[----:B------:R-:W-:Y:S02]  /*3ce0*/  PRMT R114, RZ, 0x7610, R75 ;  /* 0x00007610ff727816 */ /* 0x000fe4000000004b */
[----:B------:R-:W-:Y:S01]  /*3cf0*/  FFMA.FTZ R37, R100, R37, R36 ;  /* 0x0000002564257223 */ /* 0x000fe20000010024 */
[----:B------:R-:W-:Y:S02]  /*3d00*/  PRMT R36, RZ, 0x7610, R69 ;  /* 0x00007610ff247816 */ /* 0x000fe40000000045 */
[----:B------:R-:W-:Y:S02]  /*3d10*/  FFMA.FTZ R114, R57, R114, R73 ;  /* 0x0000007239727223 */ /* 0x000fe40000010049 */
[----:B------:R-:W4:Y:S01]  /*3d20*/  LDG.E.128 R72, [R116.64+0x2800] ;  /* 0x0028000474487981 */ /* 0x000f22000c1e1d00 */
        /* <DEDUP_REMOVED lines=10> */
[----:B------:R-:W-:Y:S01]  /*3dd0*/  PRMT R68, RZ, 0x5410, R77 ;  /* 0x00005410ff447816 */ /* 0x000fe2000000004d */
[----:B------:R-:W4:Y:S02]  /*3de0*/  LDG.E.128 R84, [R116.64+0x22000] ;  /* 0x0220000474547981 */ /* 0x000f24000c1e1d00 */
[----:B------:R-:W-:Y:S01]  /*3df0*/  FFMA.FTZ R69, R4, R37, R36 ;  /* 0x0000002504457223 */ /* 0x000fe20000010024 */
[----:B------:R-:W-:Y:S01]  /*3e00*/  PRMT R30, RZ, 0x7610, R30 ;  /* 0x00007610ff1e7816 */ /* 0x000fe2000000001e */
[----:B------:R-:W4:Y:S02]  /*3e10*/  LDG.E.128 R36, [R116.64+0x1b000] ;  /* 0x01b0000474247981 */ /* 0x000f24000c1e1d00 */
        /* <DEDUP_REMOVED lines=12> */
[----:B------:R-:W-:-:S02]  /*3ee0*/  FFMA.FTZ R110, R57, R110, R28 ;  /* 0x0000006e396e7223 */ /* 0x000fc4000001001c */
[----:B------:R-:W4:Y:S01]  /*3ef0*/  LDG.E.128 R28, [R116.64+0x6000] ;  /* 0x00600004741c7981 */ /* 0x000f22000c1e1d00 */
        /* <DEDUP_REMOVED lines=15> */
[----:B------:R-:W-:Y:S02]  /*3ff0*/  PRMT R52, RZ, 0x7610, R53 ;  /* 0x00007610ff347816 */ /* 0x000fe40000000035 */
[----:B-----5:R-:W-:-:S03]  /*4000*/  PRMT R53, RZ, 0x5410, R60 ;  /* 0x00005410ff357816 */ /* 0x020fc6000000003c */
[----:B------:R-:W-:Y:S02]  /*4010*/  FFMA.FTZ R52, R103, R52, R68 ;  /* 0x0000003467347223 */ /* 0x000fe40000010044 */
        /* <DEDUP_REMOVED lines=22> */
[----:B------:R-:W5:Y:S01]  /*4180*/  LDG.E.128 R32, [R116.64+0xd000] ;  /* 0x00d0000474207981 */ /* 0x000f62000c1e1d00 */
[--C-:B------:R-:W-:Y:S01]  /*4190*/  PRMT R53, RZ, 0x5410, R55.reuse ;  /* 0x00005410ff357816 */ /* 0x100fe20000000037 */
[----:B------:R-:W-:Y:S02]  /*41a0*/  FFMA.FTZ R104, R57, R104, R24 ;  /* 0x0000006839687223 */ /* 0x000fe40000010018 */
[----:B------:R-:W5:Y:S02]  /*41b0*/  LDG.E.128 R24, [R116.64+0x10800] ;  /* 0x0108000474187981 */ /* 0x000f64000c1e1d00 */
[----:B------:R-:W-:Y:S01]  /*41c0*/  FFMA.FTZ R53, R100, R53, R52 ;  /* 0x0000003564357223 */ /* 0x000fe20000010034 */
[----:B------:R-:W-:Y:S01]  /*41d0*/  PRMT R52, RZ, 0x7610, R55 ;  /* 0x00007610ff347816 */ /* 0x000fe20000000037 */
[----:B------:R-:W5:Y:S04]  /*41e0*/  LDG.E.128 R56, [R116.64+0x17800] ;  /* 0x0178000474387981 */ /* 0x000f68000c1e1d00 */
[----:B------:R-:W-:Y:S01]  /*41f0*/  FFMA.FTZ R113, R101, R52, R53 ;  /* 0x0000003465717223 */ /* 0x000fe20000010035 */
[----:B------:R-:W-:-:S02]  /*4200*/  PRMT R52, RZ, 0x5410, R16 ;  /* 0x00005410ff347816 */ /* 0x000fc40000000010 */
        /* <DEDUP_REMOVED lines=9> */
[----:B------:R-:W-:-:S03]  /*42a0*/  PRMT R64, RZ, 0x5410, R65 ;  /* 0x00005410ff407816 */ /* 0x000fc60000000041 */
[----:B------:R-:W-:Y:S02]  /*42b0*/  FFMA.FTZ R17, R4, R17, R114 ;  /* 0x0000001104117223 */ /* 0x000fe40000010072 */
[----:B------:R-:W-:Y:S02]  /*42c0*/  FFMA.FTZ R16, R103, R16, R52 ;  /* 0x0000001067107223 */ /* 0x000fe40000010034 */
[----:B------:R-:W-:Y:S01]  /*42d0*/  FFMA.FTZ R68, R5, R64, R17 ;  /* 0x0000004005447223 */ /* 0x000fe20000010011 */
[----:B------:R-:W-:Y:S02]  /*42e0*/  PRMT R17, RZ, 0x5410, R18 ;  /* 0x00005410ff117816 */ /* 0x000fe40000000012 */
[----:B------:R-:W-:-:S03]  /*42f0*/  PRMT R64, RZ, 0x7610, R65 ;  /* 0x00007610ff407816 */ /* 0x000fc60000000041 */
[C---:B------:R-:W-:Y:S01]  /*4300*/  FFMA.FTZ R16, R102.reuse, R17, R16 ;  /* 0x0000001166107223 */ /* 0x040fe20000010010 */
[----:B------:R-:W-:Y:S01]  /*4310*/  PRMT R17, RZ, 0x5410, R66 ;  /* 0x00005410ff117816 */ /* 0x000fe20000000042 */
[----:B------:R-:W-:Y:S01]  /*4320*/  FFMA.FTZ R64, R103, R64, R68 ;  /* 0x0000004067407223 */ /* 0x000fe20000010044 */
[----:B------:R-:W-:Y:S01]  /*4330*/  PRMT R18, RZ, 0x7610, R18 ;  /* 0x00007610ff127816 */ /* 0x000fe20000000012 */
[----:B------:R-:W5:Y:S02]  /*4340*/  LDG.E.128 R68, [R116.64+0x6800] ;  /* 0x0068000474447981 */ /* 0x000f64000c1e1d00 */
        /* <DEDUP_REMOVED lines=31> */
[----:B------:R-:W-:-:S05]  /*4540*/  PRMT R93, RZ, 0x5410, R94 ;  /* 0x00005410ff5d7816 */ /* 0x000fca000000005e */
[C---:B------:R-:W-:Y:S01]  /*4550*/  FFMA.FTZ R92, R102.reuse, R93, R92 ;  /* 0x0000005d665c7223 */ /* 0x040fe2000001005c */
[--C-:B------:R-:W-:Y:S02]  /*4560*/  PRMT R93, RZ, 0x5410, R98.reuse ;  /* 0x00005410ff5d7816 */ /* 0x100fe40000000062 */
[----:B------:R-:W-:Y:S02]  /*4570*/  PRMT R98, RZ, 0x7610, R98 ;  /* 0x00007610ff627816 */ /* 0x000fe40000000062 */
[----:B------:R-:W-:Y:S01]  /*4580*/  PRMT R94, RZ, 0x7610, R94 ;  /* 0x00007610ff5e7816 */ /* 0x000fe2000000005e */
[----:B------:R-:W-:-:S04]  /*4590*/  FFMA.FTZ R93, R102, R93, R96 ;  /* 0x0000005d665d7223 */ /* 0x000fc80000010060 */
[C---:B------:R-:W-:Y:S01]  /*45a0*/  FFMA.FTZ R98, R7.reuse, R98, R93 ;  /* 0x0000006207627223 */ /* 0x040fe2000001005d */
[----:B------:R-:W-:Y:S01]  /*45b0*/  PRMT R93, RZ, 0x5410, R95 ;  /* 0x00005410ff5d7816 */ /* 0x000fe2000000005f */
[----:B------:R-:W-:-:S04]  /*45c0*/  FFMA.FTZ R92, R7, R94, R92 ;  /* 0x0000005e075c7223 */ /* 0x000fc8000001005c */
[----:B------:R-:W-:Y:S01]  /*45d0*/  FFMA.FTZ R92, R100, R93, R92 ;  /* 0x0000005d645c7223 */ /* 0x000fe2000001005c */
[----:B------:R-:W-:-:S03]  /*45e0*/  PRMT R93, RZ, 0x5410, R99 ;  /* 0x00005410ff5d7816 */ /* 0x000fc60000000063 */
[C---:B------:R-:W-:Y:S01]  /*45f0*/  FFMA.FTZ R108, R101.reuse, R108, R92 ;  /* 0x0000006c656c7223 */ /* 0x040fe2000001005c */
[----:B------:R-:W-:Y:S01]  /*4600*/  PRMT R92, RZ, 0x7610, R99 ;  /* 0x00007610ff5c7816 */ /* 0x000fe20000000063 */
[----:B------:R-:W-:Y:S01]  /*4610*/  FFMA.FTZ R93, R100, R93, R98 ;  /* 0x0000005d645d7223 */ /* 0x000fe20000010062 */
[----:B------:R-:W-:Y:S01]  /*4620*/  PRMT R61, RZ, 0x5410, R62 ;  /* 0x00005410ff3d7816 */ /* 0x000fe2000000003e */
[----:B------:R-:W5:Y:S02]  /*4630*/  LDG.E.128 R96, [R116.64+0x11000] ;  /* 0x0110000474607981 */ /* 0x000f64000c1e1d00 */
[----:B------:R-:W-:Y:S01]  /*4640*/  FFMA.FTZ R115, R101, R92, R93 ;  /* 0x0000005c65737223 */ /* 0x000fe2000001005d */
[----:B------:R-:W-:Y:S02]  /*4650*/  PRMT R93, RZ, 0x5410, R8 ;  /* 0x00005410ff5d7816 */ /* 0x000fe40000000008 */
[----:B---3--:R-:W-:-:S03]  /*4660*/  PRMT R92, RZ, 0x5410, R12 ;  /* 0x00005410ff5c7816 */ /* 0x008fc6000000000c */
[C---:B------:R-:W-:Y:S01]  /*4670*/  FFMA.FTZ R104, R3.reuse, R93, R104 ;  /* 0x0000005d03687223 */ /* 0x040fe20000010068 */
[----:B------:R-:W-:Y:S01]  /*4680*/  PRMT R93, RZ, 0x7610, R12 ;  /* 0x00007610ff5d7816 */ /* 0x000fe2000000000c */
[----:B------:R-:W-:-:S04]  /*4690*/  FFMA.FTZ R92, R3, R92, R106 ;  /* 0x0000005c035c7223 */ /* 0x000fc8000001006a */
[----:B------:R-:W-:Y:S01]  /*46a0*/  FFMA.FTZ R92, R4, R93, R92 ;  /* 0x0000005d045c7223 */ /* 0x000fe2000001005c */
[----:B------:R-:W-:Y:S02]  /*46b0*/  PRMT R93, RZ, 0x7610, R8 ;  /* 0x00007610ff5d7816 */ /* 0x000fe40000000008 */
[----:B------:R-:W-:-:S03]  /*46c0*/  PRMT R8, RZ, 0x5410, R13 ;  /* 0x00005410ff087816 */ /* 0x000fc6000000000d */
[----:B------:R-:W-:Y:S02]  /*46d0*/  FFMA.FTZ R93, R4, R93, R104 ;  /* 0x0000005d045d7223 */ /* 0x000fe40000010068 */
[----:B------:R-:W-:Y:S01]  /*46e0*/  FFMA.FTZ R12, R5, R8, R92 ;  /* 0x00000008050c7223 */ /* 0x000fe2000001005c */
[----:B------:R-:W-:-:S05]  /*46f0*/  PRMT R8, RZ, 0x5410, R9 ;  /* 0x00005410ff087816 */ /* 0x000fca0000000009 */
[----:B------:R-:W-:Y:S01]  /*4700*/  FFMA.FTZ R104, R5, R8, R93 ;  /* 0x0000000805687223 */ /* 0x000fe2000001005d */
[----:B------:R-:W-:Y:S01]  /*4710*/  PRMT R8, RZ, 0x7610, R13 ;  /* 0x00007610ff087816 */ /* 0x000fe2000000000d */
[----:B------:R-:W-:Y:S01]  /*4720*/  FFMA.FTZ R54, R102, R61, R54 ;  /* 0x0000003d66367223 */ /* 0x000fe20000010036 */
[----:B------:R-:W-:Y:S01]  /*4730*/  PRMT R106, RZ, 0x7610, R11 ;  /* 0x00007610ff6a7816 */ /* 0x000fe2000000000b */
[----:B------:R-:W3:Y:S02]  /*4740*/  LDG.E.128 R92, [R116.64+0xd800] ;  /* 0x00d80004745c7981 */ /* 0x000ee4000c1e1d00 */
[----:B------:R-:W-:Y:S01]  /*4750*/  FFMA.FTZ R8, R103, R8, R12 ;  /* 0x0000000867087223 */ /* 0x000fe2000001000c */
[----:B------:R-:W-:Y:S02]  /*4760*/  PRMT R12, RZ, 0x7610, R9 ;  /* 0x00007610ff0c7816 */ /* 0x000fe40000000009 */
[----:B------:R-:W-:-:S03]  /*4770*/  PRMT R9, RZ, 0x5410, R14 ;  /* 0x00005410ff097816 */ /* 0x000fc6000000000e */
[----:B------:R-:W-:Y:S02]  /*4780*/  FFMA.FTZ R12, R103, R12, R104 ;  /* 0x0000000c670c7223 */ /* 0x000fe40000010068 */
[C---:B------:R-:W-:Y:S01]  /*4790*/  FFMA.FTZ R8, R102.reuse, R9, R8 ;  /* 0x0000000966087223 */ /* 0x040fe20000010008 */
[--C-:B------:R-:W-:Y:S02]  /*47a0*/  PRMT R9, RZ, 0x5410, R10.reuse ;  /* 0x00005410ff097816 */ /* 0x100fe4000000000a */
[----:B------:R-:W-:Y:S02]  /*47b0*/  PRMT R10, RZ, 0x7610, R10 ;  /* 0x00007610ff0a7816 */ /* 0x000fe4000000000a */
[----:B------:R-:W-:Y:S01]  /*47c0*/  PRMT R14, RZ, 0x7610, R14 ;  /* 0x00007610ff0e7816 */ /* 0x000fe2000000000e */
[----:B------:R-:W-:-:S04]  /*47d0*/  FFMA.FTZ R9, R102, R9, R12 ;  /* 0x0000000966097223 */ /* 0x000fc8000001000c */
[C---:B------:R-:W-:Y:S01]  /*47e0*/  FFMA.FTZ R10, R7.reuse, R10, R9 ;  /* 0x0000000a070a7223 */ /* 0x040fe20000010009 */
[--C-:B------:R-:W-:Y:S01]  /*47f0*/  PRMT R9, RZ, 0x5410, R15.reuse ;  /* 0x00005410ff097816 */ /* 0x100fe2000000000f */
[----:B------:R-:W-:Y:S01]  /*4800*/  FFMA.FTZ R8, R7, R14, R8 ;  /* 0x0000000e07087223 */ /* 0x000fe20000010008 */
[----:B------:R-:W-:-:S03]  /*4810*/  PRMT R104, RZ, 0x7610, R15 ;  /* 0x00007610ff687816 */ /* 0x000fc6000000000f */
[----:B------:R-:W-:-:S04]  /*4820*/  FFMA.FTZ R8, R100, R9, R8 ;  /* 0x0000000964087223 */ /* 0x000fc80000010008 */
[----:B------:R-:W-:Y:S01]  /*4830*/  FFMA.FTZ R104, R101, R104, R8 ;  /* 0x0000006865687223 */ /* 0x000fe20000010008 */
[----:B--2---:R-:W-:-:S05]  /*4840*/  PRMT R8, RZ, 0x5410, R44 ;  /* 0x00005410ff087816 */ /* 0x004fca000000002c */
[----:B------:R-:W-:Y:S01]  /*4850*/  FFMA.FTZ R12, R3, R8, R6 ;  /* 0x00000008030c7223 */ /* 0x000fe20000010006 */
[----:B------:R-:W-:Y:S02]  /*4860*/  PRMT R3, RZ, 0x7610, R44 ;  /* 0x00007610ff037816 */ /* 0x000fe4000000002c */
[----:B------:R-:W-:-:S03]  /*4870*/  PRMT R6, RZ, 0x5410, R45 ;  /* 0x00005410ff067816 */ /* 0x000fc6000000002d */
[----:B------:R-:W-:Y:S01]  /*4880*/  FFMA.FTZ R12, R4, R3, R12 ;  /* 0x00000003040c7223 */ /* 0x000fe2000001000c */
[----:B----4-:R-:W-:Y:S02]  /*4890*/  PRMT R4, RZ, 0x5410, R72 ;  /* 0x00005410ff047816 */ /* 0x010fe40000000048 */
        /* <DEDUP_REMOVED lines=41> */
[----:B------:R-:W2:Y:S02]  /*4b30*/  LDG.E.128 R4, [R116.64+0x14800] ;  /* 0x0148000474047981 */ /* 0x000ea4000c1e1d00 */
[----:B------:R-:W-:-:S02]  /*4b40*/  FFMA.FTZ R47, R91, R8, R10 ;  /* 0x000000085b2f7223 */ /* 0x000fc4000001000a */
[----:B------:R-:W4:Y:S01]  /*4b50*/  LDG.E.128 R60, [R120.64+0x3000] ;  /* 0x00300004783c7981 */ /* 0x000f22000c1e1d00 */
[--C-:B------:R-:W-:Y:S01]  /*4b60*/  PRMT R8, RZ, 0x5410, R28.reuse ;  /* 0x00005410ff087816 */ /* 0x100fe2000000001c */
[----:B------:R-:W-:Y:S01]  /*4b70*/  FFMA.FTZ R112, R101, R112, R53 ;  /* 0x0000007065707223 */ /* 0x000fe20000010035 */
[----:B------:R-:W-:Y:S01]  /*4b80*/  PRMT R13, RZ, 0x7610, R28 ;  /* 0x00007610ff0d7816 */ /* 0x000fe2000000001c */
[----:B------:R-:W2:Y:S01]  /*4b90*/  LDG.E.128 R52, [R116.64+0x29000] ;  /* 0x0290000474347981 */ /* 0x000ea2000c1e1d00 */
[--C-:B------:R-:W-:Y:S01]  /*4ba0*/  PRMT R12, RZ, 0x5410, R20.reuse ;  /* 0x00005410ff0c7816 */ /* 0x100fe20000000014 */
[C---:B------:R-:W-:Y:S01]  /*4bb0*/  FFMA.FTZ R107, R3.reuse, R8, R107 ;  /* 0x00000008036b7223 */ /* 0x040fe2000001006b */
[----:B------:R-:W-:Y:S01]  /*4bc0*/  PRMT R15, RZ, 0x5410, R21 ;  /* 0x00005410ff0f7816 */ /* 0x000fe20000000015 */
[----:B------:R-:W2:Y:S02]  /*4bd0*/  LDG.E.128 R8, [R116.64+0x18000] ;  /* 0x0180000474087981 */ /* 0x000ea4000c1e1d00 */
[----:B------:R-:W-:Y:S01]  /*4be0*/  FFMA.FTZ R107, R88, R13, R107 ;  /* 0x0000000d586b7223 */ /* 0x000fe2000001006b */
[----:B------:R-:W-:Y:S01]  /*4bf0*/  PRMT R13, RZ, 0x7610, R20 ;  /* 0x00007610ff0d7816 */ /* 0x000fe20000000014 */
[----:B------:R-:W-:-:S04]  /*4c00*/  FFMA.FTZ R12, R3, R12, R109 ;  /* 0x0000000c030c7223 */ /* 0x000fc8000001006d */
[----:B------:R-:W-:Y:S01]  /*4c10*/  FFMA.FTZ R12, R88, R13, R12 ;  /* 0x0000000d580c7223 */ /* 0x000fe2000001000c */
        /* <DEDUP_REMOVED lines=12> */
[C---:B------:R-:W-:Y:S01]  /*4ce0*/  FFMA.FTZ R20, R90.reuse, R13, R12 ;  /* 0x0000000d5a147223 */ /* 0x040fe2000001000c */
[----:B------:R-:W-:Y:S02]  /*4cf0*/  PRMT R13, RZ, 0x7610, R22 ;  /* 0x00007610ff0d7816 */ /* 0x000fe40000000016 */
[----:B------:R-:W-:Y:S02]  /*4d00*/  PRMT R29, RZ, 0x5410, R23 ;  /* 0x00005410ff1d7816 */ /* 0x000fe40000000017 */
[----:B-----5:R-:W-:Y:S01]  /*4d10*/  PRMT R28, RZ, 0x5410, R32 ;  /* 0x00005410ff1c7816 */ /* 0x020fe20000000020 */
[----:B------:R-:W-:Y:S01]  /*4d20*/  FFMA.FTZ R22, R90, R13, R14 ;  /* 0x0000000d5a167223 */ /* 0x000fe2000001000e */
[----:B------:R-:W-:Y:S01]  /*4d30*/  PRMT R30, RZ, 0x5410, R24 ;  /* 0x00005410ff1e7816 */ /* 0x000fe20000000018 */
[----:B------:R-:W5:Y:S02]  /*4d40*/  LDG.E.128 R12, [R116.64+0x1b800] ;  /* 0x01b80004740c7981 */ /* 0x000f64000c1e1d00 */
[----:B------:R-:W-:Y:S01]  /*4d50*/  FFMA.FTZ R22, R46, R29, R22 ;  /* 0x0000001d2e167223 */ /* 0x000fe20000010016 */
[----:B------:R-:W-:Y:S01]  /*4d60*/  PRMT R29, RZ, 0x7610, R32 ;  /* 0x00007610ff1d7816 */ /* 0x000fe20000000020 */
[----:B------:R-:W-:-:S02]  /*4d70*/  FFMA.FTZ R28, R3, R28, R111 ;  /* 0x0000001c031c7223 */ /* 0x000fc4000001006f */
[----:B------:R-:W-:Y:S02]  /*4d80*/  FFMA.FTZ R30, R3, R30, R113 ;  /* 0x0000001e031e7223 */ /* 0x000fe40000010071 */
        /* <DEDUP_REMOVED lines=59> */
[C---:B------:R-:W-:Y:S01]  /*5140*/  FFMA.FTZ R73, R91.reuse, R20, R21 ;  /* 0x000000145b497223 */ /* 0x040fe20000010015 */
[----:B------:R-:W3:Y:S01]  /*5150*/  LDG.E.128 R28, [R116.64+0x22800] ;  /* 0x02280004741c7981 */ /* 0x000ee2000c1e1d00 */
[----:B------:R-:W-:-:S02]  /*5160*/  FFMA.FTZ R74, R91, R74, R22 ;  /* 0x0000004a5b4a7223 */ /* 0x000fc40000010016 */
[C---:B------:R-:W-:Y:S01]  /*5170*/  FFMA.FTZ R57, R91.reuse, R56, R57 ;  /* 0x000000385b397223 */ /* 0x040fe20000010039 */
[----:B------:R-:W3:Y:S01]  /*5180*/  LDG.E.128 R20, [R116.64+0x1f000] ;  /* 0x01f0000474147981 */ /* 0x000ee2000c1e1d00 */
[----:B------:R-:W-:Y:S01]  /*5190*/  PRMT R56, RZ, 0x7610, R59 ;  /* 0x00007610ff387816 */ /* 0x000fe2000000003b */
[----:B------:R-:W-:Y:S01]  /*51a0*/  FFMA.FTZ R58, R46, R41, R42 ;  /* 0x000000292e3a7223 */ /* 0x000fe2000001002a */
[----:B------:R-:W-:Y:S01]  /*51b0*/  PRMT R59, RZ, 0x5410, R48 ;  /* 0x00005410ff3b7816 */ /* 0x000fe20000000030 */
[----:B------:R-:W3:Y:S02]  /*51c0*/  LDG.E.128 R24, [R116.64+0x26000] ;  /* 0x0260000474187981 */ /* 0x000ee4000c1e1d00 */
[----:B------:R-:W-:Y:S01]  /*51d0*/  FFMA.FTZ R56, R91, R56, R58 ;  /* 0x000000385b387223 */ /* 0x000fe2000001003a */
[----:B------:R-:W-:Y:S01]  /*51e0*/  PRMT R58, RZ, 0x5410, R36 ;  /* 0x00005410ff3a7816 */ /* 0x000fe20000000024 */
[C---:B------:R-:W-:Y:S01]  /*51f0*/  FFMA.FTZ R108, R3.reuse, R59, R108 ;  /* 0x0000003b036c7223 */ /* 0x040fe2000001006c */
[----:B------:R-:W-:Y:S01]  /*5200*/  PRMT R59, RZ, 0x7610, R36 ;  /* 0x00007610ff3b7816 */ /* 0x000fe20000000024 */
[----:B------:R-:W3:Y:S02]  /*5210*/  LDG.E.128 R32, [R116.64+0x29800] ;  /* 0x0298000474207981 */ /* 0x000ee4000c1e1d00 */
[----:B------:R-:W-:-:S02]  /*5220*/  FFMA.FTZ R58, R3, R58, R110 ;  /* 0x0000003a033a7223 */ /* 0x000fc4000001006e */
[----:B------:R-:W3:Y:S02]  /*5230*/  LDG.E.128 R40, [R116.64+0x2d000] ;  /* 0x02d0000474287981 */ /* 0x000ee4000c1e1d00 */
        /* <DEDUP_REMOVED lines=24> */
[----:B------:R-:W-:Y:S02]  /*53c0*/  PRMT R38, RZ, 0x7610, R51 ;  /* 0x00007610ff267816 */ /* 0x000fe40000000033 */
[----:B------:R-:W-:Y:S01]  /*53d0*/  PRMT R39, RZ, 0x5410, R80 ;  /* 0x00005410ff277816 */ /* 0x000fe20000000050 */
[C---:B------:R-:W-:Y:S02]  /*53e0*/  FFMA.FTZ R36, R91.reuse, R36, R37 ;  /* 0x000000245b247223 */ /* 0x040fe40000010025 */
        /* <DEDUP_REMOVED lines=29> */
[----:B----4-:R-:W-:Y:S02]  /*55c0*/  PRMT R39, RZ, 0x5410, R60 ;  /* 0x00005410ff277816 */ /* 0x010fe4000000003c */
[----:B------:R-:W-:-:S03]  /*55d0*/  PRMT R49, RZ, 0x5410, R83 ;  /* 0x00005410ff317816 */ /* 0x000fc60000000053 */
[----:B------:R-:W-:Y:S01]  /*55e0*/  FFMA.FTZ R50, R39, R50, R47 ;  /* 0x0000003227327223 */ /* 0x000fe2000001002f */
[----:B--2---:R-:W-:Y:S01]  /*55f0*/  PRMT R47, RZ, 0x5410, R52 ;  /* 0x00005410ff2f7816 */ /* 0x004fe20000000034 */
[----:B------:R-:W-:Y:S01]  /*5600*/  FFMA.FTZ R49, R46, R49, R48 ;  /* 0x000000312e317223 */ /* 0x000fe20000010030 */
[----:B------:R-:W-:Y:S02]  /*5610*/  PRMT R48, RZ, 0x7610, R83 ;  /* 0x00007610ff307816 */ /* 0x000fe40000000053 */
[----:B------:R-:W-:Y:S01]  /*5620*/  PRMT R60, RZ, 0x7610, R60 ;  /* 0x00007610ff3c7816 */ /* 0x000fe2000000003c */
        /* <DEDUP_REMOVED lines=41> */
[C---:B------:R-:W-:Y:S02]  /*58c0*/  FFMA.FTZ R45, R46.reuse, R45, R44 ;  /* 0x0000002d2e2d7223 */ /* 0x040fe4000001002c */
        /* <DEDUP_REMOVED lines=30> */
[----:B------:R-:W-:-:S05]  /*5ab0*/  PRMT R6, RZ, 0x7610, R7 ;  /* 0x00007610ff067816 */ /* 0x000fca0000000007 */
[----:B------:R-:W-:Y:S01]  /*5ac0*/  FFMA.FTZ R5, R63, R6, R5 ;  /* 0x000000063f057223 */ /* 0x000fe20000010005 */
[----:B-----5:R-:W-:Y:S02]  /*5ad0*/  PRMT R6, RZ, 0x5410, R12 ;  /* 0x00005410ff067816 */ /* 0x020fe4000000000c */
        /* <DEDUP_REMOVED lines=10> */
[----:B---3--:R-:W-:-:S03]  /*5b80*/  PRMT R8, RZ, 0x5410, R20 ;  /* 0x00005410ff087816 */ /* 0x008fc60000000014 */
[----:B------:R-:W-:Y:S01]  /*5b90*/  FFMA.FTZ R6, R63, R6, R7 ;  /* 0x000000063f067223 */ /* 0x000fe20000010007 */
[----:B------:R-:W-:Y:S01]  /*5ba0*/  PRMT R7, RZ, 0x7610, R20 ;  /* 0x00007610ff077816 */ /* 0x000fe20000000014 */
[----:B------:R-:W-:Y:S01]  /*5bb0*/  FFMA.FTZ R37, R39, R8, R37 ;  /* 0x0000000827257223 */ /* 0x000fe20000010025 */
[----:B------:R-:W-:Y:S02]  /*5bc0*/  PRMT R8, RZ, 0x7610, R13 ;  /* 0x00007610ff087816 */ /* 0x000fe4000000000d */
[----:B------:R-:W-:Y:S01]  /*5bd0*/  PRMT R10, RZ, 0x5410, R21 ;  /* 0x00005410ff0a7816 */ /* 0x000fe20000000015 */
[----:B------:R-:W-:Y:S02]  /*5be0*/  FFMA.FTZ R7, R60, R7, R37 ;  /* 0x000000073c077223 */ /* 0x000fe40000010025 */
[----:B------:R-:W-:Y:S01]  /*5bf0*/  FFMA.FTZ R9, R61, R8, R9 ;  /* 0x000000083d097223 */ /* 0x000fe20000010009 */
[--C-:B------:R-:W-:Y:S01]  /*5c00*/  PRMT R8, RZ, 0x5410, R14.reuse ;  /* 0x00005410ff087816 */ /* 0x100fe2000000000e */
        /* <DEDUP_REMOVED lines=56> */
[C---:B------:R-:W-:Y:S01]  /*5f90*/  FFMA.FTZ R52, R49.reuse, R52, R51 ;  /* 0x0000003431347223 */ /* 0x040fe20000010033 */
[----:B------:R-:W-:Y:S01]  /*5fa0*/  PRMT R51, RZ, 0x7610, R70 ;  /* 0x00007610ff337816 */ /* 0x000fe20000000046 */
[C---:B------:R-:W-:Y:S01]  /*5fb0*/  FFMA.FTZ R9, R62.reuse, R9, R10 ;  /* 0x000000093e097223 */ /* 0x040fe2000001000a */
        /* <DEDUP_REMOVED lines=68> */
[----:B------:R-:W0:Y:S01]  /*6400*/  SHFL.BFLY PT, R65, R16, 0x10, 0x1f ;  /* 0x0e001f0010417f89 */ /* 0x000e2200000e0000 */
[----:B------:R-:W-:-:S02]  /*6410*/  FFMA.FTZ R64, R49, R64, R59 ;  /* 0x0000004031407223 */ /* 0x000fc4000001003b */
[C---:B------:R-:W-:Y:S01]  /*6420*/  FFMA.FTZ R53, R62.reuse, R53, R58 ;  /* 0x000000353e357223 */ /* 0x040fe2000001003a */
[----:B------:R-:W-:Y:S01]  /*6430*/  PRMT R58, RZ, 0x5410, R95 ;  /* 0x00005410ff3a7816 */ /* 0x000fe2000000005f */
[----:B------:R-:W-:Y:S01]  /*6440*/  FFMA.FTZ R49, R49, R12, R14 ;  /* 0x0000000c31317223 */ /* 0x000fe2000001000e */
[----:B------:R-:W-:Y:S02]  /*6450*/  PRMT R12, RZ, 0x5410, R35 ;  /* 0x00005410ff0c7816 */ /* 0x000fe40000000023 */
        /* <DEDUP_REMOVED lines=14> */
[----:B------:R-:W-:-:S02]  /*6540*/  FFMA.FTZ R59, R3, R64, R59 ;  /* 0x00000040033b7223 */ /* 0x000fc4000001003b */
[C---:B------:R-:W-:Y:S02]  /*6550*/  FFMA.FTZ R11, R63.reuse, R14, R11 ;  /* 0x0000000e3f0b7223 */ /* 0x040fe4000001000b */
[C---:B------:R-:W-:Y:S02]  /*6560*/  FFMA.FTZ R58, R63.reuse, R58, R59 ;  /* 0x0000003a3f3a7223 */ /* 0x040fe4000001003b */
[----:B------:R-:W-:Y:S01]  /*6570*/  FFMA.FTZ R12, R63, R12, R13 ;  /* 0x0000000c3f0c7223 */ /* 0x000fe2000001000d */
[----:B------:R-:W1:Y:S01]  /*6580*/  SHFL.BFLY PT, R64, R51, 0x10, 0x1f ;  /* 0x0e001f0033407f89 */ /* 0x000e6200000e0000 */
[----:B0-----:R-:W-:-:S03]  /*6590*/  FADD.FTZ R16, R16, R65 ;  /* 0x0000004110107221 */ /* 0x001fc60000010000 */
[----:B------:R-:W0:Y:S04]  /*65a0*/  SHFL.BFLY PT, R59, R52, 0x10, 0x1f ;  /* 0x0e001f00343b7f89 */ /* 0x000e2800000e0000 */
[----:B------:R-:W2:Y:S04]  /*65b0*/  SHFL.BFLY PT, R66, R53, 0x10, 0x1f ;  /* 0x0e001f0035427f89 */ /* 0x000ea800000e0000 */
[----:B------:R-:W3:Y:S04]  /*65c0*/  SHFL.BFLY PT, R67, R58, 0x10, 0x1f ;  /* 0x0e001f003a437f89 */ /* 0x000ee800000e0000 */
[----:B------:R-:W4:Y:S04]  /*65d0*/  SHFL.BFLY PT, R20, R5, 0x10, 0x1f ;  /* 0x0e001f0005147f89 */ /* 0x000f2800000e0000 */
[----:B------:R-:W5:Y:S04]  /*65e0*/  SHFL.BFLY PT, R19, R6, 0x10, 0x1f ;  /* 0x0e001f0006137f89 */ /* 0x000f6800000e0000 */
[----:B------:R-:W0:Y:S04]  /*65f0*/  SHFL.BFLY PT, R22, R7, 0x10, 0x1f ;  /* 0x0e001f0007167f89 */ /* 0x000e2800000e0000 */
[----:B------:R-:W2:Y:S04]  /*6600*/  SHFL.BFLY PT, R23, R8, 0x10, 0x1f ;  /* 0x0e001f0008177f89 */ /* 0x000ea800000e0000 */
[----:B------:R-:W4:Y:S04]  /*6610*/  SHFL.BFLY PT, R24, R9, 0x10, 0x1f ;  /* 0x0e001f0009187f89 */ /* 0x000f2800000e0000 */
[----:B------:R-:W5:Y:S04]  /*6620*/  SHFL.BFLY PT, R27, R10, 0x10, 0x1f ;  /* 0x0e001f000a1b7f89 */ /* 0x000f6800000e0000 */
[----:B------:R-:W5:Y:S04]  /*6630*/  SHFL.BFLY PT, R26, R11, 0x10, 0x1f ;  /* 0x0e001f000b1a7f89 */ /* 0x000f6800000e0000 */
[----:B------:R-:W5:Y:S04]  /*6640*/  SHFL.BFLY PT, R29, R12, 0x10, 0x1f ;  /* 0x0e001f000c1d7f89 */ /* 0x000f6800000e0000 */
[----:B------:R-:W5:Y:S01]  /*6650*/  SHFL.BFLY PT, R3, R16, 0x8, 0x1f ;  /* 0x0d001f0010037f89 */ /* 0x000f6200000e0000 */
[----:B-1----:R-:W-:-:S02]  /*6660*/  FADD.FTZ R51, R51, R64 ;  /* 0x0000004033337221 */ /* 0x002fc40000010000 */
[----:B0-----:R-:W-:Y:S02]  /*6670*/  FADD.FTZ R52, R52, R59 ;  /* 0x0000003b34347221 */ /* 0x001fe40000010000 */
        /* <DEDUP_REMOVED lines=87> */
[----:B------:R-:W-:Y:S04]  /*6bf0*/  SHFL.BFLY PT, R5, R4, 0x1, 0x1f ;  /* 0x0c201f0004057f89 */ /* 0x000fe800000e0000 */
        /* <DEDUP_REMOVED lines=11> */
[----:B------:R-:W5:Y:S01]  /*6cb0*/  SHFL.BFLY PT, R29, R30, 0x1, 0x1f ;  /* 0x0c201f001e1d7f89 */ /* 0x000f6200000e0000 */
[----:B------:R-:W-:-:S02]  /*6cc0*/  LOP3.LUT P0, RZ, R2, 0x1f, RZ, 0xc0, !PT ;  /* 0x0000001f02ff7812 */ /* 0x000fc4000780c0ff */
[----:B------:R-:W-:-:S04]  /*6cd0*/  SHF.R.S32.HI R3, RZ, 0x1f, R2 ;  /* 0x0000001fff037819 */ /* 0x000fc80000011402 */
[----:B------:R-:W-:Y:S01]  /*6ce0*/  LEA.HI R3, R3, R2, RZ, 0x5 ;  /* 0x0000000203037211 */ /* 0x000fe200078f28ff */
[----:B0-----:R-:W-:Y:S02]  /*6cf0*/  FADD.FTZ R6, R6, R7 ;  /* 0x0000000706067221 */ /* 0x001fe40000010000 */
[----:B-1----:R-:W-:Y:S01]  /*6d00*/  FADD.FTZ R8, R8, R9 ;  /* 0x0000000908087221 */ /* 0x002fe20000010000 */
[----:B------:R-:W-:Y:S01]  /*6d10*/  SHF.R.S32.HI R3, RZ, 0x5, R3 ;  /* 0x00000005ff037819 */ /* 0x000fe20000011403 */
[----:B--2---:R-:W-:Y:S02]  /*6d20*/  FADD.FTZ R10, R10, R11 ;  /* 0x0000000b0a0a7221 */ /* 0x004fe40000010000 */
[----:B------:R-:W-:Y:S02]  /*6d30*/  @!P0 FADD.FTZ R4, R4, R5 ;  /* 0x0000000504048221 */ /* 0x000fe40000010000 */
[----:B---3--:R-:W-:Y:S02]  /*6d40*/  FADD.FTZ R12, R12, R13 ;  /* 0x0000000d0c0c7221 */ /* 0x008fe40000010000 */
[----:B----4-:R-:W-:-:S02]  /*6d50*/  FADD.FTZ R14, R14, R15 ;  /* 0x0000000f0e0e7221 */ /* 0x010fc40000010000 */
[----:B-----5:R-:W-:Y:S02]  /*6d60*/  FADD.FTZ R16, R16, R17 ;  /* 0x0000001110107221 */ /* 0x020fe40000010000 */
        /* <DEDUP_REMOVED lines=33> */
[----:B------:R-:W5:Y:S04]  /*6f80*/  LDS.128 R28, [0x90] ;  /* 0x00009000ff1c7984 */ /* 0x000f680000000c00 */
[----:B------:R-:W5:Y:S01]  /*6f90*/  LDS.128 R40, [0xa0] ;  /* 0x0000a000ff287984 */ /* 0x000f620000000c00 */
[----:B0-----:R-:W-:-:S03]  /*6fa0*/  FADD.FTZ R44, RZ, R44 ;  /* 0x0000002cff2c7221 */ /* 0x001fc60000010000 */
[----:B------:R-:W0:Y:S01]  /*6fb0*/  LDS.128 R36, [0xb0] ;  /* 0x0000b000ff247984 */ /* 0x000e220000000c00 */
[----:B-1----:R-:W-:Y:S02]  /*6fc0*/  FADD.FTZ R48, RZ, R48 ;  /* 0x00000030ff307221 */ /* 0x002fe40000010000 */
[----:B------:R-:W-:Y:S01]  /*6fd0*/  FADD.FTZ R45, R44, R45 ;  /* 0x0000002d2c2d7221 */ /* 0x000fe20000010000 */
[----:B------:R-:W1:Y:S01]  /*6fe0*/  LDS.128 R32, [0xc0] ;  /* 0x0000c000ff207984 */ /* 0x000e620000000c00 */
[----:B--2---:R-:W-:Y:S02]  /*6ff0*/  FADD.FTZ R52, RZ, R52 ;  /* 0x00000034ff347221 */ /* 0x004fe40000010000 */
[----:B------:R-:W-:Y:S02]  /*7000*/  FADD.FTZ R49, R48, R49 ;  /* 0x0000003130317221 */ /* 0x000fe40000010000 */
[----:B---3--:R-:W-:Y:S02]  /*7010*/  FADD.FTZ R24, RZ, R24 ;  /* 0x00000018ff187221 */ /* 0x008fe40000010000 */
[----:B------:R-:W-:-:S02]  /*7020*/  FADD.FTZ R53, R52, R53 ;  /* 0x0000003534357221 */ /* 0x000fc40000010000 */
[----:B----4-:R-:W-:Y:S02]  /*7030*/  FADD.FTZ R20, RZ, R20 ;  /* 0x00000014ff147221 */ /* 0x010fe40000010000 */
        /* <DEDUP_REMOVED lines=11> */
[----:B------:R-:W-:Y:S02]  /*70f0*/  FADD.FTZ R40, RZ, R40 ;  /* 0x00000028ff287221 */ /* 0x000fe40000010000 */
[----:B------:R-:W-:Y:S02]  /*7100*/  FADD.FTZ R29, R28, R29 ;  /* 0x0000001d1c1d7221 */ /* 0x000fe40000010000 */
[----:B0-----:R-:W-:Y:S02]  /*7110*/  FADD.FTZ R36, RZ, R36 ;  /* 0x00000024ff247221 */ /* 0x001fe40000010000 */
[----:B------:R-:W-:Y:S02]  /*7120*/  FADD.FTZ R41, R40, R41 ;  /* 0x0000002928297221 */ /* 0x000fe40000010000 */
[----:B-1----:R-:W-:Y:S02]  /*7130*/  FADD.FTZ R32, RZ, R32 ;  /* 0x00000020ff207221 */ /* 0x002fe40000010000 */
        /* <DEDUP_REMOVED lines=17> */
[----:B------:R-:W-:Y:S01]  /*7250*/  FADD.FTZ R55, R54, R55 ;  /* 0x0000003736377221 */ /* 0x000fe20000010000 */
[----:B------:R-:W-:Y:S01]  /*7260*/  STG.E [R2.64], R47 ;  /* 0x0000002f02007986 */ /* 0x000fe2000c101904 */
        /* <DEDUP_REMOVED lines=23> */
.L_x_3:
        /* <DEDUP_REMOVED lines=10> */
.L_x_35:


//--------------------- .text._Z31router_gemm_kernel_float_outputI13__nv_bfloat16Li128ELi8ELi12ELi384ELi7168EEvPfPKT_S4_ --------------------------
	.section	.text._Z31router_gemm_kernel_float_outputI13__nv_bfloat16Li128ELi8ELi12ELi384ELi7168EEvPfPKT_S4_,"ax",@progbits
	.sectioninfo	@"SHI_REGISTERS=122"
	.align	128
        .global         _Z31router_gemm_kernel_float_outputI13__nv_bfloat16Li128ELi8ELi12ELi384ELi7168EEvPfPKT_S4_
        .type           _Z31router_gemm_kernel_float_outputI13__nv_bfloat16Li128ELi8ELi12ELi384ELi7168EEvPfPKT_S4_,@function
        .size           _Z31router_gemm_kernel_float_outputI13__nv_bfloat16Li128ELi8ELi12ELi384ELi7168EEvPfPKT_S4_,(.L_x_36 - _Z31router_gemm_kernel_float_outputI13__nv_bfloat16Li128ELi8ELi12ELi384ELi7168EEvPfPKT_S4_)
        .other          _Z31router_gemm_kernel_float_outputI13__nv_bfloat16Li128ELi8ELi12ELi384ELi7168EEvPfPKT_S4_,@"STO_CUDA_ENTRY STV_DEFAULT"
_Z31router_gemm_kernel_float_outputI13__nv_bfloat16Li128ELi8ELi12ELi384ELi7168EEvPfPKT_S4_:
.text._Z31router_gemm_kernel_float_outputI13__nv_bfloat16Li128ELi8ELi12ELi384ELi7168EEvPfPKT_S4_:
        /* <DEDUP_REMOVED lines=42> */
[----:B------:R-:W-:Y:S02]  /*02a0*/  PRMT R65, RZ, 0x7610, R21 ;  /* 0x00007610ff417816 */ /* 0x000fe40000000015 */
[----:B------:R-:W-:Y:S01]  /*02b0*/  PRMT R20, RZ, 0x7610, R45 ;  /* 0x00007610ff147816 */ /* 0x000fe2000000002d */
[----:B------:R-:W-:-:S04]  /*02c0*/  FFMA.FTZ R44, R66, R3, R44 ;  /* 0x00000003422c7223 */ /* 0x000fc8000001002c */
[----:B------:R-:W-:Y:S01]  /*02d0*/  FFMA.FTZ R44, R65, R20, R44 ;  /* 0x00000014412c7223 */ /* 0x000fe2000001002c */
[--C-:B---3--:R-:W-:Y:S02]  /*02e0*/  PRMT R20, RZ, 0x5410, R24.reuse ;  /* 0x00005410ff147816 */ /* 0x108fe40000000018 */
[----:B------:R-:W-:Y:S02]  /*02f0*/  PRMT R24, RZ, 0x7610, R24 ;  /* 0x00007610ff187816 */ /* 0x000fe40000000018 */
[----:B------:R-:W-:Y:S01]  /*0300*/  PRMT R3, RZ, 0x5410, R22 ;  /* 0x00005410ff037816 */ /* 0x000fe20000000016 */
[----:B------:R-:W-:Y:S01]  /*0310*/  FFMA.FTZ R21, R67, R20, RZ ;  /* 0x0000001443157223 */ /* 0x000fe200000100ff */
        /* <DEDUP_REMOVED lines=13> */
[----:B------:R-:W-:-:S03]  /*03f0*/  PRMT R20, RZ, 0x7610, R25 ;  /* 0x00007610ff147816 */ /* 0x000fc60000000019 */
[----:B------:R-:W-:Y:S01]  /*0400*/  FFMA.FTZ R114, R73, R114, R24 ;  /* 0x0000007249727223 */ /* 0x000fe20000010018 */
[----:B------:R-:W-:Y:S01]  /*0410*/  PRMT R24, RZ, 0x5410, R26 ;  /* 0x00005410ff187816 */ /* 0x000fe2000000001a */
[----:B------:R-:W-:Y:S01]  /*0420*/  FFMA.FTZ R25, R65, R20, R22 ;  /* 0x0000001441197223 */ /* 0x000fe20000010016 */
[----:B-----5:R-:W-:Y:S01]  /*0430*/  PRMT R44, RZ, 0x5410, R28 ;  /* 0x00005410ff2c7816 */ /* 0x020fe2000000001c */
[----:B------:R-:W2:Y:S02]  /*0440*/  LDG.E.128 R20, [R116.64+0x19000] ;  /* 0x0190000474147981 */ /* 0x000ea4000c1e1d00 */
[----:B------:R-:W-:Y:S01]  /*0450*/  FFMA.FTZ R24, R3, R24, R25 ;  /* 0x0000001803187223 */ /* 0x000fe20000010019 */
[----:B------:R-:W-:Y:S01]  /*0460*/  PRMT R25, RZ, 0x7610, R26 ;  /* 0x00007610ff197816 */ /* 0x000fe2000000001a */
[----:B------:R-:W-:Y:S01]  /*0470*/  FFMA.FTZ R44, R67, R44, RZ ;  /* 0x0000002c432c7223 */ /* 0x000fe200000100ff */
[----:B------:R-:W-:-:S03]  /*0480*/  PRMT R28, RZ, 0x7610, R28 ;  /* 0x00007610ff1c7816 */ /* 0x000fc6000000001c */
[----:B------:R-:W-:Y:S01]  /*0490*/  FFMA.FTZ R24, R64, R25, R24 ;  /* 0x0000001940187223 */ /* 0x000fe20000010018 */
[--C-:B------:R-:W-:Y:S01]  /*04a0*/  PRMT R25, RZ, 0x5410, R27.reuse ;  /* 0x00005410ff197816 */ /* 0x100fe2000000001b */
[----:B------:R-:W-:Y:S01]  /*04b0*/  FFMA.FTZ R28, R75, R28, R44 ;  /* 0x0000001c4b1c7223 */ /* 0x000fe2000001002c */
[----:B------:R-:W-:-:S03]  /*04c0*/  PRMT R72, RZ, 0x7610, R27 ;  /* 0x00007610ff487816 */ /* 0x000fc6000000001b */
[----:B------:R-:W-:Y:S01]  /*04d0*/  FFMA.FTZ R24, R74, R25, R24 ;  /* 0x000000194a187223 */ /* 0x000fe20000010018 */
[----:B------:R-:W-:-:S03]  /*04e0*/  PRMT R25, RZ, 0x5410, R29 ;  /* 0x00005410ff197816 */ /* 0x000fc6000000001d */
[----:B------:R-:W-:Y:S02]  /*04f0*/  FFMA.FTZ R72, R73, R72, R24 ;  /* 0x0000004849487223 */ /* 0x000fe40000010018 */
[----:B------:R-:W-:Y:S01]  /*0500*/  FFMA.FTZ R25, R66, R25, R28 ;  /* 0x0000001942197223 */ /* 0x000fe2000001001c */
[----:B------:R-:W-:Y:S02]  /*0510*/  PRMT R28, RZ, 0x5410, R32 ;  /* 0x00005410ff1c7816 */ /* 0x000fe40000000020 */
[----:B------:R-:W-:-:S03]  /*0520*/  PRMT R24, RZ, 0x7610, R29 ;  /* 0x00007610ff187816 */ /* 0x000fc6000000001d */
[----:B------:R-:W-:Y:S01]  /*0530*/  FFMA.FTZ R44, R67, R28, RZ ;  /* 0x0000001c432c7223 */ /* 0x000fe200000100ff */
        /* <DEDUP_REMOVED lines=55> */
[----:B------:R-:W-:Y:S01]  /*08b0*/  FFMA.FTZ R44, R67, R44, RZ ;  /* 0x0000002c432c7223 */ /* 0x000fe200000100ff */
        /* <DEDUP_REMOVED lines=14> */
[----:B------:R-:W-:Y:S01]  /*09a0*/  FFMA.FTZ R42, R67, R40, RZ ;  /* 0x00000028432a7223 */ /* 0x000fe200000100ff */
[----:B------:R-:W-:Y:S02]  /*09b0*/  PRMT R40, RZ, 0x5410, R50 ;  /* 0x00005410ff287816 */ /* 0x000fe40000000032 */
[----:B------:R-:W-:-:S03]  /*09c0*/  PRMT R52, RZ, 0x7610, R52 ;  /* 0x00007610ff347816 */ /* 0x000fc60000000034 */
[----:B------:R-:W-:Y:S02]  /*09d0*/  FFMA.FTZ R48, R3, R40, R41 ;  /* 0x0000002803307223 */ /* 0x000fe40000010029 */
[----:B------:R-:W-:Y:S02]  /*09e0*/  FFMA.FTZ R52, R75, R52, R42 ;  /* 0x000000344b347223 */ /* 0x000fe4000001002a */
[----:B------:R-:W-:Y:S01]  /*09f0*/  FFMA.FTZ R48, R64, R49, R48 ;  /* 0x0000003140307223 */ /* 0x000fe20000010030 */
[----:B------:R-:W-:Y:S01]  /*0a00*/  PRMT R49, RZ, 0x5410, R53 ;  /* 0x00005410ff317816 */ /* 0x000fe20000000035 */
[----:B------:R-:W2:Y:S04]  /*0a10*/  LDG.E.128 R40, [R116.64+0x1000] ;  /* 0x0010000474287981 */ /* 0x000ea8000c1e1d00 */
[----:B------:R-:W-:Y:S01]  /*0a20*/  FFMA.FTZ R52, R66, R49, R52 ;  /* 0x0000003142347223 */ /* 0x000fe20000010034 */
[----:B------:R-:W-:-:S02]  /*0a30*/  PRMT R49, RZ, 0x5410, R51 ;  /* 0x00005410ff317816 */ /* 0x000fc40000000033 */
[----:B------:R-:W-:Y:S02]  /*0a40*/  PRMT R102, RZ, 0x7610, R51 ;  /* 0x00007610ff667816 */ /* 0x000fe40000000033 */
[----:B------:R-:W-:Y:S01]  /*0a50*/  PRMT R50, RZ, 0x7610, R53 ;  /* 0x00007610ff327816 */ /* 0x000fe20000000035 */
[----:B------:R-:W-:-:S04]  /*0a60*/  FFMA.FTZ R48, R74, R49, R48 ;  /* 0x000000314a307223 */ /* 0x000fc80000010030 */
        /* <DEDUP_REMOVED lines=9> */
[--C-:B------:R-:W-:Y:S01]  /*0b00*/  PRMT R53, RZ, 0x5410, R55.reuse ;  /* 0x00005410ff357816 */ /* 0x100fe20000000037 */
[----:B------:R-:W-:Y:S01]  /*0b10*/  FFMA.FTZ R52, R64, R49, R48 ;  /* 0x0000003140347223 */ /* 0x000fe20000010030 */
[----:B------:R-:W-:Y:S01]  /*0b20*/  PRMT R104, RZ, 0x7610, R55 ;  /* 0x00007610ff687816 */ /* 0x000fe20000000037 */
[----:B------:R-:W3:Y:S02]  /*0b30*/  LDG.E.128 R48, [R116.64+0x4800] ;  /* 0x0048000474307981 */ /* 0x000ee4000c1e1d00 */
        /* <DEDUP_REMOVED lines=8> */
[----:B------:R-:W-:Y:S01]  /*0bc0*/  FFMA.FTZ R54, R67, R52, RZ ;  /* 0x0000003443367223 */ /* 0x000fe200000100ff */
        /* <DEDUP_REMOVED lines=93> */
[----:B------:R-:W-:-:S04]  /*11a0*/  FFMA.FTZ R80, R9, R80, R76 ;  /* 0x0000005009507223 */ /* 0x000fc8000001004c */
        /* <DEDUP_REMOVED lines=39> */
[----:B------:R-:W-:Y:S02]  /*1420*/  FFMA.FTZ R103, R11, R16, R85 ;  /* 0x000000100b677223 */ /* 0x000fe40000010055 */
[----:B------:R-:W-:Y:S01]  /*1430*/  FFMA.FTZ R16, R4, R17, R84 ;  /* 0x0000001104107223 */ /* 0x000fe20000010054 */
[--C-:B------:R-:W-:Y:S01]  /*1440*/  PRMT R17, RZ, 0x5410, R12.reuse ;  /* 0x00005410ff117816 */ /* 0x100fe2000000000c */
[----:B------:R-:W5:Y:S01]  /*1450*/  LDG.E.128 R84, [R116.64+0x24000] ;  /* 0x0240000474547981 */ /* 0x000f62000c1e1d00 */
[----:B------:R-:W-:-:S03]  /*1460*/  PRMT R12, RZ, 0x7610, R12 ;  /* 0x00007610ff0c7816 */ /* 0x000fc6000000000c */
[----:B------:R-:W-:Y:S01]  /*1470*/  FFMA.FTZ R106, R3, R17, R106 ;  /* 0x00000011036a7223 */ /* 0x000fe2000001006a */
[--C-:B------:R-:W-:Y:S02]  /*1480*/  PRMT R17, RZ, 0x5410, R18.reuse ;  /* 0x00005410ff117816 */ /* 0x100fe40000000012 */
[----:B------:R-:W-:Y:S01]  /*1490*/  PRMT R18, RZ, 0x7610, R18 ;  /* 0x00007610ff127816 */ /* 0x000fe20000000012 */
[----:B------:R-:W-:Y:S02]  /*14a0*/  FFMA.FTZ R12, R9, R12, R106 ;  /* 0x0000000c090c7223 */ /* 0x000fe4000001006a */
[----:B------:R-:W-:Y:S01]  /*14b0*/  FFMA.FTZ R16, R8, R17, R16 ;  /* 0x0000001108107223 */ /* 0x000fe20000010010 */
[----:B------:R-:W-:-:S03]  /*14c0*/  PRMT R17, RZ, 0x5410, R13 ;  /* 0x00005410ff117816 */ /* 0x000fc6000000000d */
        /* <DEDUP_REMOVED lines=28> */
[--C-:B--2---:R-:W-:Y:S01]  /*1690*/  PRMT R12, RZ, 0x5410, R20.reuse ;  /* 0x00005410ff0c7816 */ /* 0x104fe20000000014 */
[----:B------:R-:W-:Y:S01]  /*16a0*/  FFMA.FTZ R99, R11, R76, R77 ;  /* 0x0000004c0b637223 */ /* 0x000fe2000001004d */
[----:B------:R-:W-:Y:S01]  /*16b0*/  PRMT R20, RZ, 0x7610, R20 ;  /* 0x00007610ff147816 */ /* 0x000fe20000000014 */
[----:B------:R-:W2:Y:S01]  /*16c0*/  LDG.E.128 R76, [R116.64+0x1d000] ;  /* 0x01d00004744c7981 */ /* 0x000ea2000c1e1d00 */
[----:B------:R-:W-:Y:S01]  /*16d0*/  FFMA.FTZ R93, R4, R93, R13 ;  /* 0x0000005d045d7223 */ /* 0x000fe2000001000d */
[----:B------:R-:W-:Y:S01]  /*16e0*/  PRMT R13, RZ, 0x5410, R94 ;  /* 0x00005410ff0d7816 */ /* 0x000fe2000000005e */
[----:B------:R-:W-:Y:S01]  /*16f0*/  FFMA.FTZ R12, R3, R12, R104 ;  /* 0x0000000c030c7223 */ /* 0x000fe20000010068 */
[----:B------:R-:W-:Y:S01]  /*1700*/  PRMT R107, RZ, 0x5410, R21 ;  /* 0x00005410ff6b7816 */ /* 0x000fe20000000015 */
[----:B------:R-:W2:Y:S01]  /*1710*/  LDG.E.128 R16, [R118.64+0x1800] ;  /* 0x0018000476107981 */ /* 0x000ea2000c1e1d00 */
[----:B------:R-:W-:Y:S01]  /*1720*/  PRMT R94, RZ, 0x7610, R94 ;  /* 0x00007610ff5e7816 */ /* 0x000fe2000000005e */
[----:B------:R-:W-:-:S02]  /*1730*/  FFMA.FTZ R20, R9, R20, R12 ;  /* 0x0000001409147223 */ /* 0x000fc4000001000c */
[----:B------:R-:W-:Y:S02]  /*1740*/  FFMA.FTZ R93, R8, R13, R93 ;  /* 0x0000000d085d7223 */ /* 0x000fe4000001005d */
        /* <DEDUP_REMOVED lines=8> */
[----:B------:R-:W2:Y:S02]  /*17d0*/  LDG.E.128 R92, [R116.64+0x5000] ;  /* 0x00500004745c7981 */ /* 0x000ea4000c1e1d00 */
[----:B------:R-:W-:Y:S01]  /*17e0*/  FFMA.FTZ R104, R11, R104, R20 ;  /* 0x000000680b687223 */ /* 0x000fe20000010014 */
[----:B---3--:R-:W-:Y:S01]  /*17f0*/  PRMT R20, RZ, 0x5410, R24 ;  /* 0x00005410ff147816 */ /* 0x008fe20000000018 */
        /* <DEDUP_REMOVED lines=15> */
[----:B----4-:R-:W-:-:S03]  /*18f0*/  PRMT R20, RZ, 0x5410, R28 ;  /* 0x00005410ff147816 */ /* 0x010fc6000000001c */
        /* <DEDUP_REMOVED lines=18> */
[----:B-----5:R-:W-:Y:S01]  /*1a20*/  PRMT R24, RZ, 0x5410, R32 ;  /* 0x00005410ff187816 */ /* 0x020fe20000000020 */
[----:B------:R-:W3:Y:S01]  /*1a30*/  LDG.E.128 R20, [R116.64+0x8800] ;  /* 0x0088000474147981 */ /* 0x000ee2000c1e1d00 */
        /* <DEDUP_REMOVED lines=12> */
[--C-:B------:R-:W-:Y:S02]  /*1b00*/  PRMT R28, RZ, 0x5410, R36.reuse ;  /* 0x00005410ff1c7816 */ /* 0x100fe40000000024 */
        /* <DEDUP_REMOVED lines=31> */
[----:B------:R-:W-:Y:S01]  /*1d00*/  PRMT R97, RZ, 0x7610, R44 ;  /* 0x00007610ff617816 */ /* 0x000fe2000000002c */
[----:B------:R-:W-:Y:S01]  /*1d10*/  FFMA.FTZ R109, R11, R6, R4 ;  /* 0x000000060b6d7223 */ /* 0x000fe20000010004 */
[----:B------:R-:W-:-:S02]  /*1d20*/  PRMT R4, RZ, 0x5410, R41 ;  /* 0x00005410ff047816 */ /* 0x000fc40000000029 */
[--C-:B------:R-:W-:Y:S01]  /*1d30*/  PRMT R8, RZ, 0x5410, R48.reuse ;  /* 0x00005410ff087816 */ /* 0x100fe20000000030 */
[----:B------:R-:W-:Y:S01]  /*1d40*/  FFMA.FTZ R7, R97, R40, R7 ;  /* 0x0000002861077223 */ /* 0x000fe20000010007 */
[----:B------:R-:W-:Y:S02]  /*1d50*/  PRMT R41, RZ, 0x7610, R41 ;  /* 0x00007610ff297816 */ /* 0x000fe40000000029 */
        /* <DEDUP_REMOVED lines=41> */
[--C-:B------:R-:W-:Y:S01]  /*1ff0*/  PRMT R37, RZ, 0x5410, R54.reuse ;  /* 0x00005410ff257816 */ /* 0x100fe20000000036 */
[----:B------:R-:W-:Y:S01]  /*2000*/  FFMA.FTZ R103, R106, R36, R103 ;  /* 0x000000246a677223 */ /* 0x000fe20000010067 */
[----:B------:R-:W-:Y:S02]  /*2010*/  PRMT R40, RZ, 0x5410, R57 ;  /* 0x00005410ff287816 */ /* 0x000fe40000000039 */
[----:B------:R-:W-:Y:S01]  /*2020*/  PRMT R41, RZ, 0x7610, R54 ;  /* 0x00007610ff297816 */ /* 0x000fe20000000036 */
[----:B------:R-:W-:-:S02]  /*2030*/  FFMA.FTZ R56, R97, R56, R103 ;  /* 0x0000003861387223 */ /* 0x000fc40000010067 */
        /* <DEDUP_REMOVED lines=24> */
[----:B------:R-:W-:Y:S01]  /*21c0*/  PRMT R48, RZ, 0x5410, R65 ;  /* 0x00005410ff307816 */ /* 0x000fe20000000041 */
[----:B------:R-:W5:Y:S02]  /*21d0*/  LDG.E.128 R56, [R118.64+0x2000] ;  /* 0x0020000476387981 */ /* 0x000f64000c1e1d00 */
[----:B------:R-:W-:Y:S01]  /*21e0*/  FFMA.FTZ R105, R113, R44, R45 ;  /* 0x0000002c71697223 */ /* 0x000fe2000001002d */
[--C-:B------:R-:W-:Y:S02]  /*21f0*/  PRMT R45, RZ, 0x5410, R64.reuse ;  /* 0x00005410ff2d7816 */ /* 0x100fe40000000040 */
[----:B------:R-:W-:-:S03]  /*2200*/  PRMT R64, RZ, 0x7610, R64 ;  /* 0x00007610ff407816 */ /* 0x000fc60000000040 */
[----:B------:R-:W-:Y:S01]  /*2210*/  FFMA.FTZ R102, R106, R45, R102 ;  /* 0x0000002d6a667223 */ /* 0x000fe20000010066 */
[----:B------:R-:W-:-:S03]  /*2220*/  PRMT R61, RZ, 0x7610, R61 ;  /* 0x00007610ff3d7816 */ /* 0x000fc6000000003d */
[----:B------:R-:W-:Y:S01]  /*2230*/  FFMA.FTZ R64, R97, R64, R102 ;  /* 0x0000004061407223 */ /* 0x000fe20000010066 */
[----:B------:R-:W-:Y:S01]  /*2240*/  PRMT R65, RZ, 0x7610, R65 ;  /* 0x00007610ff417816 */ /* 0x000fe20000000041 */
[C---:B------:R-:W-:Y:S01]  /*2250*/  FFMA.FTZ R60, R110.reuse, R61, R60 ;  /* 0x0000003d6e3c7223 */ /* 0x040fe2000001003c */
[----:B------:R-:W-:Y:S01]  /*2260*/  PRMT R45, RZ, 0x5410, R62 ;  /* 0x00005410ff2d7816 */ /* 0x000fe2000000003e */
[----:B------:R-:W-:Y:S01]  /*2270*/  FFMA.FTZ R64, R107, R48, R64 ;  /* 0x000000306b407223 */ /* 0x000fe20000010040 */
[----:B------:R-:W-:Y:S02]  /*2280*/  PRMT R53, RZ, 0x5410, R66 ;  /* 0x00005410ff357816 */ /* 0x000fe40000000042 */
[----:B------:R-:W-:Y:S01]  /*2290*/  PRMT R49, RZ, 0x7610, R62 ;  /* 0x00007610ff317816 */ /* 0x000fe2000000003e */
[----:B------:R-:W-:Y:S02]  /*22a0*/  FFMA.FTZ R64, R110, R65, R64 ;  /* 0x000000416e407223 */ /* 0x000fe40000010040 */
[C---:B------:R-:W-:Y:S01]  /*22b0*/  FFMA.FTZ R60, R108.reuse, R45, R60 ;  /* 0x0000002d6c3c7223 */ /* 0x040fe2000001003c */
        /* <DEDUP_REMOVED lines=34> */
[--C-:B------:R-:W-:Y:S02]  /*24e0*/  PRMT R61, RZ, 0x5410, R74.reuse ;  /* 0x00005410ff3d7816 */ /* 0x100fe4000000004a */
[----:B------:R-:W-:-:S03]  /*24f0*/  PRMT R65, RZ, 0x7610, R74 ;  /* 0x00007610ff417816 */ /* 0x000fc6000000004a */
[----:B------:R-:W-:Y:S01]  /*2500*/  FFMA.FTZ R72, R108, R61, R72 ;  /* 0x0000003d6c487223 */ /* 0x000fe20000010048 */
[--C-:B--2---:R-:W-:Y:S02]  /*2510*/  PRMT R61, RZ, 0x5410, R76.reuse ;  /* 0x00005410ff3d7816 */ /* 0x104fe4000000004c */
[----:B------:R-:W-:Y:S01]  /*2520*/  PRMT R76, RZ, 0x7610, R76 ;  /* 0x00007610ff4c7816 */ /* 0x000fe2000000004c */
[----:B------:R-:W-:Y:S01]  /*2530*/  FFMA.FTZ R65, R112, R65, R72 ;  /* 0x0000004170417223 */ /* 0x000fe20000010048 */
[----:B------:R-:W-:Y:S01]  /*2540*/  PRMT R64, RZ, 0x5410, R75 ;  /* 0x00005410ff407816 */ /* 0x000fe2000000004b */
        /* <DEDUP_REMOVED lines=17> */
[----:B------:R-:W-:-:S02]  /*2660*/  PRMT R81, RZ, 0x7610, R81 ;  /* 0x00007610ff517816 */ /* 0x000fc40000000051 */
[--C-:B------:R-:W-:Y:S01]  /*2670*/  PRMT R68, RZ, 0x5410, R79.reuse ;  /* 0x00005410ff447816 */ /* 0x100fe2000000004f */
[----:B------:R-:W-:Y:S02]  /*2680*/  FFMA.FTZ R80, R107, R64, R80 ;  /* 0x000000406b507223 */ /* 0x000fe40000010050 */
        /* <DEDUP_REMOVED lines=20> */
[C---:B------:R-:W-:Y:S01]  /*27d0*/  FFMA.FTZ R3, R113.reuse, R72, R3 ;  /* 0x0000004871037223 */ /* 0x040fe20000010003 */
[--C-:B------:R-:W-:Y:S01]  /*27e0*/  PRMT R72, RZ, 0x5410, R88.reuse ;  /* 0x00005410ff487816 */ /* 0x100fe20000000058 */
[----:B------:R-:W2:Y:S01]  /*27f0*/  LDG.E.128 R64, [R116.64+0x9000] ;  /* 0x0090000474407981 */ /* 0x000ea2000c1e1d00 */
[----:B------:R-:W-:Y:S01]  /*2800*/  PRMT R88, RZ, 0x7610, R88 ;  /* 0x00007610ff587816 */ /* 0x000fe20000000058 */
[----:B------:R-:W-:-:S02]  /*2810*/  FFMA.FTZ R104, R113, R104, R52 ;  /* 0x0000006871687223 */ /* 0x000fc40000010034 */
[----:B------:R-:W-:Y:S01]  /*2820*/  FFMA.FTZ R72, R106, R72, R109 ;  /* 0x000000486a487223 */ /* 0x000fe2000001006d */
[----:B------:R-:W2:Y:S01]  /*2830*/  LDG.E.128 R52, [R116.64+0x2000] ;  /* 0x0020000474347981 */ /* 0x000ea2000c1e1d00 */
[----:B------:R-:W-:Y:S02]  /*2840*/  PRMT R73, RZ, 0x5410, R86 ;  /* 0x00005410ff497816 */ /* 0x000fe40000000056 */
        /* <DEDUP_REMOVED lines=12> */
[----:B------:R-:W2:Y:S01]  /*2910*/  LDG.E.128 R60, [R116.64+0x5800] ;  /* 0x00580004743c7981 */ /* 0x000ea2000c1e1d00 */
        /* <DEDUP_REMOVED lines=14> */
[----:B------:R-:W2:Y:S02]  /*2a00*/  LDG.E.128 R72, [R116.64+0x10000] ;  /* 0x0100000474487981 */ /* 0x000ea4000c1e1d00 */
[----:B------:R-:W-:Y:S01]  /*2a10*/  FFMA.FTZ R12, R83, R12, R85 ;  /* 0x0000000c530c7223 */ /* 0x000fe20000010055 */
[----:B------:R-:W-:-:S02]  /*2a20*/  PRMT R85, RZ, 0x5410, R13 ;  /* 0x00005410ff557816 */ /* 0x000fc4000000000d */
[----:B------:R-:W-:-:S03]  /*2a30*/  PRMT R99, RZ, 0x7610, R17 ;  /* 0x00007610ff637816 */ /* 0x000fc60000000011 */
[----:B------:R-:W-:Y:S01]  /*2a40*/  FFMA.FTZ R85, R96, R85, R12 ;  /* 0x0000005560557223 */ /* 0x000fe2000001000c */
[----:B------:R-:W-:-:S05]  /*2a50*/  PRMT R12, RZ, 0x7610, R13 ;  /* 0x00007610ff0c7816 */ /* 0x000fca000000000d */
        /* <DEDUP_REMOVED lines=19> */
[----:B------:R-:W2:Y:S01]  /*2b90*/  LDG.E.128 R16, [R116.64+0x17000] ;  /* 0x0170000474107981 */ /* 0x000ea2000c1e1d00 */
[----:B------:R-:W-:Y:S01]  /*2ba0*/  PRMT R86, RZ, 0x7610, R91 ;  /* 0x00007610ff567816 */ /* 0x000fe2000000005b */
[----:B------:R-:W-:Y:S01]  /*2bb0*/  FFMA.FTZ R92, R108, R85, R92 ;  /* 0x000000556c5c7223 */ /* 0x000fe2000001005c */
[----:B------:R-:W-:Y:S01]  /*2bc0*/  PRMT R12, RZ, 0x7610, R93 ;  /* 0x00007610ff0c7816 */ /* 0x000fe2000000005d */
[C---:B------:R-:W-:Y:S01]  /*2bd0*/  FFMA.FTZ R81, R113.reuse, R76, R81 ;  /* 0x0000004c71517223 */ /* 0x040fe20000010051 */
[----:B---3--:R-:W-:Y:S01]  /*2be0*/  PRMT R85, RZ, 0x5410, R20 ;  /* 0x00005410ff557816 */ /* 0x008fe20000000014 */
        /* <DEDUP_REMOVED lines=9> */
[--C-:B------:R-:W-:Y:S01]  /*2c80*/  PRMT R85, RZ, 0x5410, R95.reuse ;  /* 0x00005410ff557816 */ /* 0x100fe2000000005f */
[----:B------:R-:W-:Y:S01]  /*2c90*/  FFMA.FTZ R84, R107, R94, R84 ;  /* 0x0000005e6b547223 */ /* 0x000fe20000010054 */
[----:B------:R-:W-:Y:S01]  /*2ca0*/  PRMT R93, RZ, 0x7610, R95 ;  /* 0x00007610ff5d7816 */ /* 0x000fe2000000005f */
[----:B------:R-:W3:Y:S02]  /*2cb0*/  LDG.E.128 R12, [R116.64+0x1a800] ;  /* 0x01a80004740c7981 */ /* 0x000ee4000c1e1d00 */
[----:B------:R-:W-:Y:S01]  /*2cc0*/  FFMA.FTZ R84, R106, R85, R84 ;  /* 0x000000556a547223 */ /* 0x000fe20000010054 */
[--C-:B------:R-:W-:Y:S01]  /*2cd0*/  PRMT R85, RZ, 0x5410, R21.reuse ;  /* 0x00005410ff557816 */ /* 0x100fe20000000015 */
[----:B------:R-:W3:Y:S04]  /*2ce0*/  LDG.E.128 R88, [R116.64+0x21800] ;  /* 0x0218000474587981 */ /* 0x000ee8000c1e1d00 */
[----:B------:R-:W-:Y:S01]  /*2cf0*/  FFMA.FTZ R85, R96, R85, R20 ;  /* 0x0000005560557223 */ /* 0x000fe20000010014 */
[----:B------:R-:W-:-:S05]  /*2d00*/  PRMT R20, RZ, 0x7610, R21 ;  /* 0x00007610ff147816 */ /* 0x000fca0000000015 */
[----:B------:R-:W-:Y:S01]  /*2d10*/  FFMA.FTZ R85, R99, R20, R85 ;  /* 0x0000001463557223 */ /* 0x000fe20000010055 */
[--C-:B----4-:R-:W-:Y:S02]  /*2d20*/  PRMT R20, RZ, 0x5410, R24.reuse ;  /* 0x00005410ff147816 */ /* 0x110fe40000000018 */
        /* <DEDUP_REMOVED lines=12> */
[----:B------:R-:W-:Y:S01]  /*2df0*/  FFMA.FTZ R20, R106, R21, R20 ;  /* 0x000000156a147223 */ /* 0x000fe20000010014 */
[----:B-----5:R-:W-:-:S03]  /*2e00*/  PRMT R21, RZ, 0x5410, R28 ;  /* 0x00005410ff157816 */ /* 0x020fc6000000001c */
        /* <DEDUP_REMOVED lines=45> */
[----:B------:R-:W4:Y:S03]  /*30e0*/  LDG.E.128 R24, [R116.64+0x28800] ;  /* 0x0288000474187981 */ /* 0x000f26000c1e1d00 */
        /* <DEDUP_REMOVED lines=18> */
[--C-:B------:R-:W-:Y:S02]  /*3210*/  PRMT R6, RZ, 0x5410, R10.reuse ;  /* 0x00005410ff067816 */ /* 0x100fe4000000000a */
[----:B------:R-:W-:Y:S01]  /*3220*/  PRMT R10, RZ, 0x7610, R10 ;  /* 0x00007610ff0a7816 */ /* 0x000fe2000000000a */
[----:B------:R-:W-:Y:S02]  /*3230*/  FFMA.FTZ R80, R82, R9, R80 ;  /* 0x0000000952507223 */ /* 0x000fe40000010050 */
        /* <DEDUP_REMOVED lines=8> */
[----:B------:R-:W-:Y:S02]  /*32c0*/  FFMA.FTZ R3, R82, R8, R3 ;  /* 0x0000000852037223 */ /* 0x000fe40000010003 */
[C---:B------:R-:W-:Y:S02]  /*32d0*/  FFMA.FTZ R36, R83.reuse, R36, R80 ;  /* 0x0000002453247223 */ /* 0x040fe40000010050 */
[----:B------:R-:W-:Y:S01]  /*32e0*/  FFMA.FTZ R80, R108, R11, R9 ;  /* 0x0000000b6c507223 */ /* 0x000fe20000010009 */
[----:B------:R-:W-:Y:S01]  /*32f0*/  PRMT R9, RZ, 0x5410, R37 ;  /* 0x00005410ff097816 */ /* 0x000fe20000000025 */
[----:B------:R-:W-:Y:S01]  /*3300*/  FFMA.FTZ R40, R83, R40, R3 ;  /* 0x0000002853287223 */ /* 0x000fe20000010003 */
[----:B------:R-:W-:-:S03]  /*3310*/  PRMT R3, RZ, 0x5410, R41 ;  /* 0x00005410ff037816 */ /* 0x000fc60000000029 */
[C---:B------:R-:W-:Y:S01]  /*3320*/  FFMA.FTZ R9, R96.reuse, R9, R36 ;  /* 0x0000000960097223 */ /* 0x040fe20000010024 */
[----:B------:R-:W-:Y:S01]  /*3330*/  PRMT R36, RZ, 0x7610, R41 ;  /* 0x00007610ff247816 */ /* 0x000fe20000000029 */
[----:B------:R-:W-:Y:S01]  /*3340*/  FFMA.FTZ R3, R96, R3, R40 ;  /* 0x0000000360037223 */ /* 0x000fe20000010028 */
[----:B------:R-:W-:-:S03]  /*3350*/  PRMT R8, RZ, 0x7610, R37 ;  /* 0x00007610ff087816 */ /* 0x000fc60000000025 */
[----:B------:R-:W-:Y:S01]  /*3360*/  FFMA.FTZ R37, R99, R36, R3 ;  /* 0x0000002463257223 */ /* 0x000fe20000010003 */
[--C-:B------:R-:W-:Y:S02]  /*3370*/  PRMT R36, RZ, 0x5410, R42.reuse ;  /* 0x00005410ff247816 */ /* 0x100fe4000000002a */
[----:B------:R-:W-:Y:S02]  /*3380*/  PRMT R42, RZ, 0x7610, R42 ;  /* 0x00007610ff2a7816 */ /* 0x000fe4000000002a */
[----:B------:R-:W-:Y:S01]  /*3390*/  PRMT R40, RZ, 0x5410, R44 ;  /* 0x00005410ff287816 */ /* 0x000fe2000000002c */
[----:B------:R-:W-:Y:S01]  /*33a0*/  FFMA.FTZ R36, R97, R36, R37 ;  /* 0x0000002461247223 */ /* 0x000fe20000010025 */
[----:B------:R-:W-:-:S03]  /*33b0*/  PRMT R41, RZ, 0x5410, R43 ;  /* 0x00005410ff297816 */ /* 0x000fc6000000002b */
[----:B------:R-:W-:Y:S02]  /*33c0*/  FFMA.FTZ R42, R107, R42, R36 ;  /* 0x0000002a6b2a7223 */ /* 0x000fe40000010024 */
        /* <DEDUP_REMOVED lines=31> */
[----:B------:R-:W-:-:S02]  /*35c0*/  PRMT R5, RZ, 0x5410, R7 ;  /* 0x00005410ff057816 */ /* 0x000fc40000000007 */
[----:B------:R-:W-:Y:S01]  /*35d0*/  PRMT R45, RZ, 0x5410, R47 ;  /* 0x00005410ff2d7816 */ /* 0x000fe2000000002f */
[----:B------:R-:W-:Y:S01]  /*35e0*/  FFMA.FTZ R50, R107, R50, R44 ;  /* 0x000000326b327223 */ /* 0x000fe2000001002c */
[----:B------:R-:W-:Y:S01]  /*35f0*/  PRMT R49, RZ, 0x5410, R51 ;  /* 0x00005410ff317816 */ /* 0x000fe20000000033 */
[C---:B------:R-:W-:Y:S01]  /*3600*/  FFMA.FTZ R38, R106.reuse, R3, R38 ;  /* 0x000000036a267223 */ /* 0x040fe20000010026 */
[----:B--2---:R-:W-:Y:S02]  /*3610*/  PRMT R48, RZ, 0x5410, R52 ;  /* 0x00005410ff307816 */ /* 0x004fe40000000034 */
[----:B------:R-:W-:Y:S01]  /*3620*/  PRMT R83, RZ, 0x5410, R56 ;  /* 0x00005410ff537816 */ /* 0x000fe20000000038 */
[C---:B------:R-:W-:Y:S01]  /*3630*/  FFMA.FTZ R4, R106.reuse, R5, R4 ;  /* 0x000000056a047223 */ /* 0x040fe20000010004 */
[----:B------:R-:W-:Y:S01]  /*3640*/  PRMT R35, RZ, 0x7610, R35 ;  /* 0x00007610ff237816 */ /* 0x000fe20000000023 */
[----:B------:R-:W-:Y:S01]  /*3650*/  FFMA.FTZ R45, R106, R45, R46 ;  /* 0x0000002d6a2d7223 */ /* 0x000fe2000001002e */
[----:B------:R-:W-:Y:S01]  /*3660*/  PRMT R7, RZ, 0x7610, R7 ;  /* 0x00007610ff077816 */ /* 0x000fe20000000007 */
[----:B------:R-:W2:Y:S01]  /*3670*/  LDG.E.128 R8, [R116.64+0x9800] ;  /* 0x0098000474087981 */ /* 0x000ea2000c1e1d00 */
[----:B------:R-:W-:-:S02]  /*3680*/  PRMT R3, RZ, 0x7610, R39 ;  /* 0x00007610ff037816 */ /* 0x000fc40000000027 */
[----:B------:R-:W-:Y:S01]  /*3690*/  PRMT R47, RZ, 0x7610, R47 ;  /* 0x00007610ff2f7816 */ /* 0x000fe2000000002f */
[----:B------:R-:W-:Y:S01]  /*36a0*/  FFMA.FTZ R49, R106, R49, R50 ;  /* 0x000000316a317223 */ /* 0x000fe20000010032 */
[----:B------:R-:W-:Y:S01]  /*36b0*/  PRMT R51, RZ, 0x7610, R51 ;  /* 0x00007610ff337816 */ /* 0x000fe20000000033 */
[----:B------:R-:W-:Y:S01]  /*36c0*/  FFMA.FTZ R48, R83, R48, R92 ;  /* 0x0000003053307223 */ /* 0x000fe2000001005c */
        /* <DEDUP_REMOVED lines=10> */
[----:B------:R-:W-:Y:S01]  /*3770*/  FFMA.FTZ R108, R108, R51, R49 ;  /* 0x000000336c6c7223 */ /* 0x000fe20000010031 */
[--C-:B------:R-:W-:Y:S01]  /*3780*/  PRMT R49, RZ, 0x5410, R53.reuse ;  /* 0x00005410ff317816 */ /* 0x100fe20000000035 */
[----:B------:R-:W-:Y:S01]  /*3790*/  FFMA.FTZ R48, R97, R52, R48 ;  /* 0x0000003461307223 */ /* 0x000fe20000010030 */
[----:B------:R-:W-:Y:S01]  /*37a0*/  PRMT R53, RZ, 0x7610, R53 ;  /* 0x00007610ff357816 */ /* 0x000fe20000000035 */
[----:B------:R-:W2:Y:S02]  /*37b0*/  LDG.E.128 R32, [R116.64+0x2800] ;  /* 0x0028000474207981 */ /* 0x000ea4000c1e1d00 */
[----:B------:R-:W-:Y:S01]  /*37c0*/  FFMA.FTZ R48, R96, R49, R48 ;  /* 0x0000003160307223 */ /* 0x000fe20000010030 */
[----:B------:R-:W-:Y:S01]  /*37d0*/  PRMT R52, RZ, 0x5410, R54 ;  /* 0x00005410ff347816 */ /* 0x000fe20000000036 */
[----:B------:R-:W-:Y:S01]  /*37e0*/  FFMA.FTZ R93, R83, R50, R93 ;  /* 0x00000032535d7223 */ /* 0x000fe2000001005d */
[----:B------:R-:W-:Y:S01]  /*37f0*/  PRMT R60, RZ, 0x7610, R60 ;  /* 0x00007610ff3c7816 */ /* 0x000fe2000000003c */
[----:B------:R-:W-:Y:S01]  /*3800*/  FFMA.FTZ R53, R104, R53, R48 ;  /* 0x0000003568357223 */ /* 0x000fe20000010030 */
[----:B------:R-:W2:Y:S03]  /*3810*/  LDG.E.128 R28, [R118.64+0x2800] ;  /* 0x00280004761c7981 */ /* 0x000ea6000c1e1d00 */
[----:B------:R-:W-:Y:S01]  /*3820*/  FFMA.FTZ R52, R99, R52, R53 ;  /* 0x0000003463347223 */ /* 0x000fe20000010035 */
[----:B------:R-:W-:Y:S01]  /*3830*/  PRMT R53, RZ, 0x5410, R61 ;  /* 0x00005410ff357816 */ /* 0x000fe2000000003d */
[----:B------:R-:W-:Y:S01]  /*3840*/  FFMA.FTZ R60, R97, R60, R93 ;  /* 0x0000003c613c7223 */ /* 0x000fe2000001005d */
[----:B------:R-:W-:Y:S01]  /*3850*/  PRMT R106, RZ, 0x7610, R58 ;  /* 0x00007610ff6a7816 */ /* 0x000fe2000000003a */
[----:B------:R-:W2:Y:S02]  /*3860*/  LDG.E.128 R4, [R116.64+0x6000] ;  /* 0x0060000474047981 */ /* 0x000ea4000c1e1d00 */
[----:B------:R-:W-:Y:S01]  /*3870*/  FFMA.FTZ R60, R96, R53, R60 ;  /* 0x00000035603c7223 */ /* 0x000fe2000001003c */
[----:B------:R-:W-:Y:S01]  /*3880*/  PRMT R53, RZ, 0x7610, R54 ;  /* 0x00007610ff357816 */ /* 0x000fe20000000036 */
[----:B------:R-:W2:Y:S01]  /*3890*/  LDG.E.128 R36, [R116.64+0xd000] ;  /* 0x00d0000474247981 */ /* 0x000ea2000c1e1d00 */
[----:B------:R-:W-:-:S03]  /*38a0*/  PRMT R105, RZ, 0x5410, R59 ;  /* 0x00005410ff697816 */ /* 0x000fc6000000003b */
[----:B------:R-:W-:Y:S01]  /*38b0*/  FFMA.FTZ R53, R106, R53, R52 ;  /* 0x000000356a357223 */ /* 0x000fe20000010034 */
[----:B------:R-:W-:Y:S01]  /*38c0*/  PRMT R52, RZ, 0x5410, R55 ;  /* 0x00005410ff347816 */ /* 0x000fe20000000037 */
[----:B------:R-:W2:Y:S01]  /*38d0*/  LDG.E.128 R40, [R116.64+0x10800] ;  /* 0x0108000474287981 */ /* 0x000ea2000c1e1d00 */
        /* <DEDUP_REMOVED lines=10> */
[----:B------:R-:W-:Y:S01]  /*3980*/  PRMT R52, RZ, 0x5410, R64 ;  /* 0x00005410ff347816 */ /* 0x000fe20000000040 */
[----:B------:R-:W2:Y:S01]  /*3990*/  LDG.E.128 R56, [R116.64+0x1b000] ;  /* 0x01b0000474387981 */ /* 0x000ea2000c1e1d00 */
        /* <DEDUP_REMOVED lines=26> */
[----:B------:R-:W-:Y:S01]  /*3b40*/  FFMA.FTZ R68, R104, R69, R68 ;  /* 0x0000004568447223 */ /* 0x000fe20000010044 */
[----:B------:R-:W-:Y:S01]  /*3b50*/  PRMT R114, RZ, 0x7610, R19 ;  /* 0x00007610ff727816 */ /* 0x000fe20000000013 */
[----:B------:R-:W-:Y:S01]  /*3b60*/  FFMA.FTZ R65, R105, R64, R65 ;  /* 0x0000004069417223 */ /* 0x000fe20000010041 */
[----:B------:R-:W-:Y:S01]  /*3b70*/  PRMT R64, RZ, 0x5410, R70 ;  /* 0x00005410ff407816 */ /* 0x000fe20000000046 */
[----:B------:R-:W2:Y:S04]  /*3b80*/  LDG.E.128 R60, [R116.64+0x22000] ;  /* 0x02200004743c7981 */ /* 0x000ea8000c1e1d00 */
        /* <DEDUP_REMOVED lines=8> */
[----:B------:R-:W-:Y:S01]  /*3c10*/  FFMA.FTZ R65, R106, R65, R68 ;  /* 0x000000416a417223 */ /* 0x000fe20000010044 */
[----:B------:R-:W-:Y:S02]  /*3c20*/  PRMT R72, RZ, 0x7610, R72 ;  /* 0x00007610ff487816 */ /* 0x000fe40000000048 */
[--C-:B---3--:R-:W-:Y:S01]  /*3c30*/  PRMT R68, RZ, 0x5410, R76.reuse ;  /* 0x00005410ff447816 */ /* 0x108fe2000000004c */
        /* <DEDUP_REMOVED lines=26> */
[--C-:B------:R-:W-:Y:S01]  /*3de0*/  PRMT R76, RZ, 0x5410, R16.reuse ;  /* 0x00005410ff4c7816 */ /* 0x100fe20000000010 */
[----:B------:R-:W3:Y:S01]  /*3df0*/  LDG.E.128 R72, [R116.64+0x3000] ;  /* 0x0030000474487981 */ /* 0x000ee2000c1e1d00 */
        /* <DEDUP_REMOVED lines=33> */
[----:B------:R-:W3:Y:S03]  /*4010*/  LDG.E.128 R68, [R116.64+0x29000] ;  /* 0x0290000474447981 */ /* 0x000ee6000c1e1d00 */
[----:B------:R-:W-:Y:S01]  /*4020*/  FFMA.FTZ R13, R105, R12, R13 ;  /* 0x0000000c690d7223 */ /* 0x000fe2000001000d */
[----:B-----5:R-:W-:Y:S01]  /*4030*/  PRMT R12, RZ, 0x5410, R84 ;  /* 0x00005410ff0c7816 */ /* 0x020fe20000000054 */
[----:B------:R-:W-:Y:S01]  /*4040*/  FFMA.FTZ R112, R107, R112, R64 ;  /* 0x000000706b707223 */ /* 0x000fe20000010040 */
[----:B------:R-:W-:Y:S01]  /*4050*/  PRMT R84, RZ, 0x7610, R84 ;  /* 0x00007610ff547816 */ /* 0x000fe20000000054 */
[----:B------:R-:W5:Y:S02]  /*4060*/  LDG.E.128 R64, [R116.64+0x25800] ;  /* 0x0258000474407981 */ /* 0x000f64000c1e1d00 */
[----:B------:R-:W-:Y:S01]  /*4070*/  FFMA.FTZ R14, R83, R12, R3 ;  /* 0x0000000c530e7223 */ /* 0x000fe20000010003 */
[----:B------:R-:W-:Y:S01]  /*4080*/  PRMT R12, RZ, 0x7610, R15 ;  /* 0x00007610ff0c7816 */ /* 0x000fe2000000000f */
[----:B------:R-:W3:Y:S04]  /*4090*/  LDG.E.128 R76, [R116.64+0xd800] ;  /* 0x00d80004744c7981 */ /* 0x000ee8000c1e1d00 */
        /* <DEDUP_REMOVED lines=9> */
[C---:B------:R-:W-:Y:S02]  /*4130*/  FFMA.FTZ R13, R96.reuse, R13, R14 ;  /* 0x0000000d600d7223 */ /* 0x040fe4000001000e */
        /* <DEDUP_REMOVED lines=18> */
[----:B----4-:R-:W-:-:S05]  /*4260*/  PRMT R12, RZ, 0x5410, R20 ;  /* 0x00005410ff0c7816 */ /* 0x010fca0000000014 */
        /* <DEDUP_REMOVED lines=10> */
[----:B------:R-:W4:Y:S01]  /*4310*/  LDG.E.128 R80, [R116.64+0x14800] ;  /* 0x0148000474507981 */ /* 0x000f22000c1e1d00 */
[----:B------:R-:W-:Y:S01]  /*4320*/  PRMT R21, RZ, 0x7610, R21 ;  /* 0x00007610ff157816 */ /* 0x000fe20000000015 */
[----:B------:R-:W-:-:S02]  /*4330*/  FFMA.FTZ R12, R97, R24, R12 ;  /* 0x00000018610c7223 */ /* 0x000fc4000001000c */
[C---:B------:R-:W-:Y:S02]  /*4340*/  FFMA.FTZ R13, R96.reuse, R13, R20 ;  /* 0x0000000d600d7223 */ /* 0x040fe40000010014 */
        /* <DEDUP_REMOVED lines=14> */
[----:B------:R-:W-:-:S03]  /*4430*/  PRMT R21, RZ, 0x7610, R26 ;  /* 0x00007610ff157816 */ /* 0x000fc6000000001a */
[----:B------:R-:W-:Y:S01]  /*4440*/  FFMA.FTZ R86, R107, R86, R20 ;  /* 0x000000566b567223 */ /* 0x000fe20000010014 */
[----:B------:R-:W-:Y:S01]  /*4450*/  PRMT R20, RZ, 0x5410, R27 ;  /* 0x00005410ff147816 */ /* 0x000fe2000000001b */
[----:B------:R-:W-:Y:S01]  /*4460*/  FFMA.FTZ R21, R106, R21, R25 ;  /* 0x000000156a157223 */ /* 0x000fe20000010019 */
[----:B--2---:R-:W-:Y:S02]  /*4470*/  PRMT R22, RZ, 0x5410, R32 ;  /* 0x00005410ff167816 */ /* 0x004fe40000000020 */
        /* <DEDUP_REMOVED lines=17> */
[--C-:B------:R-:W-:Y:S01]  /*4590*/  PRMT R4, RZ, 0x5410, R5.reuse ;  /* 0x00005410ff047816 */ /* 0x100fe20000000005 */
[----:B------:R-:W2:Y:S02]  /*45a0*/  LDG.E.128 R20, [R116.64+0x18000] ;  /* 0x0180000474147981 */ /* 0x000ea4000c1e1d00 */
[----:B------:R-:W-:Y:S01]  /*45b0*/  FFMA.FTZ R110, R90, R25, R110 ;  /* 0x000000195a6e7223 */ /* 0x000fe2000001006e */
[----:B------:R-:W-:Y:S01]  /*45c0*/  PRMT R96, RZ, 0x5410, R30 ;  /* 0x00005410ff607816 */ /* 0x000fe2000000001e */
[----:B------:R-:W2:Y:S01]  /*45d0*/  LDG.E.128 R24, [R116.64+0x1b800] ;  /* 0x01b8000474187981 */ /* 0x000ea2000c1e1d00 */
        /* <DEDUP_REMOVED lines=27> */
[C---:B------:R-:W-:Y:S02]  /*4790*/  FFMA.FTZ R5, R90.reuse, R5, R111 ;  /* 0x000000055a057223 */ /* 0x040fe4000001006f */
[----:B------:R-:W-:Y:S01]  /*47a0*/  FFMA.FTZ R112, R87, R8, R112 ;  /* 0x0000000857707223 */ /* 0x000fe20000010070 */
[----:B------:R-:W-:Y:S02]  /*47b0*/  PRMT R8, RZ, 0x7610, R9 ;  /* 0x00007610ff087816 */ /* 0x000fe40000000009 */
        /* <DEDUP_REMOVED lines=9> */
[----:B------:R-:W2:Y:S01]  /*4850*/  LDG.E.128 R28, [R116.64+0x22800] ;  /* 0x02280004741c7981 */ /* 0x000ea2000c1e1d00 */
        /* <DEDUP_REMOVED lines=27> */
[--C-:B------:R-:W-:Y:S01]  /*4a10*/  PRMT R39, RZ, 0x5410, R42.reuse ;  /* 0x00005410ff277816 */ /* 0x100fe2000000002a */
[----:B------:R-:W-:Y:S01]  /*4a20*/  FFMA.FTZ R38, R91, R38, R113 ;  /* 0x000000265b267223 */ /* 0x000fe20000010071 */
[----:B------:R-:W-:Y:S01]  /*4a30*/  PRMT R42, RZ, 0x7610, R42 ;  /* 0x00007610ff2a7816 */ /* 0x000fe2000000002a */
[----:B------:R-:W-:Y:S01]  /*4a40*/  FFMA.FTZ R37, R104, R37, R8 ;  /* 0x0000002568257223 */ /* 0x000fe20000010008 */
[----:B------:R-:W2:Y:S01]  /*4a50*/  LDG.E.128 R32, [R116.64+0x29800] ;  /* 0x0298000474207981 */ /* 0x000ea2000c1e1d00 */
[----:B------:R-:W-:-:S02]  /*4a60*/  FFMA.FTZ R38, R96, R39, R38 ;  /* 0x0000002760267223 */ /* 0x000fc40000010026 */
[----:B------:R-:W-:Y:S01]  /*4a70*/  FFMA.FTZ R40, R89, R40, R98 ;  /* 0x0000002859287223 */ /* 0x000fe20000010062 */
[----:B------:R-:W2:Y:S01]  /*4a80*/  LDG.E.128 R8, [R116.64+0x26000] ;  /* 0x0260000474087981 */ /* 0x000ea2000c1e1d00 */
[----:B------:R-:W-:Y:S01]  /*4a90*/  FFMA.FTZ R42, R99, R42, R38 ;  /* 0x0000002a632a7223 */ /* 0x000fe20000010026 */
[----:B------:R-:W-:Y:S02]  /*4aa0*/  PRMT R38, RZ, 0x7610, R45 ;  /* 0x00007610ff267816 */ /* 0x000fe4000000002d */
[----:B------:R-:W-:-:S03]  /*4ab0*/  PRMT R39, RZ, 0x5410, R46 ;  /* 0x00005410ff277816 */ /* 0x000fc6000000002e */
[----:B------:R-:W-:Y:S01]  /*4ac0*/  FFMA.FTZ R40, R91, R38, R40 ;  /* 0x000000265b287223 */ /* 0x000fe20000010028 */
[----:B------:R-:W-:-:S03]  /*4ad0*/  PRMT R46, RZ, 0x7610, R46 ;  /* 0x00007610ff2e7816 */ /* 0x000fc6000000002e */
[----:B------:R-:W-:Y:S01]  /*4ae0*/  FFMA.FTZ R39, R96, R39, R40 ;  /* 0x0000002760277223 */ /* 0x000fe20000010028 */
[----:B------:R-:W-:-:S03]  /*4af0*/  PRMT R40, RZ, 0x5410, R48 ;  /* 0x00005410ff287816 */ /* 0x000fc60000000030 */
[----:B------:R-:W-:Y:S02]  /*4b00*/  FFMA.FTZ R39, R99, R46, R39 ;  /* 0x0000002e63277223 */ /* 0x000fe40000010027 */
        /* <DEDUP_REMOVED lines=61> */
[C---:B------:R-:W-:Y:S01]  /*4ee0*/  FFMA.FTZ R41, R104.reuse, R41, R42 ;  /* 0x0000002968297223 */ /* 0x040fe2000001002a */
[----:B-----5:R-:W-:Y:S01]  /*4ef0*/  PRMT R42, RZ, 0x5410, R64 ;  /* 0x00005410ff2a7816 */ /* 0x020fe20000000040 */
[----:B------:R-:W-:Y:S01]  /*4f00*/  FFMA.FTZ R38, R104, R43, R38 ;  /* 0x0000002b68267223 */ /* 0x000fe20000010026 */
[----:B------:R-:W-:-:S03]  /*4f10*/  PRMT R43, RZ, 0x7610, R64 ;  /* 0x00007610ff2b7816 */ /* 0x000fc60000000040 */
[----:B------:R-:W-:Y:S01]  /*4f20*/  FFMA.FTZ R86, R87, R42, R86 ;  /* 0x0000002a57567223 */ /* 0x000fe20000010056 */
[----:B------:R-:W-:-:S03]  /*4f30*/  PRMT R44, RZ, 0x5410, R65 ;  /* 0x00005410ff2c7816 */ /* 0x000fc60000000041 */
[----:B------:R-:W-:-:S04]  /*4f40*/  FFMA.FTZ R43, R90, R43, R86 ;  /* 0x0000002b5a2b7223 */ /* 0x000fc80000010056 */
[----:B------:R-:W-:Y:S01]  /*4f50*/  FFMA.FTZ R43, R89, R44, R43 ;  /* 0x0000002c592b7223 */ /* 0x000fe2000001002b */
[----:B---3--:R-:W-:-:S05]  /*4f60*/  PRMT R44, RZ, 0x5410, R68 ;  /* 0x00005410ff2c7816 */ /* 0x008fca0000000044 */
        /* <DEDUP_REMOVED lines=9> */
[C---:B------:R-:W-:Y:S01]  /*5000*/  FFMA.FTZ R106, R43.reuse, R49, R106 ;  /* 0x000000312b6a7223 */ /* 0x040fe2000001006a */
[----:B------:R-:W-:Y:S01]  /*5010*/  PRMT R49, RZ, 0x7610, R72 ;  /* 0x00007610ff317816 */ /* 0x000fe20000000048 */
[----:B------:R-:W-:-:S04]  /*5020*/  FFMA.FTZ R48, R43, R48, R105 ;  /* 0x000000302b307223 */ /* 0x000fc80000010069 */
[----:B------:R-:W-:Y:S01]  /*5030*/  FFMA.FTZ R48, R92, R49, R48 ;  /* 0x000000315c307223 */ /* 0x000fe20000010030 */
[----:B------:R-:W-:Y:S02]  /*5040*/  PRMT R49, RZ, 0x7610, R100 ;  /* 0x00007610ff317816 */ /* 0x000fe40000000064 */
        /* <DEDUP_REMOVED lines=27> */
[----:B------:R-:W-:Y:S01]  /*5200*/  FFMA.FTZ R51, R46, R51, R50 ;  /* 0x000000332e337223 */ /* 0x000fe20000010032 */
[----:B------:R-:W-:-:S03]  /*5210*/  PRMT R50, RZ, 0x7610, R103 ;  /* 0x00007610ff327816 */ /* 0x000fc60000000067 */
[C---:B------:R-:W-:Y:S02]  /*5220*/  FFMA.FTZ R48, R95.reuse, R48, R49 ;  /* 0x000000305f307223 */ /* 0x040fe40000010031 */
        /* <DEDUP_REMOVED lines=36> */
[----:B------:R-:W0:Y:S04]  /*5470*/  SHFL.BFLY PT, R52, R19, 0x10, 0x1f ;  /* 0x0e001f0013347f89 */ /* 0x000e2800000e0000 */
[----:B------:R-:W-:Y:S01]  /*5480*/  FFMA.FTZ R90, R91, R16, R90 ;  /* 0x000000105b5a7223 */ /* 0x000fe2000001005a */
[----:B------:R-:W-:Y:S02]  /*5490*/  PRMT R16, RZ, 0x5410, R66 ;  /* 0x00005410ff107816 */ /* 0x000fe40000000042 */
[----:B------:R-:W-:Y:S02]  /*54a0*/  PRMT R17, RZ, 0x5410, R70 ;  /* 0x00005410ff117816 */ /* 0x000fe40000000046 */
[----:B------:R-:W-:Y:S01]  /*54b0*/  PRMT R66, RZ, 0x7610, R66 ;  /* 0x00007610ff427816 */ /* 0x000fe20000000042 */
[C---:B------:R-:W-:Y:S01]  /*54c0*/  FFMA.FTZ R16, R96.reuse, R16, R47 ;  /* 0x0000001060107223 */ /* 0x040fe2000001002f */
[----:B------:R-:W-:Y:S01]  /*54d0*/  PRMT R62, RZ, 0x7610, R62 ;  /* 0x00007610ff3e7816 */ /* 0x000fe2000000003e */
[----:B------:R-:W1:Y:S01]  /*54e0*/  SHFL.BFLY PT, R37, R48, 0x10, 0x1f ;  /* 0x0e001f0030257f89 */ /* 0x000e6200000e0000 */
        /* <DEDUP_REMOVED lines=16> */
[----:B------:R-:W3:Y:S01]  /*55f0*/  SHFL.BFLY PT, R51, R36, 0x10, 0x1f ;  /* 0x0e001f0024337f89 */ /* 0x000ee200000e0000 */
[----:B------:R-:W-:-:S02]  /*5600*/  FFMA.FTZ R42, R104, R63, R42 ;  /* 0x0000003f682a7223 */ /* 0x000fc4000001002a */
[C---:B------:R-:W-:Y:S02]  /*5610*/  FFMA.FTZ R16, R104.reuse, R67, R16 ;  /* 0x0000004368107223 */ /* 0x040fe40000010010 */
[----:B------:R-:W-:Y:S01]  /*5620*/  FFMA.FTZ R104, R104, R71, R17 ;  /* 0x0000004768687223 */ /* 0x000fe20000010011 */
[----:B------:R-:W-:-:S05]  /*5630*/  PRMT R17, RZ, 0x5410, R12 ;  /* 0x00005410ff117816 */ /* 0x000fca000000000c */
[----:B------:R-:W-:Y:S02]  /*5640*/  FFMA.FTZ R38, R43, R17, R38 ;  /* 0x000000112b267223 */ /* 0x000fe40000010026 */
[----:B0-----:R-:W-:Y:S01]  /*5650*/  FADD.FTZ R17, R19, R52 ;  /* 0x0000003413117221 */ /* 0x001fe20000010000 */
[----:B------:R-:W-:Y:S02]  /*5660*/  PRMT R19, RZ, 0x7610, R12 ;  /* 0x00007610ff137816 */ /* 0x000fe4000000000c */
[--C-:B----4-:R-:W-:Y:S01]  /*5670*/  PRMT R12, RZ, 0x5410, R80.reuse ;  /* 0x00005410ff0c7816 */ /* 0x110fe20000000050 */
[----:B-1----:R-:W-:Y:S01]  /*5680*/  FADD.FTZ R48, R48, R37 ;  /* 0x0000002530307221 */ /* 0x002fe20000010000 */
        /* <DEDUP_REMOVED lines=8> */
[----:B---3--:R-:W-:Y:S01]  /*5710*/  FADD.FTZ R18, R36, R51 ;  /* 0x0000003324127221 */ /* 0x008fe20000010000 */
        /* <DEDUP_REMOVED lines=18> */
[----:B--2---:R-:W-:-:S05]  /*5840*/  PRMT R14, RZ, 0x5410, R20 ;  /* 0x00005410ff0e7816 */ /* 0x004fca0000000014 */
        /* <DEDUP_REMOVED lines=246> */
[----:B------:R-:W-:Y:S02]  /*67b0*/  FADD.FTZ R41, R40, R41 ;  /* 0x0000002928297221 */ /* 0x000fe40000010000 */
        /* <DEDUP_REMOVED lines=36> */
[----:B------:R-:W-:Y:S01]  /*6a00*/  STG.E [R2.64], R43 ;  /* 0x0000002b02007986 */ /* 0x000fe2000c101904 */
        /* <DEDUP_REMOVED lines=12> */
[----:B------:R-:W-:-:S03]  /*6ad0*/  FADD.FTZ R31, R30, R31 ;  /* 0x0000001f1e1f7221 */ /* 0x000fc60000010000 */
        /* <DEDUP_REMOVED lines=8> */
.L_x_4:
        /* <DEDUP_REMOVED lines=10> */
.L_x_36:


//--------------------- .text._Z31router_gemm_kernel_float_outputI13__nv_bfloat16Li128ELi8ELi11ELi384ELi7168EEvPfPKT_S4_ --------------------------
	.section	.text._Z31router_gemm_kernel_float_outputI13__nv_bfloat16Li128ELi8ELi11ELi384ELi7168EEvPfPKT_S4_,"ax",@progbits
	.sectioninfo	@"SHI_REGISTERS=122"
	.align	128
        .global         _Z31router_gemm_kernel_float_outputI13__nv_bfloat16Li128ELi8ELi11ELi384ELi7168EEvPfPKT_S4_
        .type           _Z31router_gemm_kernel_float_outputI13__nv_bfloat16Li128ELi8ELi11ELi384ELi7168EEvPfPKT_S4_,@function
        .size           _Z31router_gemm_kernel_float_outputI13__nv_bfloat16Li128ELi8ELi11ELi384ELi7168EEvPfPKT_S4_,(.L_x_37 - _Z31router_gemm_kernel_float_outputI13__nv_bfloat16Li128ELi8ELi11ELi384ELi7168EEvPfPKT_S4_)
        .other          _Z31router_gemm_kernel_float_outputI13__nv_bfloat16Li128ELi8ELi11ELi384ELi7168EEvPfPKT_S4_,@"STO_CUDA_ENTRY STV_DEFAULT"
_Z31router_gemm_kernel_float_outputI13__nv_bfloat16Li128ELi8ELi11ELi384ELi7168EEvPfPKT_S4_:
.text._Z31router_gemm_kernel_float_outputI13__nv_bfloat16Li128ELi8ELi11ELi384ELi7168EEvPfPKT_S4_:
        /* <DEDUP_REMOVED lines=40> */
[----:B------:R-:W-:-:S03]  /*0280*/  PRMT R11, RZ, 0x5410, R21 ;  /* 0x00005410ff0b7816 */ /* 0x000fc60000000015 */
[----:B------:R-:W-:Y:S01]  /*0290*/  FFMA.FTZ R20, R10, R5, R4 ;  /* 0x000000050a147223 */ /* 0x000fe20000010004 */
[----:B------:R-:W-:-:S05]  /*02a0*/  PRMT R4, RZ, 0x5410, R77 ;  /* 0x00005410ff047816 */ /* 0x000fca000000004d */
[----:B------:R-:W-:Y:S01]  /*02b0*/  FFMA.FTZ R11, R4, R11, R20 ;  /* 0x0000000b040b7223 */ /* 0x000fe20000010014 */
[----:B---3--:R-:W-:Y:S02]  /*02c0*/  PRMT R20, RZ, 0x5410, R84 ;  /* 0x00005410ff147816 */ /* 0x008fe40000000054 */
[----:B------:R-:W-:-:S03]  /*02d0*/  PRMT R5, RZ, 0x7610, R77 ;  /* 0x00007610ff057816 */ /* 0x000fc6000000004d */
[----:B------:R-:W-:Y:S01]  /*02e0*/  FFMA.FTZ R76, R3, R20, RZ ;  /* 0x00000014034c7223 */ /* 0x000fe200000100ff */
        /* <DEDUP_REMOVED lines=22> */
[----:B------:R-:W2:Y:S02]  /*0450*/  LDG.E.128 R76, [R114.64+0x19000] ;  /* 0x01900004724c7981 */ /* 0x000ea4000c1e1d00 */
[----:B------:R-:W-:Y:S01]  /*0460*/  FFMA.FTZ R107, R9, R20, R11 ;  /* 0x00000014096b7223 */ /* 0x000fe2000001000b */
[----:B------:R-:W-:Y:S01]  /*0470*/  PRMT R11, RZ, 0x5410, R87 ;  /* 0x00005410ff0b7816 */ /* 0x000fe20000000057 */
[----:B------:R-:W-:Y:S01]  /*0480*/  FFMA.FTZ R21, R7, R86, R21 ;  /* 0x0000005607157223 */ /* 0x000fe20000010015 */
[----:B-----5:R-:W-:-:S03]  /*0490*/  PRMT R20, RZ, 0x5410, R12 ;  /* 0x00005410ff147816 */ /* 0x020fc6000000000c */
        /* <DEDUP_REMOVED lines=8> */
[----:B------:R-:W-:Y:S01]  /*0520*/  PRMT R12, RZ, 0x5410, R16 ;  /* 0x00005410ff0c7816 */ /* 0x000fe20000000010 */
[----:B------:R-:W3:Y:S02]  /*0530*/  LDG.E.128 R84, [R114.64+0x20000] ;  /* 0x0200000472547981 */ /* 0x000ee4000c1e1d00 */
[----:B------:R-:W-:-:S02]  /*0540*/  FFMA.FTZ R20, R4, R21, R20 ;  /* 0x0000001504147223 */ /* 0x000fc40000010014 */
[----:B------:R-:W-:Y:S01]  /*0550*/  FFMA.FTZ R21, R3, R12, RZ ;  /* 0x0000000c03157223 */ /* 0x000fe200000100ff */
[----:B------:R-:W-:Y:S02]  /*0560*/  PRMT R12, RZ, 0x7610, R13 ;  /* 0x00007610ff0c7816 */ /* 0x000fe4000000000d */
[----:B------:R-:W-:-:S03]  /*0570*/  PRMT R13, RZ, 0x7610, R16 ;  /* 0x00007610ff0d7816 */ /* 0x000fc60000000010 */
        /* <DEDUP_REMOVED lines=12> */
[----:B------:R-:W-:-:S05]  /*0640*/  PRMT R13, RZ, 0x5410, R15 ;  /* 0x00005410ff0d7816 */ /* 0x000fca000000000f */
[----:B------:R-:W-:Y:S01]  /*0650*/  FFMA.FTZ R12, R8, R13, R12 ;  /* 0x0000000d080c7223 */ /* 0x000fe2000001000c */
        /* <DEDUP_REMOVED lines=8> */
[----:B------:R-:W-:-:S04]  /*06e0*/  FFMA.FTZ R12, R3, R12, RZ ;  /* 0x0000000c030c7223 */ /* 0x000fc800000100ff */
        /* <DEDUP_REMOVED lines=8> */
[----:B------:R-:W-:Y:S01]  /*0770*/  FFMA.FTZ R14, R3, R12, RZ ;  /* 0x0000000c030e7223 */ /* 0x000fe200000100ff */
        /* <DEDUP_REMOVED lines=16> */
[----:B------:R-:W-:Y:S01]  /*0880*/  PRMT R94, RZ, 0x7610, R94 ;  /* 0x00007610ff5e7816 */ /* 0x000fe2000000005e */
[----:B------:R-:W2:Y:S02]  /*0890*/  LDG.E.128 R96, [R114.64+0xb800] ;  /* 0x00b8000472607981 */ /* 0x000ea4000c1e1d00 */
[C---:B------:R-:W-:Y:S01]  /*08a0*/  FFMA.FTZ R92, R8.reuse, R13, R12 ;  /* 0x0000000d085c7223 */ /* 0x040fe2000001000c */
[--C-:B------:R-:W-:Y:S01]  /*08b0*/  PRMT R93, RZ, 0x5410, R95.reuse ;  /* 0x00005410ff5d7816 */ /* 0x100fe2000000005f */
[----:B------:R-:W-:Y:S02]  /*08c0*/  FFMA.FTZ R94, R7, R94, R14 ;  /* 0x0000005e075e7223 */ /* 0x000fe4000001000e */
[----:B------:R-:W-:Y:S01]  /*08d0*/  FFMA.FTZ R102, R9, R102, R92 ;  /* 0x0000006609667223 */ /* 0x000fe2000001005c */
[----:B------:R-:W-:Y:S01]  /*08e0*/  PRMT R92, RZ, 0x5410, R24 ;  /* 0x00005410ff5c7816 */ /* 0x000fe20000000018 */
[----:B------:R-:W-:Y:S01]  /*08f0*/  FFMA.FTZ R93, R8, R93, R94 ;  /* 0x0000005d085d7223 */ /* 0x000fe2000001005e */
[----:B------:R-:W2:Y:S03]  /*0900*/  LDG.E.128 R12, [R114.64+0x4800] ;  /* 0x00480004720c7981 */ /* 0x000ea6000c1e1d00 */
[----:B------:R-:W-:Y:S01]  /*0910*/  FFMA.FTZ R94, R3, R92, RZ ;  /* 0x0000005c035e7223 */ /* 0x000fe200000100ff */
[----:B------:R-:W-:-:S05]  /*0920*/  PRMT R92, RZ, 0x7610, R95 ;  /* 0x00007610ff5c7816 */ /* 0x000fca000000005f */
[----:B------:R-:W-:Y:S01]  /*0930*/  FFMA.FTZ R103, R9, R92, R93 ;  /* 0x0000005c09677223 */ /* 0x000fe2000001005d */
[----:B------:R-:W-:Y:S02]  /*0940*/  PRMT R93, RZ, 0x7610, R24 ;  /* 0x00007610ff5d7816 */ /* 0x000fe40000000018 */
[--C-:B------:R-:W-:Y:S02]  /*0950*/  PRMT R24, RZ, 0x5410, R28.reuse ;  /* 0x00005410ff187816 */ /* 0x100fe4000000001c */
[----:B------:R-:W-:-:S03]  /*0960*/  PRMT R95, RZ, 0x7610, R28 ;  /* 0x00007610ff5f7816 */ /* 0x000fc6000000001c */
[----:B------:R-:W-:Y:S02]  /*0970*/  FFMA.FTZ R24, R3, R24, RZ ;  /* 0x0000001803187223 */ /* 0x000fe400000100ff */
[C---:B------:R-:W-:Y:S01]  /*0980*/  FFMA.FTZ R94, R10.reuse, R93, R94 ;  /* 0x0000005d0a5e7223 */ /* 0x040fe2000001005e */
[--C-:B------:R-:W-:Y:S01]  /*0990*/  PRMT R93, RZ, 0x5410, R25.reuse ;  /* 0x00005410ff5d7816 */ /* 0x100fe20000000019 */
[----:B------:R-:W-:Y:S01]  /*09a0*/  FFMA.FTZ R95, R10, R95, R24 ;  /* 0x0000005f0a5f7223 */ /* 0x000fe20000010018 */
[----:B------:R-:W-:Y:S02]  /*09b0*/  PRMT R24, RZ, 0x7610, R25 ;  /* 0x00007610ff187816 */ /* 0x000fe40000000019 */
[--C-:B------:R-:W-:Y:S01]  /*09c0*/  PRMT R25, RZ, 0x5410, R29.reuse ;  /* 0x00005410ff197816 */ /* 0x100fe2000000001d */
[----:B------:R-:W-:Y:S01]  /*09d0*/  FFMA.FTZ R93, R4, R93, R94 ;  /* 0x0000005d045d7223 */ /* 0x000fe2000001005e */
[----:B------:R-:W-:-:S03]  /*09e0*/  PRMT R28, RZ, 0x7610, R29 ;  /* 0x00007610ff1c7816 */ /* 0x000fc6000000001d */
[----:B------:R-:W-:Y:S01]  /*09f0*/  FFMA.FTZ R95, R4, R25, R95 ;  /* 0x00000019045f7223 */ /* 0x000fe2000001005f */
[--C-:B------:R-:W-:Y:S01]  /*0a00*/  PRMT R25, RZ, 0x5410, R26.reuse ;  /* 0x00005410ff197816 */ /* 0x100fe2000000001a */
[C---:B------:R-:W-:Y:S01]  /*0a10*/  FFMA.FTZ R24, R5.reuse, R24, R93 ;  /* 0x0000001805187223 */ /* 0x040fe2000001005d */
[----:B------:R-:W-:Y:S01]  /*0a20*/  PRMT R26, RZ, 0x7610, R26 ;  /* 0x00007610ff1a7816 */ /* 0x000fe2000000001a */
[----:B------:R-:W-:Y:S02]  /*0a30*/  FFMA.FTZ R28, R5, R28, R95 ;  /* 0x0000001c051c7223 */ /* 0x000fe4000001005f */
[----:B------:R-:W-:Y:S01]  /*0a40*/  FFMA.FTZ R24, R6, R25, R24 ;  /* 0x0000001906187223 */ /* 0x000fe20000010018 */
[----:B------:R-:W-:Y:S01]  /*0a50*/  PRMT R25, RZ, 0x5410, R30 ;  /* 0x00005410ff197816 */ /* 0x000fe2000000001e */
[----:B------:R-:W3:Y:S02]  /*0a60*/  LDG.E.128 R92, [R114.64+0x8000] ;  /* 0x00800004725c7981 */ /* 0x000ee4000c1e1d00 */
[----:B------:R-:W-:-:S02]  /*0a70*/  FFMA.FTZ R24, R7, R26, R24 ;  /* 0x0000001a07187223 */ /* 0x000fc40000010018 */
[----:B------:R-:W-:Y:S01]  /*0a80*/  FFMA.FTZ R28, R6, R25, R28 ;  /* 0x00000019061c7223 */ /* 0x000fe2000001001c */
[----:B------:R-:W-:Y:S02]  /*0a90*/  PRMT R25, RZ, 0x5410, R27 ;  /* 0x00005410ff197816 */ /* 0x000fe4000000001b */
[----:B------:R-:W-:-:S03]  /*0aa0*/  PRMT R30, RZ, 0x7610, R30 ;  /* 0x00007610ff1e7816 */ /* 0x000fc6000000001e */
[----:B------:R-:W-:Y:S01]  /*0ab0*/  FFMA.FTZ R24, R8, R25, R24 ;  /* 0x0000001908187223 */ /* 0x000fe20000010018 */
[----:B------:R-:W-:-:S03]  /*0ac0*/  PRMT R25, RZ, 0x5410, R31 ;  /* 0x00005410ff197816 */ /* 0x000fc6000000001f */
[----:B------:R-:W-:Y:S01]  /*0ad0*/  FFMA.FTZ R104, R9, R104, R24 ;  /* 0x0000006809687223 */ /* 0x000fe20000010018 */
[----:B------:R-:W-:Y:S01]  /*0ae0*/  PRMT R24, RZ, 0x5410, R32 ;  /* 0x00005410ff187816 */ /* 0x000fe20000000020 */
[----:B------:R-:W-:-:S04]  /*0af0*/  FFMA.FTZ R28, R7, R30, R28 ;  /* 0x0000001e071c7223 */ /* 0x000fc8000001001c */
[----:B------:R-:W-:Y:S01]  /*0b00*/  FFMA.FTZ R26, R3, R24, RZ ;  /* 0x00000018031a7223 */ /* 0x000fe200000100ff */
        /* <DEDUP_REMOVED lines=8> */
[----:B------:R-:W-:-:S04]  /*0b90*/  FFMA.FTZ R24, R3, R24, RZ ;  /* 0x0000001803187223 */ /* 0x000fc800000100ff */
        /* <DEDUP_REMOVED lines=13> */
[--C-:B------:R-:W-:Y:S01]  /*0c70*/  PRMT R29, RZ, 0x5410, R35.reuse ;  /* 0x00005410ff1d7816 */ /* 0x100fe20000000023 */
[C---:B------:R-:W-:Y:S01]  /*0c80*/  FFMA.FTZ R34, R7.reuse, R34, R24 ;  /* 0x0000002207227223 */ /* 0x040fe20000010018 */
[----:B------:R-:W-:Y:S01]  /*0c90*/  PRMT R38, RZ, 0x7610, R38 ;  /* 0x00007610ff267816 */ /* 0x000fe20000000026 */
[----:B------:R-:W4:Y:S01]  /*0ca0*/  LDG.E.128 R24, [R114.64+0xf000] ;  /* 0x00f0000472187981 */ /* 0x000f22000c1e1d00 */
[----:B------:R-:W-:Y:S01]  /*0cb0*/  PRMT R106, RZ, 0x7610, R35 ;  /* 0x00007610ff6a7816 */ /* 0x000fe20000000023 */
[C---:B------:R-:W-:Y:S01]  /*0cc0*/  FFMA.FTZ R34, R8.reuse, R29, R34 ;  /* 0x0000001d08227223 */ /* 0x040fe20000010022 */
[----:B------:R-:W-:Y:S01]  /*0cd0*/  PRMT R32, RZ, 0x5410, R40 ;  /* 0x00005410ff207816 */ /* 0x000fe20000000028 */
[----:B------:R-:W-:Y:S01]  /*0ce0*/  FFMA.FTZ R38, R7, R38, R28 ;  /* 0x0000002607267223 */ /* 0x000fe2000001001c */
[--C-:B------:R-:W-:Y:S01]  /*0cf0*/  PRMT R33, RZ, 0x5410, R39.reuse ;  /* 0x00005410ff217816 */ /* 0x100fe20000000027 */
[----:B------:R-:W-:Y:S01]  /*0d00*/  FFMA.FTZ R106, R9, R106, R34 ;  /* 0x0000006a096a7223 */ /* 0x000fe20000010022 */
[----:B------:R-:W-:Y:S01]  /*0d10*/  PRMT R35, RZ, 0x5410, R42 ;  /* 0x00005410ff237816 */ /* 0x000fe2000000002a */
[----:B------:R-:W-:Y:S01]  /*0d20*/  FFMA.FTZ R34, R3, R32, RZ ;  /* 0x0000002003227223 */ /* 0x000fe200000100ff */
[----:B------:R-:W-:Y:S01]  /*0d30*/  PRMT R32, RZ, 0x7610, R39 ;  /* 0x00007610ff207816 */ /* 0x000fe20000000027 */
[----:B------:R-:W-:Y:S01]  /*0d40*/  FFMA.FTZ R33, R8, R33, R38 ;  /* 0x0000002108217223 */ /* 0x000fe20000010026 */
[----:B------:R-:W-:Y:S01]  /*0d50*/  PRMT R108, RZ, 0x7610, R42 ;  /* 0x00007610ff6c7816 */ /* 0x000fe2000000002a */
        /* <DEDUP_REMOVED lines=8> */
[--C-:B------:R-:W-:Y:S02]  /*0de0*/  PRMT R4, RZ, 0x5410, R44.reuse ;  /* 0x00005410ff047816 */ /* 0x100fe4000000002c */
[----:B------:R-:W-:Y:S02]  /*0df0*/  PRMT R32, RZ, 0x7610, R41 ;  /* 0x00007610ff207816 */ /* 0x000fe40000000029 */
[----:B------:R-:W-:Y:S01]  /*0e00*/  PRMT R44, RZ, 0x7610, R44 ;  /* 0x00007610ff2c7816 */ /* 0x000fe2000000002c */
[----:B------:R-:W-:Y:S01]  /*0e10*/  FFMA.FTZ R4, R40, R4, R107 ;  /* 0x0000000428047223 */ /* 0x000fe2000001006b */
[----:B------:R-:W-:Y:S01]  /*0e20*/  PRMT R41, RZ, 0x7610, R48 ;  /* 0x00007610ff297816 */ /* 0x000fe20000000030 */
[----:B------:R-:W-:Y:S01]  /*0e30*/  FFMA.FTZ R32, R5, R32, R33 ;  /* 0x0000002005207223 */ /* 0x000fe20000010021 */
[----:B------:R-:W-:Y:S02]  /*0e40*/  PRMT R5, RZ, 0x5410, R45 ;  /* 0x00005410ff057816 */ /* 0x000fe4000000002d */
[--C-:B------:R-:W-:Y:S01]  /*0e50*/  PRMT R42, RZ, 0x5410, R49.reuse ;  /* 0x00005410ff2a7816 */ /* 0x100fe20000000031 */
        /* <DEDUP_REMOVED lines=28> */
[----:B------:R-:W-:Y:S02]  /*1020*/  FFMA.FTZ R4, R40, R4, R11 ;  /* 0x0000000428047223 */ /* 0x000fe4000001000b */
[C---:B------:R-:W-:Y:S01]  /*1030*/  FFMA.FTZ R56, R41.reuse, R56, R5 ;  /* 0x0000003829387223 */ /* 0x040fe20000010005 */
[----:B------:R-:W-:Y:S01]  /*1040*/  PRMT R5, RZ, 0x5410, R53 ;  /* 0x00005410ff057816 */ /* 0x000fe20000000035 */
[----:B------:R-:W-:-:S04]  /*1050*/  FFMA.FTZ R4, R41, R52, R4 ;  /* 0x0000003429047223 */ /* 0x000fc80000010004 */
[----:B------:R-:W-:Y:S01]  /*1060*/  FFMA.FTZ R5, R42, R5, R4 ;  /* 0x000000052a057223 */ /* 0x000fe20000010004 */
[----:B------:R-:W-:Y:S02]  /*1070*/  PRMT R4, RZ, 0x7610, R53 ;  /* 0x00007610ff047816 */ /* 0x000fe40000000035 */
        /* <DEDUP_REMOVED lines=46> */
[----:B------:R-:W5:Y:S03]  /*1360*/  LDG.E.128 R8, [R114.64+0x20800] ;  /* 0x0208000472087981 */ /* 0x000f66000c1e1d00 */
[----:B------:R-:W-:Y:S01]  /*1370*/  FFMA.FTZ R56, R109, R56, R57 ;  /* 0x000000386d387223 */ /* 0x000fe20000010039 */
[----:B------:R-:W-:Y:S01]  /*1380*/  PRMT R57, RZ, 0x5410, R72 ;  /* 0x00005410ff397816 */ /* 0x000fe20000000048 */
[----:B------:R-:W-:Y:S01]  /*1390*/  FFMA.FTZ R50, R43, R50, R64 ;  /* 0x000000322b327223 */ /* 0x000fe20000010040 */
[----:B------:R-:W5:Y:S01]  /*13a0*/  LDG.E.128 R4, [R114.64+0x1d000] ;  /* 0x01d0000472047981 */ /* 0x000f62000c1e1d00 */
        /* <DEDUP_REMOVED lines=8> */
[--C-:B------:R-:W-:Y:S01]  /*1430*/  PRMT R57, RZ, 0x5410, R69.reuse ;  /* 0x00005410ff397816 */ /* 0x100fe20000000045 */
[----:B------:R-:W-:Y:S02]  /*1440*/  FFMA.FTZ R56, R41, R68, R56 ;  /* 0x0000004429387223 */ /* 0x000fe40000010038 */
[----:B------:R-:W-:Y:S02]  /*1450*/  FFMA.FTZ R59, R108, R49, R50 ;  /* 0x000000316c3b7223 */ /* 0x000fe40000010032 */
[----:B------:R-:W-:Y:S01]  /*1460*/  FFMA.FTZ R57, R42, R57, R56 ;  /* 0x000000392a397223 */ /* 0x000fe20000010038 */
[----:B------:R-:W-:Y:S01]  /*1470*/  PRMT R56, RZ, 0x7610, R69 ;  /* 0x00007610ff387816 */ /* 0x000fe20000000045 */
[----:B------:R-:W-:Y:S01]  /*1480*/  FFMA.FTZ R58, R109, R58, R59 ;  /* 0x0000003a6d3a7223 */ /* 0x000fe2000001003b */
[----:B------:R-:W-:-:S02]  /*1490*/  PRMT R59, RZ, 0x5410, R73 ;  /* 0x00005410ff3b7816 */ /* 0x000fc40000000049 */
        /* <DEDUP_REMOVED lines=8> */
[--C-:B------:R-:W-:Y:S01]  /*1520*/  PRMT R56, RZ, 0x5410, R70.reuse ;  /* 0x00005410ff387816 */ /* 0x100fe20000000046 */
[----:B------:R-:W5:Y:S04]  /*1530*/  LDG.E.128 R44, [R114.64+0x24000] ;  /* 0x02400004722c7981 */ /* 0x000f68000c1e1d00 */
[----:B------:R-:W-:Y:S01]  /*1540*/  FFMA.FTZ R56, R43, R56, R57 ;  /* 0x000000382b387223 */ /* 0x000fe20000010039 */
[----:B------:R-:W-:Y:S01]  /*1550*/  PRMT R57, RZ, 0x7610, R70 ;  /* 0x00007610ff397816 */ /* 0x000fe20000000046 */
[----:B------:R-:W5:Y:S04]  /*1560*/  LDG.E.128 R48, [R114.64+0x1800] ;  /* 0x0018000472307981 */ /* 0x000f68000c1e1d00 */
[----:B------:R-:W-:Y:S01]  /*1570*/  FFMA.FTZ R65, R108, R57, R56 ;  /* 0x000000396c417223 */ /* 0x000fe20000010038 */
[----:B------:R-:W-:-:S03]  /*1580*/  PRMT R67, RZ, 0x7610, R67 ;  /* 0x00007610ff437816 */ /* 0x000fc60000000043 */
[----:B------:R-:W-:Y:S01]  /*1590*/  FFMA.FTZ R64, R109, R64, R65 ;  /* 0x000000406d407223 */ /* 0x000fe20000010041 */
[----:B------:R-:W-:Y:S01]  /*15a0*/  PRMT R65, RZ, 0x5410, R80 ;  /* 0x00005410ff417816 */ /* 0x000fe20000000050 */
[C---:B------:R-:W-:Y:S02]  /*15b0*/  FFMA.FTZ R102, R110.reuse, R67, R58 ;  /* 0x000000436e667223 */ /* 0x040fe4000001003a */
[----:B------:R-:W-:Y:S01]  /*15c0*/  FFMA.FTZ R103, R110, R103, R64 ;  /* 0x000000676e677223 */ /* 0x000fe20000010040 */
[----:B--2---:R-:W-:Y:S01]  /*15d0*/  PRMT R64, RZ, 0x5410, R76 ;  /* 0x00005410ff407816 */ /* 0x004fe2000000004c */
[C---:B------:R-:W-:Y:S01]  /*15e0*/  FFMA.FTZ R65, R40.reuse, R65, R106 ;  /* 0x0000004128417223 */ /* 0x040fe2000001006a */
[----:B------:R-:W-:Y:S02]  /*15f0*/  PRMT R58, RZ, 0x5410, R74 ;  /* 0x00005410ff3a7816 */ /* 0x000fe4000000004a */
        /* <DEDUP_REMOVED lines=14> */
[----:B------:R-:W2:Y:S02]  /*16e0*/  LDG.E.128 R56, [R114.64+0x5000] ;  /* 0x0050000472387981 */ /* 0x000ea4000c1e1d00 */
[C---:B------:R-:W-:Y:S01]  /*16f0*/  FFMA.FTZ R65, R107.reuse, R64, R65 ;  /* 0x000000406b417223 */ /* 0x040fe20000010041 */
[----:B------:R-:W-:Y:S01]  /*1700*/  PRMT R64, RZ, 0x7610, R81 ;  /* 0x00007610ff407816 */ /* 0x000fe20000000051 */
[----:B------:R-:W-:Y:S01]  /*1710*/  FFMA.FTZ R67, R42, R67, R80 ;  /* 0x000000432a437223 */ /* 0x000fe20000010050 */
[----:B------:R-:W-:Y:S01]  /*1720*/  PRMT R75, RZ, 0x7610, R75 ;  /* 0x00007610ff4b7816 */ /* 0x000fe2000000004b */
[----:B------:R-:W2:Y:S02]  /*1730*/  LDG.E.128 R60, [R114.64+0x8800] ;  /* 0x00880004723c7981 */ /* 0x000ea4000c1e1d00 */
[----:B------:R-:W-:Y:S01]  /*1740*/  FFMA.FTZ R67, R107, R64, R67 ;  /* 0x000000406b437223 */ /* 0x000fe20000010043 */
[----:B------:R-:W-:-:S05]  /*1750*/  PRMT R64, RZ, 0x5410, R78 ;  /* 0x00005410ff407816 */ /* 0x000fca000000004e */
[----:B------:R-:W-:Y:S01]  /*1760*/  FFMA.FTZ R64, R43, R64, R65 ;  /* 0x000000402b407223 */ /* 0x000fe20000010041 */
[----:B------:R-:W-:Y:S02]  /*1770*/  PRMT R65, RZ, 0x7610, R78 ;  /* 0x00007610ff417816 */ /* 0x000fe4000000004e */
[----:B------:R-:W-:-:S03]  /*1780*/  PRMT R79, RZ, 0x7610, R79 ;  /* 0x00007610ff4f7816 */ /* 0x000fc6000000004f */
[----:B------:R-:W-:-:S04]  /*1790*/  FFMA.FTZ R73, R108, R65, R64 ;  /* 0x000000416c497223 */ /* 0x000fc80000010040 */
[----:B------:R-:W-:-:S04]  /*17a0*/  FFMA.FTZ R72, R109, R72, R73 ;  /* 0x000000486d487223 */ /* 0x000fc80000010049 */
[----:B------:R-:W-:Y:S01]  /*17b0*/  FFMA.FTZ R80, R110, R79, R72 ;  /* 0x0000004f6e507223 */ /* 0x000fe20000010048 */
[--C-:B---3--:R-:W-:Y:S02]  /*17c0*/  PRMT R72, RZ, 0x5410, R84.reuse ;  /* 0x00005410ff487816 */ /* 0x108fe40000000054 */
[----:B------:R-:W-:-:S03]  /*17d0*/  PRMT R84, RZ, 0x7610, R84 ;  /* 0x00007610ff547816 */ /* 0x000fc60000000054 */
[C---:B------:R-:W-:Y:S01]  /*17e0*/  FFMA.FTZ R3, R40.reuse, R72, R3 ;  /* 0x0000004828037223 */ /* 0x040fe20000010003 */
        /* <DEDUP_REMOVED lines=13> */
[----:B------:R-:W-:Y:S01]  /*18c0*/  PRMT R40, RZ, 0x5410, R86 ;  /* 0x00005410ff287816 */ /* 0x000fe20000000056 */
[----:B------:R-:W-:Y:S01]  /*18d0*/  FFMA.FTZ R104, R110, R75, R66 ;  /* 0x0000004b6e687223 */ /* 0x000fe20000010042 */
[----:B------:R-:W-:-:S03]  /*18e0*/  PRMT R42, RZ, 0x5410, R90 ;  /* 0x00005410ff2a7816 */ /* 0x000fc6000000005a */
[C---:B------:R-:W-:Y:S01]  /*18f0*/  FFMA.FTZ R40, R43.reuse, R40, R3 ;  /* 0x000000282b287223 */ /* 0x040fe20000010003 */
[----:B------:R-:W-:Y:S02]  /*1900*/  PRMT R3, RZ, 0x7610, R86 ;  /* 0x00007610ff037816 */ /* 0x000fe40000000056 */
        /* <DEDUP_REMOVED lines=18> */
[----:B----4-:R-:W-:Y:S01]  /*1a30*/  PRMT R82, RZ, 0x5410, R21 ;  /* 0x00005410ff527816 */ /* 0x010fe20000000015 */
[C---:B------:R-:W-:Y:S01]  /*1a40*/  FFMA.FTZ R118, R110.reuse, R87, R3 ;  /* 0x000000576e767223 */ /* 0x040fe20000010003 */
[----:B------:R-:W-:Y:S01]  /*1a50*/  PRMT R3, RZ, 0x5410, R20 ;  /* 0x00005410ff037816 */ /* 0x000fe20000000014 */
[----:B------:R-:W-:Y:S01]  /*1a60*/  FFMA.FTZ R110, R110, R91, R76 ;  /* 0x0000005b6e6e7223 */ /* 0x000fe2000001004c */
[----:B-----5:R-:W-:Y:S01]  /*1a70*/  PRMT R76, RZ, 0x5410, R16 ;  /* 0x00005410ff4c7816 */ /* 0x020fe20000000010 */
[----:B------:R-:W3:Y:S01]  /*1a80*/  LDG.E.128 R68, [R114.64+0xf800] ;  /* 0x00f8000472447981 */ /* 0x000ee2000c1e1d00 */
[----:B------:R-:W-:-:S02]  /*1a90*/  PRMT R83, RZ, 0x7610, R20 ;  /* 0x00007610ff537816 */ /* 0x000fc40000000014 */
[----:B------:R-:W-:Y:S01]  /*1aa0*/  PRMT R16, RZ, 0x7610, R16 ;  /* 0x00007610ff107816 */ /* 0x000fe20000000010 */
[----:B------:R-:W-:Y:S01]  /*1ab0*/  FFMA.FTZ R76, R3, R76, R112 ;  /* 0x0000004c034c7223 */ /* 0x000fe20000010070 */
[----:B------:R-:W-:Y:S01]  /*1ac0*/  PRMT R106, RZ, 0x7610, R21 ;  /* 0x00007610ff6a7816 */ /* 0x000fe20000000015 */
[----:B------:R-:W4:Y:S01]  /*1ad0*/  LDG.E.128 R72, [R114.64+0x16800] ;  /* 0x0168000472487981 */ /* 0x000f22000c1e1d00 */
        /* <DEDUP_REMOVED lines=17> */
[----:B------:R-:W-:Y:S01]  /*1bf0*/  PRMT R108, RZ, 0x7610, R22 ;  /* 0x00007610ff6c7816 */ /* 0x000fe20000000016 */
        /* <DEDUP_REMOVED lines=13> */
[----:B------:R-:W4:Y:S01]  /*1cd0*/  LDG.E.128 R20, [R114.64+0x1a000] ;  /* 0x01a0000472147981 */ /* 0x000f22000c1e1d00 */
        /* <DEDUP_REMOVED lines=21> */
[----:B------:R-:W-:Y:S01]  /*1e30*/  PRMT R16, RZ, 0x5410, R94 ;  /* 0x00005410ff107816 */ /* 0x000fe2000000005e */
[----:B------:R-:W4:Y:S02]  /*1e40*/  LDG.E.128 R12, [R114.64+0x21000] ;  /* 0x02100004720c7981 */ /* 0x000f24000c1e1d00 */
[----:B------:R-:W-:Y:S01]  /*1e50*/  FFMA.FTZ R97, R106, R97, R84 ;  /* 0x000000616a617223 */ /* 0x000fe20000010054 */
[----:B------:R-:W-:Y:S01]  /*1e60*/  PRMT R84, RZ, 0x5410, R98 ;  /* 0x00005410ff547816 */ /* 0x000fe20000000062 */
[C---:B------:R-:W-:Y:S01]  /*1e70*/  FFMA.FTZ R93, R105.reuse, R16, R93 ;  /* 0x00000010695d7223 */ /* 0x040fe2000001005d */
[----:B------:R-:W-:Y:S01]  /*1e80*/  PRMT R85, RZ, 0x7610, R94 ;  /* 0x00007610ff557816 */ /* 0x000fe2000000005e */
[----:B------:R-:W4:Y:S02]  /*1e90*/  LDG.E.128 R16, [R114.64+0x24800] ;  /* 0x0248000472107981 */ /* 0x000f24000c1e1d00 */
        /* <DEDUP_REMOVED lines=27> */
[C---:B------:R-:W-:Y:S01]  /*2050*/  FFMA.FTZ R29, R106.reuse, R29, R28 ;  /* 0x0000001d6a1d7223 */ /* 0x040fe2000001001c */
        /* <DEDUP_REMOVED lines=20> */
[----:B------:R-:W-:-:S02]  /*21a0*/  FFMA.FTZ R28, R83, R32, R28 ;  /* 0x00000020531c7223 */ /* 0x000fc4000001001c */
[----:B------:R-:W-:Y:S01]  /*21b0*/  FFMA.FTZ R25, R108, R25, R24 ;  /* 0x000000196c197223 */ /* 0x000fe20000010018 */
[----:B------:R-:W-:Y:S01]  /*21c0*/  PRMT R24, RZ, 0x5410, R27 ;  /* 0x00005410ff187816 */ /* 0x000fe2000000001b */
        /* <DEDUP_REMOVED lines=11> */
[----:B------:R-:W4:Y:S01]  /*2280*/  LDG.E.128 R24, [R114.64+0x5800] ;  /* 0x0058000472187981 */ /* 0x000f22000c1e1d00 */
[----:B------:R-:W-:Y:S02]  /*2290*/  FFMA.FTZ R33, R106, R33, R28 ;  /* 0x000000216a217223 */ /* 0x000fe4000001001c */
[C---:B------:R-:W-:Y:S01]  /*22a0*/  FFMA.FTZ R36, R105.reuse, R36, R37 ;  /* 0x0000002469247223 */ /* 0x040fe20000010025 */
[----:B------:R-:W-:Y:S01]  /*22b0*/  PRMT R37, RZ, 0x7610, R38 ;  /* 0x00007610ff257816 */ /* 0x000fe20000000026 */
[----:B------:R-:W-:Y:S01]  /*22c0*/  FFMA.FTZ R32, R105, R32, R33 ;  /* 0x0000002069207223 */ /* 0x000fe20000010021 */
[----:B------:R-:W-:Y:S01]  /*22d0*/  PRMT R33, RZ, 0x7610, R34 ;  /* 0x00007610ff217816 */ /* 0x000fe20000000022 */
[----:B------:R-:W4:Y:S01]  /*22e0*/  LDG.E.128 R28, [R114.64+0x9000] ;  /* 0x00900004721c7981 */ /* 0x000f22000c1e1d00 */
[--C-:B------:R-:W-:Y:S01]  /*22f0*/  PRMT R34, RZ, 0x5410, R39.reuse ;  /* 0x00005410ff227816 */ /* 0x100fe20000000027 */
[----:B------:R-:W-:Y:S01]  /*2300*/  FFMA.FTZ R36, R108, R37, R36 ;  /* 0x000000256c247223 */ /* 0x000fe20000010024 */
[----:B------:R-:W-:-:S03]  /*2310*/  PRMT R96, RZ, 0x7610, R39 ;  /* 0x00007610ff607816 */ /* 0x000fc60000000027 */
        /* <DEDUP_REMOVED lines=35> */
[----:B------:R-:W-:-:S04]  /*2550*/  FFMA.FTZ R32, R107, R32, R33 ;  /* 0x000000206b207223 */ /* 0x000fc80000010021 */
[C---:B------:R-:W-:Y:S01]  /*2560*/  FFMA.FTZ R81, R109.reuse, R4, R5 ;  /* 0x000000046d517223 */ /* 0x040fe20000010005 */
[----:B------:R-:W-:Y:S01]  /*2570*/  PRMT R4, RZ, 0x7610, R11 ;  /* 0x00007610ff047816 */ /* 0x000fe2000000000b */
[C---:B------:R-:W-:Y:S02]  /*2580*/  FFMA.FTZ R80, R109.reuse, R80, R32 ;  /* 0x000000506d507223 */ /* 0x040fe40000010020 */
[----:B------:R-:W4:Y:S02]  /*2590*/  LDG.E.128 R32, [R114.64+0xc800] ;  /* 0x00c8000472207981 */ /* 0x000f24000c1e1d00 */
[----:B------:R-:W-:Y:S01]  /*25a0*/  FFMA.FTZ R97, R109, R4, R8 ;  /* 0x000000046d617223 */ /* 0x000fe20000010008 */
[--C-:B------:R-:W-:Y:S02]  /*25b0*/  PRMT R4, RZ, 0x5410, R44.reuse ;  /* 0x00005410ff047816 */ /* 0x100fe4000000002c */
[----:B------:R-:W-:-:S03]  /*25c0*/  PRMT R8, RZ, 0x7610, R44 ;  /* 0x00007610ff087816 */ /* 0x000fc6000000002c */
[----:B------:R-:W-:Y:S01]  /*25d0*/  FFMA.FTZ R110, R3, R4, R110 ;  /* 0x00000004036e7223 */ /* 0x000fe2000001006e */
[----:B------:R-:W-:Y:S01]  /*25e0*/  PRMT R3, RZ, 0x5410, R52 ;  /* 0x00005410ff037816 */ /* 0x000fe20000000034 */
[----:B------:R-:W4:Y:S02]  /*25f0*/  LDG.E.128 R4, [R114.64+0x13800] ;  /* 0x0138000472047981 */ /* 0x000f24000c1e1d00 */
[----:B------:R-:W-:Y:S01]  /*2600*/  FFMA.FTZ R110, R83, R8, R110 ;  /* 0x00000008536e7223 */ /* 0x000fe2000001006e */
[--C-:B------:R-:W-:Y:S02]  /*2610*/  PRMT R8, RZ, 0x5410, R48.reuse ;  /* 0x00005410ff087816 */ /* 0x100fe40000000030 */
[----:B------:R-:W-:Y:S02]  /*2620*/  PRMT R99, RZ, 0x5410, R45 ;  /* 0x00005410ff637816 */ /* 0x000fe4000000002d */
[----:B------:R-:W-:Y:S01]  /*2630*/  PRMT R48, RZ, 0x7610, R48 ;  /* 0x00007610ff307816 */ /* 0x000fe20000000030 */
[----:B------:R-:W-:Y:S01]  /*2640*/  FFMA.FTZ R111, R3, R8, R111 ;  /* 0x00000008036f7223 */ /* 0x000fe2000001006f */
[----:B------:R-:W-:Y:S01]  /*2650*/  PRMT R83, RZ, 0x7610, R52 ;  /* 0x00007610ff537816 */ /* 0x000fe20000000034 */
[----:B------:R-:W-:Y:S01]  /*2660*/  FFMA.FTZ R99, R82, R99, R110 ;  /* 0x0000006352637223 */ /* 0x000fe2000001006e */
[----:B------:R-:W-:Y:S01]  /*2670*/  PRMT R101, RZ, 0x7610, R45 ;  /* 0x00007610ff657816 */ /* 0x000fe2000000002d */
[----:B------:R-:W4:Y:S01]  /*2680*/  LDG.E.128 R8, [R114.64+0x17000] ;  /* 0x0170000472087981 */ /* 0x000f22000c1e1d00 */
[----:B------:R-:W-:-:S02]  /*2690*/  PRMT R44, RZ, 0x5410, R47 ;  /* 0x00005410ff2c7816 */ /* 0x000fc4000000002f */
        /* <DEDUP_REMOVED lines=26> */
[----:B--2---:R-:W-:Y:S01]  /*2840*/  PRMT R53, RZ, 0x5410, R57 ;  /* 0x00005410ff357816 */ /* 0x004fe20000000039 */
[----:B------:R-:W2:Y:S02]  /*2850*/  LDG.E.128 R44, [R114.64+0x1a800] ;  /* 0x01a80004722c7981 */ /* 0x000ea4000c1e1d00 */
[----:B------:R-:W-:Y:S01]  /*2860*/  FFMA.FTZ R104, R103, R104, R48 ;  /* 0x0000006867687223 */ /* 0x000fe20000010030 */
[----:B------:R-:W-:-:S02]  /*2870*/  PRMT R48, RZ, 0x5410, R56 ;  /* 0x00005410ff307816 */ /* 0x000fc40000000038 */
        /* <DEDUP_REMOVED lines=9> */
[----:B------:R-:W2:Y:S01]  /*2910*/  LDG.E.128 R48, [R114.64+0x1e000] ;  /* 0x01e0000472307981 */ /* 0x000ea2000c1e1d00 */
[----:B------:R-:W-:Y:S01]  /*2920*/  PRMT R55, RZ, 0x5410, R61 ;  /* 0x00005410ff377816 */ /* 0x000fe2000000003d */
[----:B------:R-:W-:Y:S02]  /*2930*/  FFMA.FTZ R53, R98, R57, R53 ;  /* 0x0000003962357223 */ /* 0x000fe40000010035 */
[----:B------:R-:W-:Y:S01]  /*2940*/  FFMA.FTZ R60, R83, R60, R92 ;  /* 0x0000003c533c7223 */ /* 0x000fe2000001005c */
[----:B------:R-:W-:Y:S01]  /*2950*/  PRMT R58, RZ, 0x7610, R58 ;  /* 0x00007610ff3a7816 */ /* 0x000fe2000000003a */
[----:B------:R-:W-:-:S02]  /*2960*/  FFMA.FTZ R52, R99, R52, R53 ;  /* 0x0000003463347223 */ /* 0x000fc40000010035 */
[----:B------:R-:W-:Y:S01]  /*2970*/  FFMA.FTZ R55, R82, R55, R60 ;  /* 0x0000003752377223 */ /* 0x000fe2000001003c */
[----:B---3--:R-:W-:Y:S01]  /*2980*/  PRMT R60, RZ, 0x5410, R68 ;  /* 0x00005410ff3c7816 */ /* 0x008fe20000000044 */
        /* <DEDUP_REMOVED lines=19> */
[----:B-----5:R-:W-:-:S03]  /*2ac0*/  PRMT R68, RZ, 0x5410, R40 ;  /* 0x00005410ff447816 */ /* 0x020fc60000000028 */
[----:B------:R-:W-:Y:S01]  /*2ad0*/  FFMA.FTZ R62, R99, R62, R69 ;  /* 0x0000003e633e7223 */ /* 0x000fe20000010045 */
[--C-:B----4-:R-:W-:Y:S02]  /*2ae0*/  PRMT R69, RZ, 0x5410, R72.reuse ;  /* 0x00005410ff457816 */ /* 0x110fe40000000048 */
[----:B------:R-:W-:Y:S01]  /*2af0*/  PRMT R72, RZ, 0x7610, R72 ;  /* 0x00007610ff487816 */ /* 0x000fe20000000048 */
[C---:B------:R-:W-:Y:S01]  /*2b00*/  FFMA.FTZ R68, R3.reuse, R68, R95 ;  /* 0x0000004403447223 */ /* 0x040fe2000001005f */
[----:B------:R-:W-:Y:S01]  /*2b10*/  PRMT R40, RZ, 0x7610, R40 ;  /* 0x00007610ff287816 */ /* 0x000fe20000000028 */
[----:B------:R-:W-:-:S04]  /*2b20*/  FFMA.FTZ R69, R3, R69, R80 ;  /* 0x0000004503457223 */ /* 0x000fc80000010050 */
[C---:B------:R-:W-:Y:S01]  /*2b30*/  FFMA.FTZ R72, R83.reuse, R72, R69 ;  /* 0x0000004853487223 */ /* 0x040fe20000010045 */
        /* <DEDUP_REMOVED lines=36> */
[--C-:B------:R-:W-:Y:S01]  /*2d80*/  PRMT R20, RZ, 0x5410, R22.reuse ;  /* 0x00005410ff147816 */ /* 0x100fe20000000016 */
[----:B------:R-:W5:Y:S01]  /*2d90*/  LDG.E.128 R72, [R114.64+0xd000] ;  /* 0x00d0000472487981 */ /* 0x000f62000c1e1d00 */
[----:B------:R-:W-:-:S03]  /*2da0*/  PRMT R22, RZ, 0x7610, R22 ;  /* 0x00007610ff167816 */ /* 0x000fc60000000016 */
        /* <DEDUP_REMOVED lines=8> */
[----:B------:R-:W-:Y:S02]  /*2e30*/  FFMA.FTZ R76, R83, R76, R42 ;  /* 0x0000004c534c7223 */ /* 0x000fe4000001002a */
[C---:B------:R-:W-:Y:S02]  /*2e40*/  FFMA.FTZ R100, R103.reuse, R100, R56 ;  /* 0x0000006467647223 */ /* 0x040fe40000010038 */
[C---:B------:R-:W-:Y:S01]  /*2e50*/  FFMA.FTZ R92, R103.reuse, R92, R52 ;  /* 0x0000005c675c7223 */ /* 0x040fe20000010034 */
        /* <DEDUP_REMOVED lines=35> */
[----:B------:R-:W5:Y:S01]  /*3090*/  LDG.E.128 R56, [R114.64+0x25000] ;  /* 0x0250000472387981 */ /* 0x000f62000c1e1d00 */
        /* <DEDUP_REMOVED lines=37> */
[----:B------:R-:W5:Y:S04]  /*32f0*/  LDG.E.128 R60, [R114.64+0x2800] ;  /* 0x00280004723c7981 */ /* 0x000f68000c1e1d00 */
[----:B------:R-:W-:Y:S01]  /*3300*/  FFMA.FTZ R16, R103, R3, R104 ;  /* 0x0000000367107223 */ /* 0x000fe20000010068 */
[----:B------:R-:W-:Y:S01]  /*3310*/  PRMT R3, RZ, 0x7610, R84 ;  /* 0x00007610ff037816 */ /* 0x000fe20000000054 */
[----:B------:R0:W5:Y:S01]  /*3320*/  LDG.E.128 R64, [R116.64+0x2800] ;  /* 0x0028000474407981 */ /* 0x000162000c1e1d00 */
[----:B------:R-:W-:-:S02]  /*3330*/  PRMT R104, RZ, 0x7610, R88 ;  /* 0x00007610ff687816 */ /* 0x000fc40000000058 */
[----:B------:R-:W-:Y:S01]  /*3340*/  PRMT R99, RZ, 0x7610, R91 ;  /* 0x00007610ff637816 */ /* 0x000fe2000000005b */
[----:B------:R-:W5:Y:S02]  /*3350*/  LDG.E.128 R68, [R114.64+0x6000] ;  /* 0x0060000472447981 */ /* 0x000f64000c1e1d00 */
[----:B------:R-:W-:Y:S01]  /*3360*/  FFMA.FTZ R83, R104, R3, R16 ;  /* 0x0000000368537223 */ /* 0x000fe20000010010 */
[----:B------:R-:W-:Y:S01]  /*3370*/  PRMT R3, RZ, 0x5410, R89 ;  /* 0x00005410ff037816 */ /* 0x000fe20000000059 */
[----:B------:R-:W5:Y:S01]  /*3380*/  LDG.E.128 R40, [R114.64+0x9800] ;  /* 0x0098000472287981 */ /* 0x000f62000c1e1d00 */
        /* <DEDUP_REMOVED lines=14> */
[----:B------:R-:W-:-:S03]  /*3470*/  PRMT R24, RZ, 0x5410, R25 ;  /* 0x00005410ff187816 */ /* 0x000fc60000000019 */
[----:B------:R-:W-:Y:S01]  /*3480*/  FFMA.FTZ R92, R104, R85, R92 ;  /* 0x00000055685c7223 */ /* 0x000fe2000001005c */
[----:B------:R-:W-:Y:S01]  /*3490*/  PRMT R85, RZ, 0x7610, R86 ;  /* 0x00007610ff557816 */ /* 0x000fe20000000056 */
[----:B------:R-:W5:Y:S02]  /*34a0*/  LDG.E.128 R88, [R114.64+0x22000] ;  /* 0x0220000472587981 */ /* 0x000f64000c1e1d00 */
[----:B------:R-:W-:Y:S01]  /*34b0*/  FFMA.FTZ R92, R3, R24, R92 ;  /* 0x00000018035c7223 */ /* 0x000fe2000001005c */
[----:B------:R-:W-:Y:S01]  /*34c0*/  PRMT R24, RZ, 0x5410, R87 ;  /* 0x00005410ff187816 */ /* 0x000fe20000000057 */
[----:B------:R-:W-:Y:S01]  /*34d0*/  FFMA.FTZ R84, R98, R85, R84 ;  /* 0x0000005562547223 */ /* 0x000fe20000010054 */
[----:B0-----:R-:W5:Y:S03]  /*34e0*/  LDG.E.128 R116, [R116.64+0x3000] ;  /* 0x0030000474747981 */ /* 0x001f66000c1e1d00 */
[----:B------:R-:W-:Y:S01]  /*34f0*/  FFMA.FTZ R24, R97, R24, R84 ;  /* 0x0000001861187223 */ /* 0x000fe20000010054 */
[----:B------:R-:W-:Y:S01]  /*3500*/  PRMT R84, RZ, 0x7610, R25 ;  /* 0x00007610ff547816 */ /* 0x000fe20000000019 */
[----:B------:R-:W5:Y:S01]  /*3510*/  LDG.E.128 R76, [R114.64+0x14000] ;  /* 0x01400004724c7981 */ /* 0x000f62000c1e1d00 */
[----:B------:R-:W-:-:S03]  /*3520*/  PRMT R25, RZ, 0x5410, R26 ;  /* 0x00005410ff197816 */ /* 0x000fc6000000001a */
[----:B------:R-:W-:Y:S01]  /*3530*/  FFMA.FTZ R84, R83, R84, R92 ;  /* 0x0000005453547223 */ /* 0x000fe2000001005c */
[----:B------:R-:W-:-:S05]  /*3540*/  PRMT R92, RZ, 0x7610, R87 ;  /* 0x00007610ff5c7816 */ /* 0x000fca0000000057 */
[----:B------:R-:W-:Y:S02]  /*3550*/  FFMA.FTZ R92, R99, R92, R24 ;  /* 0x0000005c635c7223 */ /* 0x000fe40000010018 */
[----:B------:R-:W-:Y:S01]  /*3560*/  FFMA.FTZ R24, R82, R25, R84 ;  /* 0x0000001952187223 */ /* 0x000fe20000010054 */
[----:B------:R-:W-:Y:S01]  /*3570*/  PRMT R25, RZ, 0x5410, R28 ;  /* 0x00005410ff197816 */ /* 0x000fe2000000001c */
[----:B------:R-:W5:Y:S04]  /*3580*/  LDG.E.128 R84, [R114.64+0x1e800] ;  /* 0x01e8000472547981 */ /* 0x000f68000c1e1d00 */
[----:B------:R-:W-:Y:S01]  /*3590*/  FFMA.FTZ R100, R103, R25, R100 ;  /* 0x0000001967647223 */ /* 0x000fe20000010064 */
[----:B------:R-:W-:Y:S02]  /*35a0*/  PRMT R25, RZ, 0x7610, R26 ;  /* 0x00007610ff197816 */ /* 0x000fe4000000001a */
[----:B------:R-:W-:Y:S01]  /*35b0*/  PRMT R26, RZ, 0x5410, R29 ;  /* 0x00005410ff1a7816 */ /* 0x000fe2000000001d */
[----:B------:R-:W-:-:S02]  /*35c0*/  FFMA.FTZ R100, R104, R105, R100 ;  /* 0x0000006968647223 */ /* 0x000fc40000010064 */
[----:B------:R-:W-:Y:S01]  /*35d0*/  FFMA.FTZ R25, R98, R25, R24 ;  /* 0x0000001962197223 */ /* 0x000fe20000010018 */
[--C-:B------:R-:W-:Y:S01]  /*35e0*/  PRMT R24, RZ, 0x5410, R27.reuse ;  /* 0x00005410ff187816 */ /* 0x100fe2000000001b */
[----:B------:R-:W-:Y:S01]  /*35f0*/  FFMA.FTZ R26, R3, R26, R100 ;  /* 0x0000001a031a7223 */ /* 0x000fe20000010064 */
[----:B------:R-:W-:-:S03]  /*3600*/  PRMT R100, RZ, 0x7610, R27 ;  /* 0x00007610ff647816 */ /* 0x000fc6000000001b */
        /* <DEDUP_REMOVED lines=58> */
[----:B------:R-:W3:Y:S01]  /*39b0*/  LDG.E.128 R32, [R114.64+0x6800] ;  /* 0x0068000472207981 */ /* 0x000ee2000c1e1d00 */
        /* <DEDUP_REMOVED lines=10> */
[----:B--2---:R-:W-:Y:S01]  /*3a60*/  PRMT R4, RZ, 0x5410, R44 ;  /* 0x00005410ff047816 */ /* 0x004fe2000000002c */
        /* <DEDUP_REMOVED lines=15> */
[----:B------:R-:W-:-:S05]  /*3b60*/  PRMT R4, RZ, 0x5410, R48 ;  /* 0x00005410ff047816 */ /* 0x000fca0000000030 */
[----:B------:R-:W-:Y:S01]  /*3b70*/  FFMA.FTZ R96, R103, R4, R96 ;  /* 0x0000000467607223 */ /* 0x000fe20000010060 */
[----:B------:R-:W-:Y:S02]  /*3b80*/  PRMT R4, RZ, 0x7610, R45 ;  /* 0x00007610ff047816 */ /* 0x000fe4000000002d */
[----:B------:R-:W-:Y:S02]  /*3b90*/  PRMT R5, RZ, 0x7610, R48 ;  /* 0x00007610ff057816 */ /* 0x000fe40000000030 */
[----:B------:R-:W-:Y:S01]  /*3ba0*/  PRMT R45, RZ, 0x5410, R46 ;  /* 0x00005410ff2d7816 */ /* 0x000fe2000000002e */
[----:B------:R-:W-:Y:S02]  /*3bb0*/  FFMA.FTZ R44, R83, R4, R7 ;  /* 0x00000004532c7223 */ /* 0x000fe40000010007 */
[----:B------:R-:W-:Y:S01]  /*3bc0*/  FFMA.FTZ R93, R99, R24, R25 ;  /* 0x00000018635d7223 */ /* 0x000fe20000010019 */
[----:B------:R-:W-:Y:S01]  /*3bd0*/  PRMT R48, RZ, 0x5410, R49 ;  /* 0x00005410ff307816 */ /* 0x000fe20000000031 */
[----:B------:R-:W2:Y:S01]  /*3be0*/  LDG.E.128 R24, [R114.64+0x25800] ;  /* 0x0258000472187981 */ /* 0x000ea2000c1e1d00 */
[----:B------:R-:W-:-:S02]  /*3bf0*/  FFMA.FTZ R96, R104, R5, R96 ;  /* 0x0000000568607223 */ /* 0x000fc40000010060 */
        /* <DEDUP_REMOVED lines=15> */
[----:B------:R-:W-:-:S04]  /*3cf0*/  FFMA.FTZ R45, R98, R45, R48 ;  /* 0x0000002d622d7223 */ /* 0x000fc80000010030 */
[----:B------:R-:W-:Y:S01]  /*3d00*/  FFMA.FTZ R45, R97, R44, R45 ;  /* 0x0000002c612d7223 */ /* 0x000fe2000001002d */
[----:B----4-:R-:W-:-:S05]  /*3d10*/  PRMT R44, RZ, 0x5410, R52 ;  /* 0x00005410ff2c7816 */ /* 0x010fca0000000034 */
[----:B------:R-:W-:Y:S01]  /*3d20*/  FFMA.FTZ R46, R103, R44, R101 ;  /* 0x0000002c672e7223 */ /* 0x000fe20000010065 */
[----:B------:R-:W-:Y:S02]  /*3d30*/  PRMT R44, RZ, 0x7610, R51 ;  /* 0x00007610ff2c7816 */ /* 0x000fe40000000033 */
[----:B------:R-:W4:Y:S03]  /*3d40*/  LDG.E.128 R48, [R114.64+0x18000] ;  /* 0x0180000472307981 */ /* 0x000f26000c1e1d00 */
        /* <DEDUP_REMOVED lines=11> */
[----:B------:R-:W5:Y:S02]  /*3e00*/  LDG.E.128 R44, [R114.64+0x14800] ;  /* 0x01480004722c7981 */ /* 0x000f64000c1e1d00 */
[----:B------:R-:W-:Y:S01]  /*3e10*/  FFMA.FTZ R103, R3, R52, R103 ;  /* 0x0000003403677223 */ /* 0x000fe20000010067 */
[----:B------:R-:W-:Y:S02]  /*3e20*/  PRMT R52, RZ, 0x7610, R53 ;  /* 0x00007610ff347816 */ /* 0x000fe40000000035 */
[----:B------:R-:W-:-:S03]  /*3e30*/  PRMT R3, RZ, 0x5410, R54 ;  /* 0x00005410ff037816 */ /* 0x000fc60000000036 */
[C---:B------:R-:W-:Y:S02]  /*3e40*/  FFMA.FTZ R52, R83.reuse, R52, R102 ;  /* 0x0000003453347223 */ /* 0x040fe40000010066 */
[----:B------:R-:W-:Y:S02]  /*3e50*/  FFMA.FTZ R56, R83, R56, R103 ;  /* 0x0000003853387223 */ /* 0x000fe40000010067 */
        /* <DEDUP_REMOVED lines=13> */
[----:B------:R-:W-:Y:S02]  /*3f30*/  PRMT R52, RZ, 0x7610, R59 ;  /* 0x00007610ff347816 */ /* 0x000fe4000000003b */
[----:B------:R-:W-:Y:S01]  /*3f40*/  PRMT R82, RZ, 0x5410, R64 ;  /* 0x00005410ff527816 */ /* 0x000fe20000000040 */
[----:B------:R-:W3:Y:S02]  /*3f50*/  LDG.E.128 R56, [R114.64+0x1f000] ;  /* 0x01f0000472387981 */ /* 0x000ee4000c1e1d00 */
[----:B------:R-:W-:Y:S01]  /*3f60*/  FFMA.FTZ R99, R99, R52, R53 ;  /* 0x0000003463637223 */ /* 0x000fe20000010035 */
[----:B------:R-:W-:Y:S02]  /*3f70*/  PRMT R53, RZ, 0x5410, R60 ;  /* 0x00005410ff357816 */ /* 0x000fe4000000003c */
[----:B------:R-:W-:-:S03]  /*3f80*/  PRMT R98, RZ, 0x7610, R65 ;  /* 0x00007610ff627816 */ /* 0x000fc60000000041 */
[C---:B------:R-:W-:Y:S01]  /*3f90*/  FFMA.FTZ R105, R82.reuse, R53, R92 ;  /* 0x0000003552697223 */ /* 0x040fe2000001005c */
[----:B------:R-:W-:Y:S01]  /*3fa0*/  PRMT R92, RZ, 0x5410, R65 ;  /* 0x00005410ff5c7816 */ /* 0x000fe20000000041 */
[----:B------:R-:W3:Y:S01]  /*3fb0*/  LDG.E.128 R52, [R114.64+0x1b800] ;  /* 0x01b8000472347981 */ /* 0x000ee2000c1e1d00 */
[----:B------:R-:W-:Y:S02]  /*3fc0*/  PRMT R65, RZ, 0x5410, R68 ;  /* 0x00005410ff417816 */ /* 0x000fe40000000044 */
[----:B------:R-:W-:Y:S02]  /*3fd0*/  PRMT R83, RZ, 0x7610, R64 ;  /* 0x00007610ff537816 */ /* 0x000fe40000000040 */
        /* <DEDUP_REMOVED lines=31> */
[----:B------:R-:W4:Y:S02]  /*41d0*/  LDG.E.128 R64, [R114.64+0x26000] ;  /* 0x0260000472407981 */ /* 0x000f24000c1e1d00 */
[----:B------:R-:W-:Y:S01]  /*41e0*/  FFMA.FTZ R68, R104, R71, R68 ;  /* 0x0000004768447223 */ /* 0x000fe20000010044 */
[----:B------:R-:W-:-:S02]  /*41f0*/  PRMT R71, RZ, 0x5410, R72 ;  /* 0x00005410ff477816 */ /* 0x000fc40000000048 */
        /* <DEDUP_REMOVED lines=33> */
[----:B------:R-:W-:-:S03]  /*4410*/  PRMT R22, RZ, 0x5410, R12 ;  /* 0x00005410ff167816 */ /* 0x000fc6000000000c */
[----:B------:R-:W-:Y:S01]  /*4420*/  FFMA.FTZ R20, R104, R23, R20 ;  /* 0x0000001768147223 */ /* 0x000fe20000010014 */
[--C-:B------:R-:W-:Y:S02]  /*4430*/  PRMT R23, RZ, 0x5410, R16.reuse ;  /* 0x00005410ff177816 */ /* 0x100fe40000000010 */
        /* <DEDUP_REMOVED lines=52> */
[----:B--2---:R-:W-:-:S03]  /*4780*/  PRMT R15, RZ, 0x5410, R24 ;  /* 0x00005410ff0f7816 */ /* 0x004fc60000000018 */
[----:B------:R-:W-:Y:S01]  /*4790*/  FFMA.FTZ R13, R104, R13, R16 ;  /* 0x0000000d680d7223 */ /* 0x000fe20000010010 */
[----:B------:R-:W-:Y:S01]  /*47a0*/  PRMT R16, RZ, 0x5410, R28 ;  /* 0x00005410ff107816 */ /* 0x000fe2000000001c */
        /* <DEDUP_REMOVED lines=21> */
[----:B------:R-:W-:Y:S02]  /*4900*/  PRMT R18, RZ, 0x5410, R26 ;  /* 0x00005410ff127816 */ /* 0x000fe4000000001a */
[----:B------:R-:W-:-:S02]  /*4910*/  PRMT R22, RZ, 0x7610, R29 ;  /* 0x00007610ff167816 */ /* 0x000fc4000000001d */
        /* <DEDUP_REMOVED lines=23> */
[----:B------:R-:W-:Y:S02]  /*4a90*/  PRMT R90, RZ, 0x7610, R90 ;  /* 0x00007610ff5a7816 */ /* 0x000fe4000000005a */
[----:B------:R-:W-:-:S02]  /*4aa0*/  PRMT R19, RZ, 0x5410, R27 ;  /* 0x00005410ff137816 */ /* 0x000fc4000000001b */
        /* <DEDUP_REMOVED lines=8> */
[----:B------:R-:W-:Y:S02]  /*4b30*/  FFMA.FTZ R14, R103, R90, R14 ;  /* 0x0000005a670e7223 */ /* 0x000fe4000001000e */
        /* <DEDUP_REMOVED lines=11> */
[----:B------:R-:W-:-:S02]  /*4bf0*/  PRMT R91, RZ, 0x7610, R91 ;  /* 0x00007610ff5b7816 */ /* 0x000fc4000000005b */
[----:B------:R-:W-:Y:S02]  /*4c00*/  PRMT R27, RZ, 0x7610, R27 ;  /* 0x00007610ff1b7816 */ /* 0x000fe4000000001b */
[----:B------:R-:W-:Y:S02]  /*4c10*/  PRMT R119, RZ, 0x7610, R119 ;  /* 0x00007610ff777816 */ /* 0x000fe40000000077 */
[----:B------:R-:W-:Y:S01]  /*4c20*/  PRMT R22, RZ, 0x7610, R31 ;  /* 0x00007610ff167816 */ /* 0x000fe2000000001f */
[C---:B------:R-:W-:Y:S02]  /*4c30*/  FFMA.FTZ R41, R104.reuse, R41, R70 ;  /* 0x0000002968297223 */ /* 0x040fe40000010046 */
[C---:B------:R-:W-:Y:S02]  /*4c40*/  FFMA.FTZ R21, R104.reuse, R21, R42 ;  /* 0x0000001568157223 */ /* 0x040fe4000001002a */
[C---:B------:R-:W-:Y:S02]  /*4c50*/  FFMA.FTZ R3, R104.reuse, R3, R86 ;  /* 0x0000000368037223 */ /* 0x040fe40000010056 */
[----:B------:R-:W-:-:S02]  /*4c60*/  FFMA.FTZ R14, R104, R91, R14 ;  /* 0x0000005b680e7223 */ /* 0x000fc4000001000e */
[----:B------:R-:W-:Y:S02]  /*4c70*/  FFMA.FTZ R104, R104, R27, R19 ;  /* 0x0000001b68687223 */ /* 0x000fe40000010013 */
[----:B------:R-:W-:Y:S01]  /*4c80*/  FFMA.FTZ R19, R119, R22, R23 ;  /* 0x0000001677137223 */ /* 0x000fe20000010017 */
[----:B---3--:R-:W-:Y:S02]  /*4c90*/  PRMT R23, RZ, 0x5410, R36 ;  /* 0x00005410ff177816 */ /* 0x008fe40000000024 */
        /* <DEDUP_REMOVED lines=25> */
[C---:B------:R-:W-:Y:S02]  /*4e30*/  FFMA.FTZ R25, R18.reuse, R25, R24 ;  /* 0x0000001912197223 */ /* 0x040fe40000010018 */
[----:B------:R-:W-:Y:S01]  /*4e40*/  FFMA.FTZ R23, R18, R23, R22 ;  /* 0x0000001712177223 */ /* 0x000fe20000010016 */
[----:B------:R-:W-:Y:S02]  /*4e50*/  PRMT R22, RZ, 0x7610, R35 ;  /* 0x00007610ff167816 */ /* 0x000fe40000000023 */
[----:B------:R-:W-:-:S03]  /*4e60*/  PRMT R24, RZ, 0x7610, R39 ;  /* 0x00007610ff187816 */ /* 0x000fc60000000027 */
[C---:B------:R-:W-:Y:S02]  /*4e70*/  FFMA.FTZ R22, R119.reuse, R22, R23 ;  /* 0x0000001677167223 */ /* 0x040fe40000010017 */
        /* <DEDUP_REMOVED lines=31> */
[----:B----4-:R-:W-:Y:S01]  /*5070*/  PRMT R7, RZ, 0x5410, R48 ;  /* 0x00005410ff077816 */ /* 0x010fe20000000030 */
[C---:B------:R-:W-:Y:S02]  /*5080*/  FFMA.FTZ R4, R119.reuse, R4, R5 ;  /* 0x0000000477047223 */ /* 0x040fe40000010005 */
[----:B------:R-:W-:Y:S01]  /*5090*/  FFMA.FTZ R5, R119, R6, R8 ;  /* 0x0000000677057223 */ /* 0x000fe20000010008 */
[----:B-----5:R-:W-:Y:S01]  /*50a0*/  PRMT R6, RZ, 0x5410, R44 ;  /* 0x00005410ff067816 */ /* 0x020fe2000000002c */
        /* <DEDUP_REMOVED lines=45> */
[----:B------:R-:W-:Y:S02]  /*5380*/  PRMT R3, RZ, 0x7610, R54 ;  /* 0x00007610ff037816 */ /* 0x000fe40000000036 */
[----:B------:R-:W-:Y:S01]  /*5390*/  PRMT R12, RZ, 0x5410, R58 ;  /* 0x00005410ff0c7816 */ /* 0x000fe2000000003a */
[----:B------:R-:W-:Y:S01]  /*53a0*/  FFMA.FTZ R9, R18, R9, R8 ;  /* 0x0000000912097223 */ /* 0x000fe20000010008 */
[----:B------:R-:W-:Y:S01]  /*53b0*/  PRMT R8, RZ, 0x7610, R51 ;  /* 0x00007610ff087816 */ /* 0x000fe20000000033 */
[----:B------:R-:W-:Y:S01]  /*53c0*/  FFMA.FTZ R10, R118, R3, R10 ;  /* 0x00000003760a7223 */ /* 0x000fe2000001000a */
[----:B------:R-:W-:Y:S01]  /*53d0*/  PRMT R3, RZ, 0x7610, R58 ;  /* 0x00007610ff037816 */ /* 0x000fe2000000003a */
[----:B------:R-:W-:Y:S02]  /*53e0*/  FFMA.FTZ R7, R17, R12, R7 ;  /* 0x0000000c11077223 */ /* 0x000fe40000010007 */
[----:B------:R-:W-:-:S02]  /*53f0*/  FFMA.FTZ R8, R119, R8, R9 ;  /* 0x0000000877087223 */ /* 0x000fc40000010009 */
        /* <DEDUP_REMOVED lines=41> */
[----:B------:R-:W0:Y:S04]  /*5690*/  SHFL.BFLY PT, R14, R19, 0x10, 0x1f ;  /* 0x0e001f00130e7f89 */ /* 0x000e2800000e0000 */
[----:B------:R-:W1:Y:S04]  /*56a0*/  SHFL.BFLY PT, R13, R22, 0x10, 0x1f ;  /* 0x0e001f00160d7f89 */ /* 0x000e6800000e0000 */
[----:B------:R-:W2:Y:S04]  /*56b0*/  SHFL.BFLY PT, R12, R23, 0x10, 0x1f ;  /* 0x0e001f00170c7f89 */ /* 0x000ea800000e0000 */
[----:B------:R-:W3:Y:S04]  /*56c0*/  SHFL.BFLY PT, R15, R4, 0x10, 0x1f ;  /* 0x0e001f00040f7f89 */ /* 0x000ee800000e0000 */
[----:B------:R-:W4:Y:S04]  /*56d0*/  SHFL.BFLY PT, R16, R5, 0x10, 0x1f ;  /* 0x0e001f0005107f89 */ /* 0x000f2800000e0000 */
[----:B------:R-:W5:Y:S04]  /*56e0*/  SHFL.BFLY PT, R17, R6, 0x10, 0x1f ;  /* 0x0e001f0006117f89 */ /* 0x000f6800000e0000 */
        /* <DEDUP_REMOVED lines=135> */
[----:B0-----:R-:W-:-:S02]  /*5f60*/  FADD.FTZ R36, RZ, R36 ;  /* 0x00000024ff247221 */ /* 0x001fc40000010000 */
        /* <DEDUP_REMOVED lines=55> */
.L_x_5:
        /* <DEDUP_REMOVED lines=10> */
.L_x_37:


//--------------------- .text._Z31router_gemm_kernel_float_outputI13__nv_bfloat16Li128ELi8ELi10ELi384ELi7168EEvPfPKT_S4_ --------------------------
	.section	.text._Z31router_gemm_kernel_float_outputI13__nv_bfloat16Li128ELi8ELi10ELi384ELi7168EEvPfPKT_S4_,"ax",@progbits
	.sectioninfo	@"SHI_REGISTERS=121"
	.align	128
        .global         _Z31router_gemm_kernel_float_outputI13__nv_bfloat16Li128ELi8ELi10ELi384ELi7168EEvPfPKT_S4_
        .type           _Z31router_gemm_kernel_float_outputI13__nv_bfloat16Li128ELi8ELi10ELi384ELi7168EEvPfPKT_S4_,@function
        .size           _Z31router_gemm_kernel_float_outputI13__nv_bfloat16Li128ELi8ELi10ELi384ELi7168EEvPfPKT_S4_,(.L_x_38 - _Z31router_gemm_kernel_float_outputI13__nv_bfloat16Li128ELi8ELi10ELi384ELi7168EEvPfPKT_S4_)
        .other          _Z31router_gemm_kernel_float_outputI13__nv_bfloat16Li128ELi8ELi10ELi384ELi7168EEvPfPKT_S4_,@"STO_CUDA_ENTRY STV_DEFAULT"
_Z31router_gemm_kernel_float_outputI13__nv_bfloat16Li128ELi8ELi10ELi384ELi7168EEvPfPKT_S4_:
.text._Z31router_gemm_kernel_float_outputI13__nv_bfloat16Li128ELi8ELi10ELi384ELi7168EEvPfPKT_S4_:
        /* <DEDUP_REMOVED lines=38> */
[----:B------:R-:W-:Y:S01]  /*0260*/  PRMT R62, RZ, 0x5410, R57 ;  /* 0x00005410ff3e7816 */ /* 0x000fe20000000039 */
[----:B------:R-:W2:Y:S02]  /*0270*/  LDG.E.128 R48, [R110.64+0x19000] ;  /* 0x019000046e307981 */ /* 0x000ea4000c1e1d00 */
[----:B------:R-:W-:Y:S01]  /*0280*/  FFMA.FTZ R44, R63, R44, R3 ;  /* 0x0000002c3f2c7223 */ /* 0x000fe20000010003 */
[--C-:B------:R-:W-:Y:S02]  /*0290*/  PRMT R3, RZ, 0x5410, R45.reuse ;  /* 0x00005410ff037816 */ /* 0x100fe4000000002d */
[----:B------:R-:W-:Y:S02]  /*02a0*/  PRMT R45, RZ, 0x7610, R45 ;  /* 0x00007610ff2d7816 */ /* 0x000fe4000000002d */
[----:B------:R-:W-:Y:S01]  /*02b0*/  PRMT R92, RZ, 0x7610, R57 ;  /* 0x00007610ff5c7816 */ /* 0x000fe20000000039 */
[----:B------:R-:W-:Y:S01]  /*02c0*/  FFMA.FTZ R3, R62, R3, R44 ;  /* 0x000000033e037223 */ /* 0x000fe2000001002c */
[----:B------:R-:W-:-:S02]  /*02d0*/  PRMT R61, RZ, 0x5410, R58 ;  /* 0x00005410ff3d7816 */ /* 0x000fc4000000003a */
[----:B------:R-:W-:Y:S01]  /*02e0*/  PRMT R44, RZ, 0x5410, R46 ;  /* 0x00005410ff2c7816 */ /* 0x000fe2000000002e */
[----:B------:R-:W-:Y:S01]  /*02f0*/  FFMA.FTZ R45, R92, R45, R3 ;  /* 0x0000002d5c2d7223 */ /* 0x000fe20000010003 */
[--C-:B---3--:R-:W-:Y:S02]  /*0300*/  PRMT R56, RZ, 0x5410, R40.reuse ;  /* 0x00005410ff387816 */ /* 0x108fe40000000028 */
        /* <DEDUP_REMOVED lines=14> */
[----:B-----5:R-:W-:Y:S01]  /*03f0*/  PRMT R40, RZ, 0x5410, R36 ;  /* 0x00005410ff287816 */ /* 0x020fe20000000024 */
[----:B------:R-:W-:Y:S01]  /*0400*/  FFMA.FTZ R45, R62, R45, R56 ;  /* 0x0000002d3e2d7223 */ /* 0x000fe20000010038 */
[----:B------:R-:W-:Y:S01]  /*0410*/  PRMT R41, RZ, 0x7610, R41 ;  /* 0x00007610ff297816 */ /* 0x000fe20000000029 */
[----:B------:R-:W3:Y:S02]  /*0420*/  LDG.E.128 R56, [R110.64+0x20000] ;  /* 0x020000046e387981 */ /* 0x000ee4000c1e1d00 */
[----:B------:R-:W-:Y:S01]  /*0430*/  FFMA.FTZ R44, R93, R40, RZ ;  /* 0x000000285d2c7223 */ /* 0x000fe200000100ff */
[----:B------:R-:W-:Y:S01]  /*0440*/  PRMT R40, RZ, 0x5410, R42 ;  /* 0x00005410ff287816 */ /* 0x000fe2000000002a */
        /* <DEDUP_REMOVED lines=17> */
[----:B------:R-:W-:Y:S01]  /*0560*/  FFMA.FTZ R94, R93, R94, RZ ;  /* 0x0000005e5d5e7223 */ /* 0x000fe200000100ff */
[----:B------:R-:W-:Y:S01]  /*0570*/  PRMT R32, RZ, 0x7610, R32 ;  /* 0x00007610ff207816 */ /* 0x000fe20000000020 */
[----:B------:R-:W5:Y:S02]  /*0580*/  LDG.E.128 R40, [R110.64+0x1000] ;  /* 0x001000046e287981 */ /* 0x000f64000c1e1d00 */
        /* <DEDUP_REMOVED lines=33> */
[----:B------:R-:W2:Y:S02]  /*07a0*/  LDG.E.128 R32, [R110.64+0x8000] ;  /* 0x008000046e207981 */ /* 0x000ea4000c1e1d00 */
        /* <DEDUP_REMOVED lines=30> */
[--C-:B------:R-:W-:Y:S01]  /*0990*/  PRMT R20, RZ, 0x5410, R22.reuse ;  /* 0x00005410ff147816 */ /* 0x100fe20000000016 */
[----:B------:R-:W3:Y:S04]  /*09a0*/  LDG.E.128 R24, [R110.64+0xf000] ;  /* 0x00f000046e187981 */ /* 0x000ee8000c1e1d00 */
[----:B------:R-:W-:Y:S01]  /*09b0*/  FFMA.FTZ R20, R61, R20, R21 ;  /* 0x000000143d147223 */ /* 0x000fe20000010015 */
[----:B------:R-:W-:Y:S02]  /*09c0*/  PRMT R21, RZ, 0x7610, R22 ;  /* 0x00007610ff157816 */ /* 0x000fe40000000016 */
[--C-:B------:R-:W-:Y:S02]  /*09d0*/  PRMT R22, RZ, 0x5410, R16.reuse ;  /* 0x00005410ff167816 */ /* 0x100fe40000000010 */
[----:B------:R-:W-:-:S03]  /*09e0*/  PRMT R16, RZ, 0x7610, R16 ;  /* 0x00007610ff107816 */ /* 0x000fc60000000010 */
[----:B------:R-:W-:Y:S02]  /*09f0*/  FFMA.FTZ R22, R93, R22, RZ ;  /* 0x000000165d167223 */ /* 0x000fe400000100ff */
[----:B------:R-:W-:Y:S02]  /*0a00*/  FFMA.FTZ R20, R60, R21, R20 ;  /* 0x000000153c147223 */ /* 0x000fe40000010014 */
        /* <DEDUP_REMOVED lines=28> */
[----:B------:R-:W-:Y:S01]  /*0bd0*/  FFMA.FTZ R93, R93, R18, RZ ;  /* 0x000000125d5d7223 */ /* 0x000fe200000100ff */
[----:B------:R-:W-:Y:S01]  /*0be0*/  PRMT R17, RZ, 0x7610, R54 ;  /* 0x00007610ff117816 */ /* 0x000fe20000000036 */
[----:B------:R-:W-:Y:S02]  /*0bf0*/  FFMA.FTZ R16, R61, R16, R52 ;  /* 0x000000103d107223 */ /* 0x000fe40000010034 */
[----:B------:R-:W-:Y:S01]  /*0c00*/  FFMA.FTZ R93, R63, R12, R93 ;  /* 0x0000000c3f5d7223 */ /* 0x000fe2000001005d */
[----:B------:R-:W-:Y:S01]  /*0c10*/  PRMT R12, RZ, 0x5410, R55 ;  /* 0x00005410ff0c7816 */ /* 0x000fe20000000037 */
[----:B------:R-:W-:Y:S01]  /*0c20*/  FFMA.FTZ R52, R60, R17, R16 ;  /* 0x000000113c347223 */ /* 0x000fe20000010010 */
[--C-:B------:R-:W-:Y:S01]  /*0c30*/  PRMT R53, RZ, 0x5410, R13.reuse ;  /* 0x00005410ff357816 */ /* 0x100fe2000000000d */
[----:B------:R-:W4:Y:S01]  /*0c40*/  LDG.E.128 R16, [R110.64+0x16000] ;  /* 0x016000046e107981 */ /* 0x000f22000c1e1d00 */
        /* <DEDUP_REMOVED lines=9> */
[----:B------:R-:W-:Y:S02]  /*0ce0*/  PRMT R14, RZ, 0x5410, R15 ;  /* 0x00005410ff0e7816 */ /* 0x000fe4000000000f */
[----:B------:R-:W-:Y:S02]  /*0cf0*/  PRMT R15, RZ, 0x5410, R4 ;  /* 0x00005410ff0f7816 */ /* 0x000fe40000000004 */
[----:B------:R-:W-:Y:S02]  /*0d00*/  PRMT R98, RZ, 0x5410, R64 ;  /* 0x00005410ff627816 */ /* 0x000fe40000000040 */
[----:B------:R-:W-:-:S02]  /*0d10*/  PRMT R4, RZ, 0x7610, R4 ;  /* 0x00007610ff047816 */ /* 0x000fc40000000004 */
[----:B------:R-:W-:Y:S01]  /*0d20*/  PRMT R99, RZ, 0x7610, R64 ;  /* 0x00007610ff637816 */ /* 0x000fe20000000040 */
[----:B------:R-:W-:Y:S02]  /*0d30*/  FFMA.FTZ R15, R98, R15, R97 ;  /* 0x0000000f620f7223 */ /* 0x000fe40000010061 */
        /* <DEDUP_REMOVED lines=10> */
[----:B------:R-:W-:-:S02]  /*0de0*/  PRMT R3, RZ, 0x7610, R65 ;  /* 0x00007610ff037816 */ /* 0x000fc40000000041 */
[----:B------:R-:W-:-:S03]  /*0df0*/  PRMT R5, RZ, 0x5410, R6 ;  /* 0x00005410ff057816 */ /* 0x000fc60000000006 */
        /* <DEDUP_REMOVED lines=58> */
[----:B------:R-:W-:Y:S02]  /*11a0*/  FFMA.FTZ R84, R99, R84, R107 ;  /* 0x0000005463547223 */ /* 0x000fe4000001006b */
[----:B------:R-:W-:Y:S01]  /*11b0*/  FFMA.FTZ R78, R63, R78, R60 ;  /* 0x0000004e3f4e7223 */ /* 0x000fe2000001003c */
[----:B------:R-:W-:Y:S01]  /*11c0*/  PRMT R60, RZ, 0x7610, R85 ;  /* 0x00007610ff3c7816 */ /* 0x000fe20000000055 */
[----:B------:R-:W-:Y:S01]  /*11d0*/  FFMA.FTZ R84, R97, R72, R84 ;  /* 0x0000004861547223 */ /* 0x000fe20000010054 */
[----:B------:R-:W-:Y:S01]  /*11e0*/  PRMT R76, RZ, 0x5410, R88 ;  /* 0x00005410ff4c7816 */ /* 0x000fe20000000058 */
[----:B------:R-:W4:Y:S01]  /*11f0*/  LDG.E.128 R72, [R110.64+0x5000] ;  /* 0x005000046e487981 */ /* 0x000f22000c1e1d00 */
        /* <DEDUP_REMOVED lines=26> */
[--C-:B--2---:R-:W-:Y:S02]  /*13a0*/  PRMT R80, RZ, 0x5410, R48.reuse ;  /* 0x00005410ff507816 */ /* 0x104fe40000000030 */
[----:B------:R-:W-:-:S03]  /*13b0*/  PRMT R48, RZ, 0x7610, R48 ;  /* 0x00007610ff307816 */ /* 0x000fc60000000030 */
        /* <DEDUP_REMOVED lines=49> */
[----:B-----5:R-:W-:Y:S01]  /*16d0*/  PRMT R56, RZ, 0x5410, R40 ;  /* 0x00005410ff387816 */ /* 0x020fe20000000028 */
[C---:B------:R-:W-:Y:S01]  /*16e0*/  FFMA.FTZ R49, R96.reuse, R49, R68 ;  /* 0x0000003160317223 */ /* 0x040fe20000010044 */
[----:B----4-:R-:W-:Y:S01]  /*16f0*/  PRMT R3, RZ, 0x5410, R44 ;  /* 0x00005410ff037816 */ /* 0x010fe2000000002c */
        /* <DEDUP_REMOVED lines=14> */
[C---:B------:R-:W-:Y:S01]  /*17e0*/  FFMA.FTZ R49, R63.reuse, R70, R49 ;  /* 0x000000463f317223 */ /* 0x040fe20000010031 */
[----:B------:R-:W3:Y:S01]  /*17f0*/  LDG.E.128 R76, [R110.64+0x8800] ;  /* 0x008800046e4c7981 */ /* 0x000ee2000c1e1d00 */
        /* <DEDUP_REMOVED lines=25> */
[----:B------:R-:W5:Y:S01]  /*1990*/  LDG.E.128 R48, [R110.64+0x16800] ;  /* 0x016800046e307981 */ /* 0x000f62000c1e1d00 */
[----:B------:R-:W-:-:S02]  /*19a0*/  PRMT R40, RZ, 0x5410, R36 ;  /* 0x00005410ff287816 */ /* 0x000fc40000000024 */
[----:B------:R-:W-:Y:S01]  /*19b0*/  PRMT R68, RZ, 0x7610, R47 ;  /* 0x00007610ff447816 */ /* 0x000fe2000000002f */
[----:B------:R-:W-:Y:S01]  /*19c0*/  FFMA.FTZ R41, R70, R41, R42 ;  /* 0x0000002946297223 */ /* 0x000fe2000001002a */
[----:B------:R-:W-:Y:S01]  /*19d0*/  PRMT R101, RZ, 0x7610, R43 ;  /* 0x00007610ff657816 */ /* 0x000fe2000000002b */
[C---:B------:R-:W-:Y:S01]  /*19e0*/  FFMA.FTZ R40, R3.reuse, R40, R116 ;  /* 0x0000002803287223 */ /* 0x040fe20000010074 */
[----:B------:R-:W-:Y:S01]  /*19f0*/  PRMT R61, RZ, 0x7610, R36 ;  /* 0x00007610ff3d7816 */ /* 0x000fe20000000024 */
[----:B------:R-:W4:Y:S02]  /*1a00*/  LDG.E.128 R56, [R110.64+0x1a000] ;  /* 0x01a000046e387981 */ /* 0x000f24000c1e1d00 */
[----:B------:R-:W-:Y:S01]  /*1a10*/  FFMA.FTZ R101, R68, R101, R41 ;  /* 0x0000006544657223 */ /* 0x000fe20000010029 */
[--C-:B------:R-:W-:Y:S01]  /*1a20*/  PRMT R41, RZ, 0x5410, R37.reuse ;  /* 0x00005410ff297816 */ /* 0x100fe20000000025 */
[----:B------:R-:W-:Y:S01]  /*1a30*/  FFMA.FTZ R40, R98, R61, R40 ;  /* 0x0000003d62287223 */ /* 0x000fe20000010028 */
[----:B------:R-:W-:Y:S01]  /*1a40*/  PRMT R37, RZ, 0x7610, R37 ;  /* 0x00007610ff257816 */ /* 0x000fe20000000025 */
[----:B------:R-:W4:Y:S01]  /*1a50*/  LDG.E.128 R44, [R110.64+0x1d800] ;  /* 0x01d800046e2c7981 */ /* 0x000f22000c1e1d00 */
        /* <DEDUP_REMOVED lines=113> */
[----:B------:R-:W-:-:S04]  /*2170*/  FFMA.FTZ R13, R71, R14, R13 ;  /* 0x0000000e470d7223 */ /* 0x000fc8000001000d */
[----:B------:R-:W-:Y:S01]  /*2180*/  FFMA.FTZ R13, R70, R3, R13 ;  /* 0x00000003460d7223 */ /* 0x000fe2000001000d */
[----:B------:R-:W-:Y:S02]  /*2190*/  PRMT R3, RZ, 0x7610, R15 ;  /* 0x00007610ff037816 */ /* 0x000fe4000000000f */
        /* <DEDUP_REMOVED lines=8> */
[----:B------:R-:W5:Y:S01]  /*2220*/  LDG.E.128 R16, [R110.64+0x13800] ;  /* 0x013800046e107981 */ /* 0x000f62000c1e1d00 */
[----:B------:R-:W-:Y:S01]  /*2230*/  PRMT R6, RZ, 0x7610, R6 ;  /* 0x00007610ff067816 */ /* 0x000fe20000000006 */
[----:B------:R-:W-:Y:S01]  /*2240*/  FFMA.FTZ R5, R80, R5, R82 ;  /* 0x0000000550057223 */ /* 0x000fe20000010052 */
[----:B--2---:R-:W-:Y:S02]  /*2250*/  PRMT R80, RZ, 0x5410, R8 ;  /* 0x00005410ff507816 */ /* 0x004fe40000000008 */
        /* <DEDUP_REMOVED lines=10> */
[----:B------:R-:W-:-:S04]  /*2300*/  FFMA.FTZ R71, R6, R71, R80 ;  /* 0x0000004706477223 */ /* 0x000fc80000010050 */
[----:B------:R-:W-:Y:S01]  /*2310*/  FFMA.FTZ R71, R5, R8, R71 ;  /* 0x0000000805477223 */ /* 0x000fe20000010047 */
[----:B------:R-:W-:Y:S02]  /*2320*/  PRMT R8, RZ, 0x7610, R9 ;  /* 0x00007610ff087816 */ /* 0x000fe40000000009 */
        /* <DEDUP_REMOVED lines=27> */
[----:B------:R-:W-:-:S02]  /*24e0*/  PRMT R81, RZ, 0x7610, R31 ;  /* 0x00007610ff517816 */ /* 0x000fc4000000001f */
[--C-:B------:R-:W-:Y:S01]  /*24f0*/  PRMT R53, RZ, 0x5410, R55.reuse ;  /* 0x00005410ff357816 */ /* 0x100fe20000000037 */
[----:B------:R-:W-:Y:S01]  /*2500*/  FFMA.FTZ R72, R8, R11, R72 ;  /* 0x0000000b08487223 */ /* 0x000fe20000010048 */
        /* <DEDUP_REMOVED lines=13> */
[----:B------:R-:W-:Y:S01]  /*25e0*/  PRMT R74, RZ, 0x5410, R77 ;  /* 0x00005410ff4a7816 */ /* 0x000fe2000000004d */
[----:B------:R-:W-:Y:S01]  /*25f0*/  FFMA.FTZ R52, R70, R53, R52 ;  /* 0x0000003546347223 */ /* 0x000fe20000010034 */
[----:B------:R-:W3:Y:S01]  /*2600*/  LDG.E.128 R12, [R110.64+0x1a800] ;  /* 0x01a800046e0c7981 */ /* 0x000ee2000c1e1d00 */
[----:B------:R-:W-:Y:S01]  /*2610*/  FFMA.FTZ R72, R101, R72, R11 ;  /* 0x0000004865487223 */ /* 0x000fe2000001000b */
[----:B------:R-:W-:Y:S01]  /*2620*/  PRMT R11, RZ, 0x7610, R75 ;  /* 0x00007610ff0b7816 */ /* 0x000fe2000000004b */
[----:B------:R-:W-:Y:S01]  /*2630*/  FFMA.FTZ R73, R5, R74, R73 ;  /* 0x0000004a05497223 */ /* 0x000fe20000010049 */
[----:B------:R-:W3:Y:S03]  /*2640*/  LDG.E.128 R64, [R110.64+0x1e000] ;  /* 0x01e000046e407981 */ /* 0x000ee6000c1e1d00 */
[----:B------:R-:W-:Y:S01]  /*2650*/  FFMA.FTZ R11, R102, R11, R72 ;  /* 0x0000000b660b7223 */ /* 0x000fe20000010048 */
[----:B------:R-:W-:-:S05]  /*2660*/  PRMT R72, RZ, 0x7610, R77 ;  /* 0x00007610ff487816 */ /* 0x000fca000000004d */
[----:B------:R-:W-:Y:S01]  /*2670*/  FFMA.FTZ R72, R9, R72, R73 ;  /* 0x0000004809487223 */ /* 0x000fe20000010049 */
[----:B----4-:R-:W-:-:S05]  /*2680*/  PRMT R73, RZ, 0x5410, R84 ;  /* 0x00005410ff497816 */ /* 0x010fca0000000054 */
        /* <DEDUP_REMOVED lines=10> */
[----:B------:R-:W-:Y:S01]  /*2730*/  PRMT R85, RZ, 0x5410, R88 ;  /* 0x00005410ff557816 */ /* 0x000fe20000000058 */
[C---:B------:R-:W-:Y:S02]  /*2740*/  FFMA.FTZ R97, R68.reuse, R97, R52 ;  /* 0x0000006144617223 */ /* 0x040fe40000010034 */
[----:B------:R-:W-:Y:S01]  /*2750*/  FFMA.FTZ R7, R68, R7, R103 ;  /* 0x0000000744077223 */ /* 0x000fe20000010067 */
[----:B------:R-:W4:Y:S01]  /*2760*/  LDG.E.128 R52, [R110.64+0x17000] ;  /* 0x017000046e347981 */ /* 0x000f22000c1e1d00 */
[----:B------:R-:W-:Y:S01]  /*2770*/  FFMA.FTZ R80, R9, R78, R81 ;  /* 0x0000004e09507223 */ /* 0x000fe20000010051 */
[--C-:B------:R-:W-:Y:S01]  /*2780*/  PRMT R81, RZ, 0x5410, R86.reuse ;  /* 0x00005410ff517816 */ /* 0x100fe20000000056 */
[----:B------:R-:W-:Y:S01]  /*2790*/  FFMA.FTZ R96, R4, R85, R107 ;  /* 0x0000005504607223 */ /* 0x000fe2000001006b */
[----:B------:R-:W-:Y:S01]  /*27a0*/  PRMT R85, RZ, 0x7610, R86 ;  /* 0x00007610ff557816 */ /* 0x000fe20000000056 */
[----:B------:R-:W4:Y:S02]  /*27b0*/  LDG.E.128 R68, [R110.64+0x21800] ;  /* 0x021800046e447981 */ /* 0x000f24000c1e1d00 */
[----:B------:R-:W-:Y:S01]  /*27c0*/  FFMA.FTZ R84, R8, R81, R80 ;  /* 0x0000005108547223 */ /* 0x000fe20000010050 */
[----:B------:R-:W-:Y:S01]  /*27d0*/  PRMT R107, RZ, 0x7610, R88 ;  /* 0x00007610ff6b7816 */ /* 0x000fe20000000058 */
[----:B------:R-:W4:Y:S02]  /*27e0*/  LDG.E.128 R72, [R112.64+0x2800] ;  /* 0x0028000470487981 */ /* 0x000f24000c1e1d00 */
        /* <DEDUP_REMOVED lines=27> */
[----:B------:R-:W4:Y:S02]  /*29a0*/  LDG.E.128 R84, [R110.64+0x9800] ;  /* 0x009800046e547981 */ /* 0x000f24000c1e1d00 */
[----:B------:R-:W-:Y:S01]  /*29b0*/  FFMA.FTZ R92, R8, R93, R92 ;  /* 0x0000005d085c7223 */ /* 0x000fe2000001005c */
[----:B-----5:R-:W-:-:S05]  /*29c0*/  PRMT R93, RZ, 0x5410, R48 ;  /* 0x00005410ff5d7816 */ /* 0x020fca0000000030 */
[----:B------:R-:W-:Y:S01]  /*29d0*/  FFMA.FTZ R99, R4, R93, R99 ;  /* 0x0000005d04637223 */ /* 0x000fe20000010063 */
[----:B------:R-:W-:-:S05]  /*29e0*/  PRMT R93, RZ, 0x7610, R94 ;  /* 0x00007610ff5d7816 */ /* 0x000fca000000005e */
[----:B------:R-:W-:Y:S01]  /*29f0*/  FFMA.FTZ R92, R100, R93, R92 ;  /* 0x0000005d645c7223 */ /* 0x000fe2000001005c */
[----:B------:R-:W-:Y:S02]  /*2a00*/  PRMT R93, RZ, 0x7610, R48 ;  /* 0x00007610ff5d7816 */ /* 0x000fe40000000030 */
[--C-:B------:R-:W-:Y:S02]  /*2a10*/  PRMT R48, RZ, 0x5410, R95.reuse ;  /* 0x00005410ff307816 */ /* 0x100fe4000000005f */
[----:B------:R-:W-:-:S03]  /*2a20*/  PRMT R95, RZ, 0x7610, R95 ;  /* 0x00007610ff5f7816 */ /* 0x000fc6000000005f */
[----:B------:R-:W-:Y:S01]  /*2a30*/  FFMA.FTZ R48, R101, R48, R92 ;  /* 0x0000003065307223 */ /* 0x000fe2000001005c */
[----:B------:R-:W-:Y:S01]  /*2a40*/  PRMT R92, RZ, 0x5410, R49 ;  /* 0x00005410ff5c7816 */ /* 0x000fe20000000031 */
[----:B------:R-:W-:Y:S02]  /*2a50*/  FFMA.FTZ R93, R6, R93, R99 ;  /* 0x0000005d065d7223 */ /* 0x000fe40000010063 */
        /* <DEDUP_REMOVED lines=35> */
[----:B------:R-:W-:Y:S01]  /*2c90*/  PRMT R44, RZ, 0x5410, R59 ;  /* 0x00005410ff2c7816 */ /* 0x000fe2000000003b */
[----:B------:R-:W5:Y:S04]  /*2ca0*/  LDG.E.128 R88, [R110.64+0xd000] ;  /* 0x00d000046e587981 */ /* 0x000f68000c1e1d00 */
[----:B------:R-:W-:Y:S01]  /*2cb0*/  FFMA.FTZ R44, R101, R44, R3 ;  /* 0x0000002c652c7223 */ /* 0x000fe20000010003 */
[----:B------:R-:W-:Y:S01]  /*2cc0*/  PRMT R3, RZ, 0x7610, R59 ;  /* 0x00007610ff037816 */ /* 0x000fe2000000003b */
[----:B------:R-:W-:Y:S01]  /*2cd0*/  FFMA.FTZ R49, R6, R49, R48 ;  /* 0x0000003106317223 */ /* 0x000fe20000010030 */
[--C-:B------:R-:W-:Y:S01]  /*2ce0*/  PRMT R48, RZ, 0x5410, R45.reuse ;  /* 0x00005410ff307816 */ /* 0x100fe2000000002d */
[----:B------:R-:W5:Y:S02]  /*2cf0*/  LDG.E.128 R96, [R110.64+0x14000] ;  /* 0x014000046e607981 */ /* 0x000f64000c1e1d00 */
[----:B------:R-:W-:Y:S01]  /*2d00*/  FFMA.FTZ R3, R102, R3, R44 ;  /* 0x0000000366037223 */ /* 0x000fe2000001002c */
[----:B------:R-:W-:-:S02]  /*2d10*/  PRMT R44, RZ, 0x7610, R45 ;  /* 0x00007610ff2c7816 */ /* 0x000fc4000000002d */
        /* <DEDUP_REMOVED lines=12> */
[----:B------:R-:W-:Y:S02]  /*2de0*/  FFMA.FTZ R44, R100, R7, R44 ;  /* 0x00000007642c7223 */ /* 0x000fe4000001002c */
[----:B------:R-:W-:Y:S02]  /*2df0*/  FFMA.FTZ R45, R5, R4, R45 ;  /* 0x00000004052d7223 */ /* 0x000fe4000001002d */
[----:B------:R-:W-:Y:S01]  /*2e00*/  FFMA.FTZ R40, R101, R40, R44 ;  /* 0x0000002865287223 */ /* 0x000fe2000001002c */
[----:B------:R-:W-:Y:S01]  /*2e10*/  PRMT R44, RZ, 0x7610, R41 ;  /* 0x00007610ff2c7816 */ /* 0x000fe20000000029 */
[----:B------:R-:W5:Y:S01]  /*2e20*/  LDG.E.128 R4, [R110.64+0x17800] ;  /* 0x017800046e047981 */ /* 0x000f62000c1e1d00 */
[----:B------:R-:W-:-:S03]  /*2e30*/  PRMT R41, RZ, 0x5410, R42 ;  /* 0x00005410ff297816 */ /* 0x000fc6000000002a */
        /* <DEDUP_REMOVED lines=16> */
[----:B--2---:R-:W-:Y:S01]  /*2f40*/  PRMT R40, RZ, 0x5410, R32 ;  /* 0x00005410ff287816 */ /* 0x004fe20000000020 */
        /* <DEDUP_REMOVED lines=27> */
[----:B------:R-:W2:Y:S03]  /*3100*/  LDG.E.128 R60, [R110.64+0x6800] ;  /* 0x006800046e3c7981 */ /* 0x000ea6000c1e1d00 */
[----:B------:R-:W-:Y:S01]  /*3110*/  FFMA.FTZ R33, R58, R11, R33 ;  /* 0x0000000b3a217223 */ /* 0x000fe20000010021 */
[----:B---3--:R-:W-:-:S05]  /*3120*/  PRMT R11, RZ, 0x5410, R28 ;  /* 0x00005410ff0b7816 */ /* 0x008fca000000001c */
[----:B------:R-:W-:Y:S01]  /*3130*/  FFMA.FTZ R103, R8, R11, R103 ;  /* 0x0000000b08677223 */ /* 0x000fe20000010067 */
[----:B------:R-:W-:-:S05]  /*3140*/  PRMT R11, RZ, 0x7610, R34 ;  /* 0x00007610ff0b7816 */ /* 0x000fca0000000022 */
        /* <DEDUP_REMOVED lines=14> */
[----:B------:R-:W-:Y:S02]  /*3230*/  FFMA.FTZ R29, R100, R29, R44 ;  /* 0x0000001d641d7223 */ /* 0x000fe4000001002c */
[----:B------:R-:W2:Y:S02]  /*3240*/  LDG.E.128 R44, [R110.64+0x3000] ;  /* 0x003000046e2c7981 */ /* 0x000ea4000c1e1d00 */
[----:B------:R-:W-:Y:S01]  /*3250*/  FFMA.FTZ R29, R58, R11, R29 ;  /* 0x0000000b3a1d7223 */ /* 0x000fe2000001001d */
[----:B------:R-:W-:-:S02]  /*3260*/  PRMT R11, RZ, 0x7610, R24 ;  /* 0x00007610ff0b7816 */ /* 0x000fc40000000018 */
        /* <DEDUP_REMOVED lines=24> */
[----:B------:R-:W-:Y:S02]  /*33f0*/  PRMT R11, RZ, 0x5410, R16 ;  /* 0x00005410ff0b7816 */ /* 0x000fe40000000010 */
[----:B------:R-:W-:-:S03]  /*3400*/  PRMT R20, RZ, 0x5410, R21 ;  /* 0x00005410ff147816 */ /* 0x000fc60000000015 */
[----:B------:R-:W-:Y:S01]  /*3410*/  FFMA.FTZ R106, R8, R11, R106 ;  /* 0x0000000b086a7223 */ /* 0x000fe2000001006a */
[----:B------:R-:W-:Y:S02]  /*3420*/  PRMT R11, RZ, 0x7610, R16 ;  /* 0x00007610ff0b7816 */ /* 0x000fe40000000010 */
        /* <DEDUP_REMOVED lines=8> */
[----:B------:R-:W-:-:S02]  /*34b0*/  FFMA.FTZ R20, R100, R21, R20 ;  /* 0x0000001564147223 */ /* 0x000fc40000010014 */
[----:B------:R-:W-:Y:S02]  /*34c0*/  FFMA.FTZ R16, R100, R17, R16 ;  /* 0x0000001164107223 */ /* 0x000fe40000010010 */
[----:B------:R-:W-:Y:S01]  /*34d0*/  FFMA.FTZ R20, R58, R11, R20 ;  /* 0x0000000b3a147223 */ /* 0x000fe20000010014 */
[----:B------:R-:W-:Y:S02]  /*34e0*/  PRMT R11, RZ, 0x7610, R22 ;  /* 0x00007610ff0b7816 */ /* 0x000fe40000000016 */
[----:B------:R-:W-:-:S03]  /*34f0*/  PRMT R17, RZ, 0x5410, R18 ;  /* 0x00005410ff117816 */ /* 0x000fc60000000012 */
[----:B------:R-:W-:Y:S02]  /*3500*/  FFMA.FTZ R11, R102, R11, R20 ;  /* 0x0000000b660b7223 */ /* 0x000fe40000010014 */
[----:B------:R-:W-:Y:S01]  /*3510*/  FFMA.FTZ R20, R58, R17, R16 ;  /* 0x000000113a147223 */ /* 0x000fe20000010010 */
[--C-:B------:R-:W-:Y:S02]  /*3520*/  PRMT R16, RZ, 0x5410, R23.reuse ;  /* 0x00005410ff107816 */ /* 0x100fe40000000017 */
[----:B------:R-:W-:Y:S02]  /*3530*/  PRMT R106, RZ, 0x7610, R23 ;  /* 0x00007610ff6a7816 */ /* 0x000fe40000000017 */
[----:B------:R-:W-:Y:S01]  /*3540*/  PRMT R17, RZ, 0x7610, R18 ;  /* 0x00007610ff117816 */ /* 0x000fe20000000012 */
[----:B------:R-:W-:Y:S01]  /*3550*/  FFMA.FTZ R11, R101, R16, R11 ;  /* 0x00000010650b7223 */ /* 0x000fe2000001000b */
[----:B------:R-:W-:-:S03]  /*3560*/  PRMT R16, RZ, 0x5410, R19 ;  /* 0x00005410ff107816 */ /* 0x000fc60000000013 */
[----:B------:R-:W-:Y:S01]  /*3570*/  FFMA.FTZ R106, R107, R106, R11 ;  /* 0x0000006a6b6a7223 */ /* 0x000fe2000001000b */
[----:B----4-:R-:W-:Y:S01]  /*3580*/  PRMT R11, RZ, 0x5410, R52 ;  /* 0x00005410ff0b7816 */ /* 0x010fe20000000034 */
[----:B------:R-:W-:Y:S02]  /*3590*/  FFMA.FTZ R17, R102, R17, R20 ;  /* 0x0000001166117223 */ /* 0x000fe40000010014 */
[----:B------:R-:W4:Y:S02]  /*35a0*/  LDG.E.128 R20, [R110.64+0x14800] ;  /* 0x014800046e147981 */ /* 0x000f24000c1e1d00 */
[----:B------:R-:W-:Y:S02]  /*35b0*/  FFMA.FTZ R16, R101, R16, R17 ;  /* 0x0000001065107223 */ /* 0x000fe40000010011 */
        /* <DEDUP_REMOVED lines=58> */
[----:B------:R-:W-:-:S05]  /*3960*/  PRMT R53, RZ, 0x7610, R66 ;  /* 0x00007610ff357816 */ /* 0x000fca0000000042 */
[C---:B------:R-:W-:Y:S01]  /*3970*/  FFMA.FTZ R53, R102.reuse, R53, R52 ;  /* 0x0000003566357223 */ /* 0x040fe20000010034 */
[----:B------:R-:W-:Y:S01]  /*3980*/  PRMT R52, RZ, 0x5410, R67 ;  /* 0x00005410ff347816 */ /* 0x000fe20000000043 */
[----:B------:R-:W-:-:S04]  /*3990*/  FFMA.FTZ R54, R102, R55, R54 ;  /* 0x0000003766367223 */ /* 0x000fc80000010036 */
[----:B------:R-:W-:Y:S01]  /*39a0*/  FFMA.FTZ R53, R101, R52, R53 ;  /* 0x0000003465357223 */ /* 0x000fe20000010035 */
[----:B------:R-:W-:-:S05]  /*39b0*/  PRMT R52, RZ, 0x5410, R71 ;  /* 0x00005410ff347816 */ /* 0x000fca0000000047 */
[----:B------:R-:W-:Y:S01]  /*39c0*/  FFMA.FTZ R54, R101, R52, R54 ;  /* 0x0000003465367223 */ /* 0x000fe20000010036 */
[----:B------:R-:W-:Y:S02]  /*39d0*/  PRMT R52, RZ, 0x7610, R67 ;  /* 0x00007610ff347816 */ /* 0x000fe40000000043 */
[----:B------:R-:W-:Y:S01]  /*39e0*/  PRMT R58, RZ, 0x5410, R72 ;  /* 0x00005410ff3a7816 */ /* 0x000fe20000000048 */
[----:B------:R-:W3:Y:S02]  /*39f0*/  LDG.E.128 R64, [R110.64+0x22800] ;  /* 0x022800046e407981 */ /* 0x000ee4000c1e1d00 */
[----:B------:R-:W-:Y:S01]  /*3a00*/  FFMA.FTZ R57, R107, R52, R53 ;  /* 0x000000346b397223 */ /* 0x000fe20000010035 */
[----:B------:R-:W-:Y:S02]  /*3a10*/  PRMT R52, RZ, 0x7610, R71 ;  /* 0x00007610ff347816 */ /* 0x000fe40000000047 */
[----:B-----5:R-:W-:Y:S02]  /*3a20*/  PRMT R71, RZ, 0x5410, R76 ;  /* 0x00005410ff477816 */ /* 0x020fe4000000004c */
[----:B------:R-:W-:-:S02]  /*3a30*/  PRMT R70, RZ, 0x5410, R80 ;  /* 0x00005410ff467816 */ /* 0x000fc40000000050 */
[----:B------:R-:W-:Y:S01]  /*3a40*/  PRMT R72, RZ, 0x7610, R72 ;  /* 0x00007610ff487816 */ /* 0x000fe20000000048 */
[C---:B------:R-:W-:Y:S01]  /*3a50*/  FFMA.FTZ R108, R58.reuse, R71, R108 ;  /* 0x000000473a6c7223 */ /* 0x040fe2000001006c */
[----:B------:R-:W-:Y:S01]  /*3a60*/  PRMT R101, RZ, 0x7610, R80 ;  /* 0x00007610ff657816 */ /* 0x000fe20000000050 */
[----:B------:R-:W-:Y:S01]  /*3a70*/  FFMA.FTZ R70, R58, R70, R103 ;  /* 0x000000463a467223 */ /* 0x000fe20000010067 */
        /* <DEDUP_REMOVED lines=30> */
[C---:B------:R-:W-:Y:S02]  /*3c60*/  FFMA.FTZ R70, R75.reuse, R70, R71 ;  /* 0x000000464b467223 */ /* 0x040fe40000010047 */
[----:B------:R-:W-:Y:S01]  /*3c70*/  FFMA.FTZ R71, R75, R76, R77 ;  /* 0x0000004c4b477223 */ /* 0x000fe2000001004d */
[----:B------:R-:W-:Y:S02]  /*3c80*/  PRMT R77, RZ, 0x5410, R84 ;  /* 0x00005410ff4d7816 */ /* 0x000fe40000000054 */
[--C-:B------:R-:W-:Y:S02]  /*3c90*/  PRMT R76, RZ, 0x5410, R88.reuse ;  /* 0x00005410ff4c7816 */ /* 0x100fe40000000058 */
        /* <DEDUP_REMOVED lines=28> */
[C---:B------:R-:W-:Y:S02]  /*3e60*/  FFMA.FTZ R76, R75.reuse, R76, R77 ;  /* 0x0000004c4b4c7223 */ /* 0x040fe4000001004d */
        /* <DEDUP_REMOVED lines=40> */
[----:B------:R-:W-:Y:S01]  /*40f0*/  PRMT R4, RZ, 0x5410, R49 ;  /* 0x00005410ff047816 */ /* 0x000fe20000000031 */
[----:B------:R-:W-:Y:S02]  /*4100*/  FFMA.FTZ R79, R72, R79, R109 ;  /* 0x0000004f484f7223 */ /* 0x000fe4000001006d */
[----:B------:R-:W-:Y:S02]  /*4110*/  FFMA.FTZ R107, R107, R52, R54 ;  /* 0x000000346b6b7223 */ /* 0x000fe40000010036 */
[----:B------:R-:W-:Y:S01]  /*4120*/  FFMA.FTZ R79, R59, R4, R79 ;  /* 0x000000043b4f7223 */ /* 0x000fe2000001004f */
[----:B------:R-:W5:Y:S01]  /*4130*/  LDG.E.128 R52, [R110.64+0x1f000] ;  /* 0x01f000046e347981 */ /* 0x000f62000c1e1d00 */
        /* <DEDUP_REMOVED lines=20> */
[----:B--2---:R-:W-:-:S05]  /*4280*/  PRMT R5, RZ, 0x5410, R36 ;  /* 0x00005410ff057816 */ /* 0x004fca0000000024 */
[----:B------:R-:W-:Y:S01]  /*4290*/  FFMA.FTZ R57, R58, R5, R57 ;  /* 0x000000053a397223 */ /* 0x000fe20000010039 */
[----:B------:R-:W-:-:S05]  /*42a0*/  PRMT R5, RZ, 0x5410, R40 ;  /* 0x00005410ff057816 */ /* 0x000fca0000000028 */
        /* <DEDUP_REMOVED lines=29> */
[C---:B------:R-:W-:Y:S01]  /*4480*/  FFMA.FTZ R78, R75.reuse, R78, R80 ;  /* 0x0000004e4b4e7223 */ /* 0x040fe20000010050 */
[----:B------:R-:W-:Y:S02]  /*4490*/  PRMT R39, RZ, 0x5410, R44 ;  /* 0x00005410ff277816 */ /* 0x000fe4000000002c */
[----:B------:R-:W-:Y:S01]  /*44a0*/  PRMT R38, RZ, 0x5410, R60 ;  /* 0x00005410ff267816 */ /* 0x000fe2000000003c */
[----:B------:R-:W-:Y:S01]  /*44b0*/  FFMA.FTZ R75, R75, R6, R7 ;  /* 0x000000064b4b7223 */ /* 0x000fe20000010007 */
[--C-:B---3--:R-:W-:Y:S02]  /*44c0*/  PRMT R6, RZ, 0x5410, R32.reuse ;  /* 0x00005410ff067816 */ /* 0x108fe40000000020 */
[----:B------:R-:W-:Y:S02]  /*44d0*/  PRMT R32, RZ, 0x7610, R32 ;  /* 0x00007610ff207816 */ /* 0x000fe40000000020 */
[----:B------:R-:W-:Y:S01]  /*44e0*/  PRMT R41, RZ, 0x7610, R60 ;  /* 0x00007610ff297816 */ /* 0x000fe2000000003c */
        /* <DEDUP_REMOVED lines=37> */
[----:B------:R-:W-:Y:S02]  /*4740*/  PRMT R41, RZ, 0x7610, R24 ;  /* 0x00007610ff297816 */ /* 0x000fe40000000018 */
        /* <DEDUP_REMOVED lines=11> */
[----:B------:R-:W-:Y:S02]  /*4800*/  PRMT R24, RZ, 0x7610, R27 ;  /* 0x00007610ff187816 */ /* 0x000fe4000000001b */
[----:B------:R-:W-:-:S05]  /*4810*/  PRMT R27, RZ, 0x5410, R16 ;  /* 0x00005410ff1b7816 */ /* 0x000fca0000000010 */
[----:B------:R-:W-:Y:S01]  /*4820*/  FFMA.FTZ R56, R6, R27, R56 ;  /* 0x0000001b06387223 */ /* 0x000fe20000010038 */
[----:B----4-:R-:W-:-:S05]  /*4830*/  PRMT R27, RZ, 0x5410, R20 ;  /* 0x00005410ff1b7816 */ /* 0x010fca0000000014 */
        /* <DEDUP_REMOVED lines=41> */
[----:B-----5:R-:W-:-:S02]  /*4ad0*/  PRMT R8, RZ, 0x5410, R52 ;  /* 0x00005410ff087816 */ /* 0x020fc40000000034 */
        /* <DEDUP_REMOVED lines=64> */
[----:B------:R-:W-:-:S02]  /*4ee0*/  FFMA.FTZ R24, R35, R24, R25 ;  /* 0x0000001823187223 */ /* 0x000fc40000010019 */
[C---:B------:R-:W-:Y:S02]  /*4ef0*/  FFMA.FTZ R25, R35.reuse, R26, R28 ;  /* 0x0000001a23197223 */ /* 0x040fe4000001001c */
        /* <DEDUP_REMOVED lines=180> */
[----:B------:R-:W-:Y:S01]  /*5a40*/  STG.E [R2.64+0x3600], R19 ;  /* 0x0036001302007986 */ /* 0x000fe2000c101904 */
[----:B------:R-:W-:Y:S05]  /*5a50*/  EXIT ;  /* 0x000000000000794d */ /* 0x000fea0003800000 */
.L_x_6:
        /* <DEDUP_REMOVED lines=10> */
.L_x_38:


//--------------------- .text._Z31router_gemm_kernel_float_outputI13__nv_bfloat16Li128ELi8ELi9ELi384ELi7168EEvPfPKT_S4_ --------------------------
	.section	.text._Z31router_gemm_kernel_float_outputI13__nv_bfloat16Li128ELi8ELi9ELi384ELi7168EEvPfPKT_S4_,"ax",@progbits
	.sectioninfo	@"SHI_REGISTERS=118"
	.align	128
        .global         _Z31router_gemm_kernel_float_outputI13__nv_bfloat16Li128ELi8ELi9ELi384ELi7168EEvPfPKT_S4_
        .type           _Z31router_gemm_kernel_float_outputI13__nv_bfloat16Li128ELi8ELi9ELi384ELi7168EEvPfPKT_S4_,@function
        .size           _Z31router_gemm_kernel_float_outputI13__nv_bfloat16Li128ELi8ELi9ELi384ELi7168EEvPfPKT_S4_,(.L_x_39 - _Z31router_gemm_kernel_float_outputI13__nv_bfloat16Li128ELi8ELi9ELi384ELi7168EEvPfPKT_S4_)
        .other          _Z31router_gemm_kernel_float_outputI13__nv_bfloat16Li128ELi8ELi9ELi384ELi7168EEvPfPKT_S4_,@"STO_CUDA_ENTRY STV_DEFAULT"
_Z31router_gemm_kernel_float_outputI13__nv_bfloat16Li128ELi8ELi9ELi384ELi7168EEvPfPKT_S4_:
.text._Z31router_gemm_kernel_float_outputI13__nv_bfloat16Li128ELi8ELi9ELi384ELi7168EEvPfPKT_S4_:
        /* <DEDUP_REMOVED lines=43> */
[----:B------:R-:W-:Y:S01]  /*02b0*/  FFMA.FTZ R61, R58, R61, R2 ;  /* 0x0000003d3a3d7223 */ /* 0x000fe20000010002 */
[----:B---3--:R-:W-:Y:S02]  /*02c0*/  PRMT R96, RZ, 0x5410, R20 ;  /* 0x00005410ff607816 */ /* 0x008fe40000000014 */
[----:B------:R-:W-:Y:S01]  /*02d0*/  PRMT R2, RZ, 0x5410, R18 ;  /* 0x00005410ff027816 */ /* 0x000fe20000000012 */
        /* <DEDUP_REMOVED lines=19> */
[--C-:B------:R-:W-:Y:S01]  /*0410*/  PRMT R21, RZ, 0x5410, R22.reuse ;  /* 0x00005410ff157816 */ /* 0x100fe20000000016 */
[----:B------:R-:W3:Y:S01]  /*0420*/  LDG.E.128 R16, [R106.64+0x1000] ;  /* 0x001000046a107981 */ /* 0x000ee2000c1e1d00 */
[----:B------:R-:W-:Y:S01]  /*0430*/  PRMT R22, RZ, 0x7610, R22 ;  /* 0x00007610ff167816 */ /* 0x000fe20000000016 */
[----:B------:R-:W-:Y:S01]  /*0440*/  FFMA.FTZ R113, R72, R113, R32 ;  /* 0x0000007148717223 */ /* 0x000fe20000010020 */
[----:B-----5:R-:W-:Y:S01]  /*0450*/  PRMT R32, RZ, 0x5410, R44 ;  /* 0x00005410ff207816 */ /* 0x020fe2000000002c */
[----:B------:R-:W-:Y:S01]  /*0460*/  FFMA.FTZ R20, R2, R21, R20 ;  /* 0x0000001502147223 */ /* 0x000fe20000010014 */
[----:B------:R-:W-:-:S02]  /*0470*/  PRMT R21, RZ, 0x5410, R23 ;  /* 0x00005410ff157816 */ /* 0x000fc40000000017 */
[----:B------:R-:W-:Y:S01]  /*0480*/  PRMT R44, RZ, 0x7610, R44 ;  /* 0x00007610ff2c7816 */ /* 0x000fe2000000002c */
[----:B------:R-:W-:Y:S02]  /*0490*/  FFMA.FTZ R20, R75, R22, R20 ;  /* 0x000000164b147223 */ /* 0x000fe40000010014 */
[----:B------:R-:W-:Y:S02]  /*04a0*/  FFMA.FTZ R32, R57, R32, RZ ;  /* 0x0000002039207223 */ /* 0x000fe400000100ff */
        /* <DEDUP_REMOVED lines=30> */
[----:B------:R-:W-:Y:S02]  /*0690*/  FFMA.FTZ R44, R57, R44, RZ ;  /* 0x0000002c392c7223 */ /* 0x000fe400000100ff */
        /* <DEDUP_REMOVED lines=60> */
[----:B------:R-:W-:Y:S02]  /*0a60*/  FFMA.FTZ R73, R72, R73, R20 ;  /* 0x0000004948497223 */ /* 0x000fe40000010014 */
[----:B------:R-:W4:Y:S01]  /*0a70*/  LDG.E.128 R20, [R106.64+0x8000] ;  /* 0x008000046a147981 */ /* 0x000f22000c1e1d00 */
[----:B------:R-:W-:Y:S01]  /*0a80*/  FFMA.FTZ R8, R75, R10, R8 ;  /* 0x0000000a4b087223 */ /* 0x000fe20000010008 */
[----:B------:R-:W-:Y:S01]  /*0a90*/  PRMT R4, RZ, 0x7610, R4 ;  /* 0x00007610ff047816 */ /* 0x000fe20000000004 */
[----:B------:R-:W-:-:S02]  /*0aa0*/  FFMA.FTZ R52, R57, R52, RZ ;  /* 0x0000003439347223 */ /* 0x000fc400000100ff */
[----:B------:R-:W-:Y:S01]  /*0ab0*/  FFMA.FTZ R8, R74, R9, R8 ;  /* 0x000000094a087223 */ /* 0x000fe20000010008 */
[--C-:B------:R-:W-:Y:S01]  /*0ac0*/  PRMT R9, RZ, 0x5410, R5.reuse ;  /* 0x00005410ff097816 */ /* 0x100fe20000000005 */
[----:B------:R-:W-:Y:S01]  /*0ad0*/  FFMA.FTZ R4, R59, R4, R52 ;  /* 0x000000043b047223 */ /* 0x000fe20000010034 */
[----:B------:R-:W-:Y:S01]  /*0ae0*/  PRMT R5, RZ, 0x7610, R5 ;  /* 0x00007610ff057816 */ /* 0x000fe20000000005 */
[----:B------:R-:W5:Y:S02]  /*0af0*/  LDG.E.128 R52, [R106.64+0x19800] ;  /* 0x019800046a347981 */ /* 0x000f64000c1e1d00 */
[----:B------:R-:W-:-:S04]  /*0b00*/  FFMA.FTZ R4, R58, R9, R4 ;  /* 0x000000093a047223 */ /* 0x000fc80000010004 */
[----:B------:R-:W-:Y:S01]  /*0b10*/  FFMA.FTZ R4, R56, R5, R4 ;  /* 0x0000000538047223 */ /* 0x000fe20000010004 */
[--C-:B------:R-:W-:Y:S01]  /*0b20*/  PRMT R5, RZ, 0x5410, R6.reuse ;  /* 0x00005410ff057816 */ /* 0x100fe20000000006 */
[----:B------:R-:W5:Y:S01]  /*0b30*/  LDG.E.128 R56, [R106.64+0x1d000] ;  /* 0x01d000046a387981 */ /* 0x000f62000c1e1d00 */
[----:B------:R-:W-:-:S03]  /*0b40*/  PRMT R6, RZ, 0x7610, R6 ;  /* 0x00007610ff067816 */ /* 0x000fc60000000006 */
        /* <DEDUP_REMOVED lines=23> */
[----:B------:R-:W5:Y:S02]  /*0cc0*/  LDG.E.128 R24, [R106.64+0xb800] ;  /* 0x00b800046a187981 */ /* 0x000f64000c1e1d00 */
        /* <DEDUP_REMOVED lines=21> */
[----:B------:R-:W-:Y:S01]  /*0e20*/  FFMA.FTZ R77, R9, R72, R73 ;  /* 0x00000048094d7223 */ /* 0x000fe20000010049 */
[----:B------:R-:W5:Y:S03]  /*0e30*/  LDG.E.128 R12, [R106.64+0x12800] ;  /* 0x012800046a0c7981 */ /* 0x000f66000c1e1d00 */
        /* <DEDUP_REMOVED lines=33> */
[----:B------:R-:W-:Y:S02]  /*1050*/  FFMA.FTZ R85, R9, R76, R77 ;  /* 0x0000004c09557223 */ /* 0x000fe4000001004d */
[----:B------:R-:W-:Y:S01]  /*1060*/  FFMA.FTZ R104, R8, R71, R68 ;  /* 0x0000004708687223 */ /* 0x000fe20000010044 */
[----:B------:R-:W5:Y:S01]  /*1070*/  LDG.E.128 R76, [R106.64+0x8800] ;  /* 0x008800046a4c7981 */ /* 0x000f62000c1e1d00 */
[----:B------:R-:W-:Y:S01]  /*1080*/  FFMA.FTZ R84, R11, R84, R85 ;  /* 0x000000540b547223 */ /* 0x000fe20000010055 */
[----:B------:R-:W-:Y:S02]  /*1090*/  PRMT R85, RZ, 0x5410, R88 ;  /* 0x00005410ff557816 */ /* 0x000fe40000000058 */
[----:B------:R-:W5:Y:S03]  /*10a0*/  LDG.E.128 R68, [R106.64+0x1800] ;  /* 0x001800046a447981 */ /* 0x000f66000c1e1d00 */
[----:B------:R-:W-:Y:S01]  /*10b0*/  FFMA.FTZ R105, R2, R85, R105 ;  /* 0x0000005502697223 */ /* 0x000fe20000010069 */
[----:B------:R-:W-:-:S02]  /*10c0*/  PRMT R85, RZ, 0x7610, R86 ;  /* 0x00007610ff557816 */ /* 0x000fc40000000056 */
        /* <DEDUP_REMOVED lines=29> */
[----:B--2---:R-:W-:Y:S01]  /*12a0*/  PRMT R105, RZ, 0x7610, R62 ;  /* 0x00007610ff697816 */ /* 0x004fe2000000003e */
        /* <DEDUP_REMOVED lines=27> */
[----:B------:R-:W2:Y:S01]  /*1460*/  LDG.E.128 R92, [R106.64+0x16800] ;  /* 0x016800046a5c7981 */ /* 0x000ea2000c1e1d00 */
[--C-:B------:R-:W-:Y:S01]  /*1470*/  PRMT R29, RZ, 0x5410, R43.reuse ;  /* 0x00005410ff1d7816 */ /* 0x100fe2000000002b */
[----:B------:R-:W-:Y:S01]  /*1480*/  FFMA.FTZ R28, R6, R41, R28 ;  /* 0x00000029061c7223 */ /* 0x000fe2000001001c */
[----:B------:R-:W-:-:S03]  /*1490*/  PRMT R41, RZ, 0x7610, R43 ;  /* 0x00007610ff297816 */ /* 0x000fc6000000002b */
[----:B------:R-:W-:-:S04]  /*14a0*/  FFMA.FTZ R28, R10, R29, R28 ;  /* 0x0000001d0a1c7223 */ /* 0x000fc8000001001c */
[----:B------:R-:W-:Y:S01]  /*14b0*/  FFMA.FTZ R41, R8, R41, R28 ;  /* 0x0000002908297223 */ /* 0x000fe2000001001c */
[--C-:B------:R-:W-:Y:S02]  /*14c0*/  PRMT R28, RZ, 0x5410, R48.reuse ;  /* 0x00005410ff1c7816 */ /* 0x100fe40000000030 */
[----:B------:R-:W-:-:S03]  /*14d0*/  PRMT R48, RZ, 0x7610, R48 ;  /* 0x00007610ff307816 */ /* 0x000fc60000000030 */
[----:B------:R-:W-:Y:S02]  /*14e0*/  FFMA.FTZ R7, R2, R28, R7 ;  /* 0x0000001c02077223 */ /* 0x000fe40000010007 */
        /* <DEDUP_REMOVED lines=8> */
[----:B---3--:R-:W-:-:S02]  /*1570*/  PRMT R4, RZ, 0x5410, R16 ;  /* 0x00005410ff047816 */ /* 0x008fc40000000010 */
        /* <DEDUP_REMOVED lines=11> */
[----:B------:R-:W-:-:S02]  /*1630*/  PRMT R9, RZ, 0x5410, R17 ;  /* 0x00005410ff097816 */ /* 0x000fc40000000011 */
        /* <DEDUP_REMOVED lines=23> */
[----:B----4-:R-:W-:Y:S01]  /*17b0*/  PRMT R10, RZ, 0x5410, R20 ;  /* 0x00005410ff0a7816 */ /* 0x010fe20000000014 */
[----:B------:R-:W4:Y:S02]  /*17c0*/  LDG.E.128 R28, [R106.64+0x1d800] ;  /* 0x01d800046a1c7981 */ /* 0x000f24000c1e1d00 */
[----:B------:R-:W-:Y:S01]  /*17d0*/  FFMA.FTZ R109, R63, R8, R9 ;  /* 0x000000083f6d7223 */ /* 0x000fe20000010009 */
[--C-:B------:R-:W-:Y:S01]  /*17e0*/  PRMT R8, RZ, 0x5410, R32.reuse ;  /* 0x00005410ff087816 */ /* 0x100fe20000000020 */
[----:B------:R-:W2:Y:S01]  /*17f0*/  LDG.E.128 R4, [R106.64+0x2000] ;  /* 0x002000046a047981 */ /* 0x000ea2000c1e1d00 */
[----:B------:R-:W-:-:S03]  /*1800*/  PRMT R9, RZ, 0x7610, R32 ;  /* 0x00007610ff097816 */ /* 0x000fc60000000020 */
[C---:B------:R-:W-:Y:S01]  /*1810*/  FFMA.FTZ R8, R43.reuse, R8, R100 ;  /* 0x000000082b087223 */ /* 0x040fe20000010064 */
[----:B------:R-:W-:Y:S01]  /*1820*/  PRMT R11, RZ, 0x5410, R21 ;  /* 0x00005410ff0b7816 */ /* 0x000fe20000000015 */
[----:B------:R-:W-:Y:S01]  /*1830*/  FFMA.FTZ R10, R43, R10, R101 ;  /* 0x0000000a2b0a7223 */ /* 0x000fe20000010065 */
[----:B------:R-:W2:Y:S01]  /*1840*/  LDG.E.128 R48, [R110.64+0x2000] ;  /* 0x002000046e307981 */ /* 0x000ea2000c1e1d00 */
[C---:B------:R-:W-:Y:S01]  /*1850*/  FFMA.FTZ R8, R60.reuse, R9, R8 ;  /* 0x000000093c087223 */ /* 0x040fe20000010008 */
[----:B------:R-:W-:Y:S02]  /*1860*/  PRMT R9, RZ, 0x7610, R20 ;  /* 0x00007610ff097816 */ /* 0x000fe40000000014 */
[----:B------:R-:W2:Y:S03]  /*1870*/  LDG.E.128 R16, [R106.64+0x9000] ;  /* 0x009000046a107981 */ /* 0x000ea6000c1e1d00 */
[----:B------:R-:W-:Y:S01]  /*1880*/  FFMA.FTZ R10, R60, R9, R10 ;  /* 0x000000093c0a7223 */ /* 0x000fe2000001000a */
[----:B------:R-:W-:-:S05]  /*1890*/  PRMT R9, RZ, 0x5410, R33 ;  /* 0x00005410ff097816 */ /* 0x000fca0000000021 */
[C---:B------:R-:W-:Y:S01]  /*18a0*/  FFMA.FTZ R9, R42.reuse, R9, R8 ;  /* 0x000000092a097223 */ /* 0x040fe20000010008 */
[----:B------:R-:W-:Y:S01]  /*18b0*/  PRMT R8, RZ, 0x7610, R33 ;  /* 0x00007610ff087816 */ /* 0x000fe20000000021 */
[----:B------:R-:W-:Y:S01]  /*18c0*/  FFMA.FTZ R11, R42, R11, R10 ;  /* 0x0000000b2a0b7223 */ /* 0x000fe2000001000a */
[----:B------:R-:W-:-:S03]  /*18d0*/  PRMT R10, RZ, 0x7610, R21 ;  /* 0x00007610ff0a7816 */ /* 0x000fc60000000015 */
[C---:B------:R-:W-:Y:S01]  /*18e0*/  FFMA.FTZ R8, R61.reuse, R8, R9 ;  /* 0x000000083d087223 */ /* 0x040fe20000010009 */
        /* <DEDUP_REMOVED lines=15> */
[----:B------:R-:W3:Y:S01]  /*19e0*/  LDG.E.128 R8, [R106.64+0x5800] ;  /* 0x005800046a087981 */ /* 0x000ee2000c1e1d00 */
[C---:B------:R-:W-:Y:S01]  /*19f0*/  FFMA.FTZ R101, R63.reuse, R20, R22 ;  /* 0x000000143f657223 */ /* 0x040fe20000010016 */
[--C-:B-----5:R-:W-:Y:S01]  /*1a00*/  PRMT R20, RZ, 0x5410, R24.reuse ;  /* 0x00005410ff147816 */ /* 0x120fe20000000018 */
        /* <DEDUP_REMOVED lines=31> */
[----:B------:R-:W4:Y:S01]  /*1c00*/  LDG.E.128 R20, [R106.64+0xc800] ;  /* 0x00c800046a147981 */ /* 0x000f22000c1e1d00 */
[C---:B------:R-:W-:Y:S01]  /*1c10*/  FFMA.FTZ R103, R63.reuse, R24, R45 ;  /* 0x000000183f677223 */ /* 0x040fe2000001002d */
[--C-:B------:R-:W-:Y:S01]  /*1c20*/  PRMT R24, RZ, 0x5410, R12.reuse ;  /* 0x00005410ff187816 */ /* 0x100fe2000000000c */
[----:B------:R-:W-:Y:S01]  /*1c30*/  FFMA.FTZ R102, R63, R102, R25 ;  /* 0x000000663f667223 */ /* 0x000fe20000010019 */
[----:B------:R-:W-:Y:S01]  /*1c40*/  PRMT R25, RZ, 0x7610, R12 ;  /* 0x00007610ff197816 */ /* 0x000fe2000000000c */
[----:B------:R-:W4:Y:S01]  /*1c50*/  LDG.E.128 R44, [R106.64+0x17000] ;  /* 0x017000046a2c7981 */ /* 0x000f22000c1e1d00 */
        /* <DEDUP_REMOVED lines=20> */
[----:B------:R-:W-:Y:S01]  /*1da0*/  PRMT R40, RZ, 0x7610, R15 ;  /* 0x00007610ff287816 */ /* 0x000fe2000000000f */
[----:B------:R-:W5:Y:S02]  /*1db0*/  LDG.E.128 R24, [R106.64+0x13800] ;  /* 0x013800046a187981 */ /* 0x000f64000c1e1d00 */
        /* <DEDUP_REMOVED lines=20> */
[C---:B------:R-:W-:Y:S01]  /*1f00*/  FFMA.FTZ R13, R42.reuse, R13, R2 ;  /* 0x0000000d2a0d7223 */ /* 0x040fe20000010002 */
[----:B------:R-:W-:Y:S01]  /*1f10*/  PRMT R2, RZ, 0x7610, R53 ;  /* 0x00007610ff027816 */ /* 0x000fe20000000035 */
[----:B------:R-:W-:-:S04]  /*1f20*/  FFMA.FTZ R15, R42, R15, R12 ;  /* 0x0000000f2a0f7223 */ /* 0x000fc8000001000c */
[C---:B------:R-:W-:Y:S01]  /*1f30*/  FFMA.FTZ R2, R61.reuse, R2, R13 ;  /* 0x000000023d027223 */ /* 0x040fe2000001000d */
        /* <DEDUP_REMOVED lines=19> */
[----:B------:R0:W5:Y:S02]  /*2070*/  LDG.E.128 R56, [R110.64+0x2800] ;  /* 0x002800046e387981 */ /* 0x000164000c1e1d00 */
[----:B------:R-:W-:Y:S01]  /*2080*/  FFMA.FTZ R43, R63, R2, R53 ;  /* 0x000000023f2b7223 */ /* 0x000fe20000010035 */
[----:B------:R-:W-:-:S02]  /*2090*/  PRMT R2, RZ, 0x5410, R64 ;  /* 0x00005410ff027816 */ /* 0x000fc40000000040 */
[----:B------:R-:W-:Y:S02]  /*20a0*/  PRMT R53, RZ, 0x5410, R72 ;  /* 0x00005410ff357816 */ /* 0x000fe40000000048 */
[----:B------:R-:W-:Y:S01]  /*20b0*/  PRMT R42, RZ, 0x7610, R64 ;  /* 0x00007610ff2a7816 */ /* 0x000fe20000000040 */
[C---:B------:R-:W-:Y:S02]  /*20c0*/  FFMA.FTZ R52, R2.reuse, R52, R109 ;  /* 0x0000003402347223 */ /* 0x040fe4000001006d */
[----:B------:R-:W-:Y:S01]  /*20d0*/  FFMA.FTZ R100, R2, R53, R100 ;  /* 0x0000003502647223 */ /* 0x000fe20000010064 */
[----:B------:R-:W-:-:S05]  /*20e0*/  PRMT R53, RZ, 0x7610, R68 ;  /* 0x00007610ff357816 */ /* 0x000fca0000000044 */
[----:B------:R-:W-:Y:S01]  /*20f0*/  FFMA.FTZ R52, R42, R53, R52 ;  /* 0x000000352a347223 */ /* 0x000fe20000010034 */
[----:B------:R-:W-:Y:S02]  /*2100*/  PRMT R53, RZ, 0x7610, R72 ;  /* 0x00007610ff357816 */ /* 0x000fe40000000048 */
[----:B------:R-:W-:-:S03]  /*2110*/  PRMT R104, RZ, 0x5410, R65 ;  /* 0x00005410ff687816 */ /* 0x000fc60000000041 */
[----:B------:R-:W-:Y:S01]  /*2120*/  FFMA.FTZ R100, R42, R53, R100 ;  /* 0x000000352a647223 */ /* 0x000fe20000010064 */
[----:B------:R-:W-:-:S05]  /*2130*/  PRMT R53, RZ, 0x5410, R69 ;  /* 0x00005410ff357816 */ /* 0x000fca0000000045 */
[C---:B------:R-:W-:Y:S01]  /*2140*/  FFMA.FTZ R52, R104.reuse, R53, R52 ;  /* 0x0000003568347223 */ /* 0x040fe20000010034 */
[----:B------:R-:W-:Y:S02]  /*2150*/  PRMT R53, RZ, 0x5410, R73 ;  /* 0x00005410ff357816 */ /* 0x000fe40000000049 */
[----:B------:R-:W-:Y:S02]  /*2160*/  PRMT R108, RZ, 0x7610, R65 ;  /* 0x00007610ff6c7816 */ /* 0x000fe40000000041 */
        /* <DEDUP_REMOVED lines=8> */
[----:B------:R-:W5:Y:S01]  /*21f0*/  LDG.E.128 R52, [R106.64+0x2800] ;  /* 0x002800046a347981 */ /* 0x000f62000c1e1d00 */
        /* <DEDUP_REMOVED lines=37> */
[----:B--2---:R-:W-:-:S03]  /*2450*/  PRMT R72, RZ, 0x5410, R84 ;  /* 0x00005410ff487816 */ /* 0x004fc60000000054 */
        /* <DEDUP_REMOVED lines=33> */
[----:B---3--:R-:W-:-:S05]  /*2670*/  PRMT R41, RZ, 0x5410, R96 ;  /* 0x00005410ff297816 */ /* 0x008fca0000000060 */
        /* <DEDUP_REMOVED lines=18> */
[----:B------:R-:W3:Y:S01]  /*27a0*/  LDG.E.128 R68, [R106.64+0xd000] ;  /* 0x00d000046a447981 */ /* 0x000ee2000c1e1d00 */
        /* <DEDUP_REMOVED lines=12> */
[----:B----4-:R-:W-:Y:S01]  /*2870*/  PRMT R93, RZ, 0x7610, R29 ;  /* 0x00007610ff5d7816 */ /* 0x010fe2000000001d */
        /* <DEDUP_REMOVED lines=43> */
[----:B------:R-:W4:Y:S01]  /*2b30*/  LDG.E.128 R72, [R106.64+0x10800] ;  /* 0x010800046a487981 */ /* 0x000f22000c1e1d00 */
[----:B------:R-:W-:Y:S01]  /*2b40*/  FFMA.FTZ R105, R112, R97, R105 ;  /* 0x0000006170697223 */ /* 0x000fe20000010069 */
[----:B------:R-:W-:-:S02]  /*2b50*/  PRMT R97, RZ, 0x5410, R51 ;  /* 0x00005410ff617816 */ /* 0x000fc40000000033 */
        /* <DEDUP_REMOVED lines=8> */
[----:B------:R-:W4:Y:S02]  /*2be0*/  LDG.E.128 R40, [R106.64+0x3000] ;  /* 0x003000046a287981 */ /* 0x000f24000c1e1d00 */
[----:B------:R-:W-:Y:S01]  /*2bf0*/  FFMA.FTZ R99, R98, R99, R4 ;  /* 0x0000006362637223 */ /* 0x000fe20000010004 */
[----:B------:R-:W-:Y:S01]  /*2c00*/  PRMT R4, RZ, 0x5410, R16 ;  /* 0x00005410ff047816 */ /* 0x000fe20000000010 */
[C---:B------:R-:W-:Y:S01]  /*2c10*/  FFMA.FTZ R100, R2.reuse, R5, R100 ;  /* 0x0000000502647223 */ /* 0x040fe20000010064 */
[----:B------:R-:W-:Y:S01]  /*2c20*/  PRMT R7, RZ, 0x7610, R16 ;  /* 0x00007610ff077816 */ /* 0x000fe20000000010 */
[----:B0-----:R-:W4:Y:S01]  /*2c30*/  LDG.E.128 R108, [R110.64+0x3000] ;  /* 0x003000046e6c7981 */ /* 0x001f22000c1e1d00 */
[----:B------:R-:W-:Y:S01]  /*2c40*/  PRMT R5, RZ, 0x7610, R8 ;  /* 0x00007610ff057816 */ /* 0x000fe20000000008 */
[----:B------:R-:W-:-:S04]  /*2c50*/  FFMA.FTZ R4, R2, R4, R101 ;  /* 0x0000000402047223 */ /* 0x000fc80000010065 */
[C---:B------:R-:W-:Y:S01]  /*2c60*/  FFMA.FTZ R48, R92.reuse, R7, R4 ;  /* 0x000000075c307223 */ /* 0x040fe20000010004 */
[--C-:B------:R-:W-:Y:S01]  /*2c70*/  PRMT R4, RZ, 0x5410, R9.reuse ;  /* 0x00005410ff047816 */ /* 0x100fe20000000009 */
[----:B------:R-:W-:Y:S01]  /*2c80*/  FFMA.FTZ R5, R92, R5, R100 ;  /* 0x000000055c057223 */ /* 0x000fe20000010064 */
[----:B------:R-:W-:-:S03]  /*2c90*/  PRMT R9, RZ, 0x7610, R9 ;  /* 0x00007610ff097816 */ /* 0x000fc60000000009 */
[----:B------:R-:W-:Y:S01]  /*2ca0*/  FFMA.FTZ R8, R93, R4, R5 ;  /* 0x000000045d087223 */ /* 0x000fe20000010005 */
[----:B------:R-:W-:Y:S01]  /*2cb0*/  PRMT R16, RZ, 0x5410, R17 ;  /* 0x00005410ff107816 */ /* 0x000fe20000000011 */
[----:B------:R-:W4:Y:S02]  /*2cc0*/  LDG.E.128 R4, [R106.64+0x6800] ;  /* 0x006800046a047981 */ /* 0x000f24000c1e1d00 */
[----:B------:R-:W-:Y:S01]  /*2cd0*/  FFMA.FTZ R9, R94, R9, R8 ;  /* 0x000000095e097223 */ /* 0x000fe20000010008 */
[----:B------:R-:W-:-:S05]  /*2ce0*/  PRMT R8, RZ, 0x5410, R10 ;  /* 0x00005410ff087816 */ /* 0x000fca000000000a */
        /* <DEDUP_REMOVED lines=14> */
[----:B-----5:R-:W-:Y:S01]  /*2dd0*/  PRMT R9, RZ, 0x5410, R32 ;  /* 0x00005410ff097816 */ /* 0x020fe20000000020 */
        /* <DEDUP_REMOVED lines=54> */
[----:B------:R-:W5:Y:S01]  /*3140*/  LDG.E.128 R28, [R106.64+0x1e800] ;  /* 0x01e800046a1c7981 */ /* 0x000f62000c1e1d00 */
        /* <DEDUP_REMOVED lines=19> */
[----:B------:R-:W-:-:S02]  /*3280*/  FFMA.FTZ R12, R93, R12, R103 ;  /* 0x0000000c5d0c7223 */ /* 0x000fc40000010067 */
        /* <DEDUP_REMOVED lines=16> */
[----:B------:R-:W-:-:S02]  /*3390*/  PRMT R101, RZ, 0x7610, R19 ;  /* 0x00007610ff657816 */ /* 0x000fc40000000013 */
[----:B------:R-:W-:Y:S02]  /*33a0*/  PRMT R35, RZ, 0x7610, R35 ;  /* 0x00007610ff237816 */ /* 0x000fe40000000023 */
        /* <DEDUP_REMOVED lines=16> */
[----:B------:R-:W5:Y:S01]  /*34b0*/  LDG.E.128 R16, [R106.64+0x11000] ;  /* 0x011000046a107981 */ /* 0x000f62000c1e1d00 */
[----:B------:R-:W-:Y:S01]  /*34c0*/  PRMT R37, RZ, 0x7610, R52 ;  /* 0x00007610ff257816 */ /* 0x000fe20000000034 */
[----:B------:R-:W-:-:S02]  /*34d0*/  FFMA.FTZ R100, R13, R36, R100 ;  /* 0x000000240d647223 */ /* 0x000fc40000010064 */
        /* <DEDUP_REMOVED lines=131> */
[----:B-----5:R-:W-:-:S05]  /*3d10*/  PRMT R54, RZ, 0x5410, R28 ;  /* 0x00005410ff367816 */ /* 0x020fca000000001c */
        /* <DEDUP_REMOVED lines=12> */
[----:B------:R-:W-:Y:S02]  /*3de0*/  PRMT R55, RZ, 0x7610, R30 ;  /* 0x00007610ff377816 */ /* 0x000fe4000000001e */
        /* <DEDUP_REMOVED lines=27> */
[--C-:B------:R-:W-:Y:S02]  /*3fa0*/  PRMT R4, RZ, 0x5410, R48.reuse ;  /* 0x00005410ff047816 */ /* 0x100fe40000000030 */
[----:B------:R-:W-:Y:S01]  /*3fb0*/  PRMT R37, RZ, 0x7610, R48 ;  /* 0x00007610ff257816 */ /* 0x000fe20000000030 */
[C---:B------:R-:W-:Y:S02]  /*3fc0*/  FFMA.FTZ R36, R15.reuse, R30, R36 ;  /* 0x0000001e0f247223 */ /* 0x040fe40000010024 */
[----:B------:R-:W-:Y:S02]  /*3fd0*/  FFMA.FTZ R4, R15, R4, R38 ;  /* 0x000000040f047223 */ /* 0x000fe40000010026 */
[C---:B------:R-:W-:Y:S01]  /*3fe0*/  FFMA.FTZ R36, R108.reuse, R31, R36 ;  /* 0x0000001f6c247223 */ /* 0x040fe20000010024 */
[--C-:B------:R-:W-:Y:S01]  /*3ff0*/  PRMT R31, RZ, 0x5410, R5.reuse ;  /* 0x00005410ff1f7816 */ /* 0x100fe20000000005 */
[----:B------:R-:W-:Y:S01]  /*4000*/  FFMA.FTZ R37, R108, R37, R4 ;  /* 0x000000256c257223 */ /* 0x000fe20000010004 */
[----:B------:R-:W-:-:S02]  /*4010*/  PRMT R4, RZ, 0x7610, R5 ;  /* 0x00007610ff047816 */ /* 0x000fc40000000005 */
        /* <DEDUP_REMOVED lines=282> */
[----:B------:R-:W-:Y:S01]  /*51c0*/  STG.E [R2.64+0x3000], R7 ;  /* 0x0030000702007986 */ /* 0x000fe2000c101904 */
[----:B------:R-:W-:Y:S05]  /*51d0*/  EXIT ;  /* 0x000000000000794d */ /* 0x000fea0003800000 */
.L_x_7:
        /* <DEDUP_REMOVED lines=10> */
.L_x_39:


//--------------------- .text._Z31router_gemm_kernel_float_outputI13__nv_bfloat16Li128ELi8ELi8ELi384ELi7168EEvPfPKT_S4_ --------------------------
	.section	.text._Z31router_gemm_kernel_float_outputI13__nv_bfloat16Li128ELi8ELi8ELi384ELi7168EEvPfPKT_S4_,"ax",@progbits
	.sectioninfo	@"SHI_REGISTERS=124"
	.align	128
        .global         _Z31router_gemm_kernel_float_outputI13__nv_bfloat16Li128ELi8ELi8ELi384ELi7168EEvPfPKT_S4_
        .type           _Z31router_gemm_kernel_float_outputI13__nv_bfloat16Li128ELi8ELi8ELi384ELi7168EEvPfPKT_S4_,@function
        .size           _Z31router_gemm_kernel_float_outputI13__nv_bfloat16Li128ELi8ELi8ELi384ELi7168EEvPfPKT_S4_,(.L_x_40 - _Z31router_gemm_kernel_float_outputI13__nv_bfloat16Li128ELi8ELi8ELi384ELi7168EEvPfPKT_S4_)
        .other          _Z31router_gemm_kernel_float_outputI13__nv_bfloat16Li128ELi8ELi8ELi384ELi7168EEvPfPKT_S4_,@"STO_CUDA_ENTRY STV_DEFAULT"
_Z31router_gemm_kernel_float_outputI13__nv_bfloat16Li128ELi8ELi8ELi384ELi7168EEvPfPKT_S4_:
.text._Z31router_gemm_kernel_float_outputI13__nv_bfloat16Li128ELi8ELi8ELi384ELi7168EEvPfPKT_S4_:
        /* <DEDUP_REMOVED lines=35> */
[--C-:B----4-:R-:W-:Y:S02]  /*0230*/  PRMT R76, RZ, 0x5410, R88.reuse ;  /* 0x00005410ff4c7816 */ /* 0x110fe40000000058 */
[----:B------:R-:W-:-:S03]  /*0240*/  PRMT R78, RZ, 0x7610, R88 ;  /* 0x00007610ff4e7816 */ /* 0x000fc60000000058 */
[----:B------:R-:W-:Y:S01]  /*0250*/  FFMA.FTZ R16, R76, R3, RZ ;  /* 0x000000034c107223 */ /* 0x000fe200000100ff */
[----:B------:R-:W-:Y:S02]  /*0260*/  PRMT R3, RZ, 0x7610, R56 ;  /* 0x00007610ff037816 */ /* 0x000fe40000000038 */
[----:B------:R-:W-:-:S03]  /*0270*/  PRMT R77, RZ, 0x5410, R89 ;  /* 0x00005410ff4d7816 */ /* 0x000fc60000000059 */
[----:B------:R-:W-:Y:S01]  /*0280*/  FFMA.FTZ R3, R78, R3, R16 ;  /* 0x000000034e037223 */ /* 0x000fe20000010010 */
[----:B------:R-:W-:Y:S02]  /*0290*/  PRMT R16, RZ, 0x5410, R57 ;  /* 0x00005410ff107816 */ /* 0x000fe40000000039 */
        /* <DEDUP_REMOVED lines=26> */
[----:B-----5:R-:W-:-:S03]  /*0440*/  PRMT R49, RZ, 0x5410, R44 ;  /* 0x00005410ff317816 */ /* 0x020fc6000000002c */
[----:B------:R-:W-:Y:S02]  /*0450*/  FFMA.FTZ R97, R105, R48, R56 ;  /* 0x0000003069617223 */ /* 0x000fe40000010038 */
[----:B------:R-:W-:Y:S01]  /*0460*/  FFMA.FTZ R48, R76, R49, RZ ;  /* 0x000000314c307223 */ /* 0x000fe200000100ff */
[----:B------:R-:W-:Y:S02]  /*0470*/  PRMT R49, RZ, 0x7610, R50 ;  /* 0x00007610ff317816 */ /* 0x000fe40000000032 */
[----:B------:R-:W-:Y:S02]  /*0480*/  PRMT R57, RZ, 0x7610, R44 ;  /* 0x00007610ff397816 */ /* 0x000fe4000000002c */
[----:B------:R-:W-:Y:S01]  /*0490*/  PRMT R44, RZ, 0x5410, R51 ;  /* 0x00005410ff2c7816 */ /* 0x000fe20000000033 */
[----:B------:R-:W-:Y:S02]  /*04a0*/  FFMA.FTZ R49, R90, R49, R89 ;  /* 0x000000315a317223 */ /* 0x000fe40000010059 */
[----:B------:R-:W-:-:S02]  /*04b0*/  FFMA.FTZ R48, R78, R57, R48 ;  /* 0x000000394e307223 */ /* 0x000fc40000010030 */
        /* <DEDUP_REMOVED lines=8> */
[----:B------:R-:W-:Y:S02]  /*0540*/  FFMA.FTZ R44, R79, R44, R48 ;  /* 0x0000002c4f2c7223 */ /* 0x000fe40000010030 */
[----:B------:R-:W-:Y:S01]  /*0550*/  FFMA.FTZ R48, R76, R45, RZ ;  /* 0x0000002d4c307223 */ /* 0x000fe200000100ff */
        /* <DEDUP_REMOVED lines=55> */
[----:B------:R-:W-:-:S05]  /*08d0*/  PRMT R5, RZ, 0x7610, R6 ;  /* 0x00007610ff057816 */ /* 0x000fca0000000006 */
[----:B------:R-:W-:Y:S01]  /*08e0*/  FFMA.FTZ R5, R90, R5, R37 ;  /* 0x000000055a057223 */ /* 0x000fe20000010025 */
[----:B------:R-:W-:-:S05]  /*08f0*/  PRMT R37, RZ, 0x7610, R84 ;  /* 0x00007610ff257816 */ /* 0x000fca0000000054 */
[----:B------:R-:W-:Y:S01]  /*0900*/  FFMA.FTZ R6, R78, R37, R4 ;  /* 0x000000254e067223 */ /* 0x000fe20000010004 */
[----:B------:R-:W-:Y:S01]  /*0910*/  PRMT R4, RZ, 0x5410, R7 ;  /* 0x00005410ff047816 */ /* 0x000fe20000000007 */
[----:B------:R-:W3:Y:S04]  /*0920*/  LDG.E.128 R36, [R112.64+0x19800] ;  /* 0x0198000470247981 */ /* 0x000ee8000c1e1d00 */
[----:B------:R-:W-:Y:S01]  /*0930*/  FFMA.FTZ R5, R3, R4, R5 ;  /* 0x0000000403057223 */ /* 0x000fe20000010005 */
[----:B------:R-:W-:-:S05]  /*0940*/  PRMT R4, RZ, 0x5410, R85 ;  /* 0x00005410ff047816 */ /* 0x000fca0000000055 */
[----:B------:R-:W-:Y:S01]  /*0950*/  FFMA.FTZ R6, R77, R4, R6 ;  /* 0x000000044d067223 */ /* 0x000fe20000010006 */
[----:B------:R-:W-:-:S05]  /*0960*/  PRMT R4, RZ, 0x7610, R7 ;  /* 0x00007610ff047816 */ /* 0x000fca0000000007 */
        /* <DEDUP_REMOVED lines=19> */
[----:B------:R-:W3:Y:S02]  /*0aa0*/  LDG.E.128 R76, [R112.64+0x1800] ;  /* 0x00180004704c7981 */ /* 0x000ee4000c1e1d00 */
[----:B------:R-:W-:Y:S01]  /*0ab0*/  FFMA.FTZ R84, R88, R73, R84 ;  /* 0x0000004958547223 */ /* 0x000fe20000010054 */
[----:B------:R-:W-:Y:S01]  /*0ac0*/  PRMT R73, RZ, 0x7610, R74 ;  /* 0x00007610ff497816 */ /* 0x000fe2000000004a */
[----:B------:R-:W-:Y:S01]  /*0ad0*/  FFMA.FTZ R119, R105, R72, R119 ;  /* 0x0000004869777223 */ /* 0x000fe20000010077 */
[--C-:B------:R-:W-:Y:S01]  /*0ae0*/  PRMT R72, RZ, 0x5410, R75.reuse ;  /* 0x00005410ff487816 */ /* 0x100fe2000000004b */
[----:B------:R-:W3:Y:S01]  /*0af0*/  LDG.E.128 R4, [R114.64+0x1800] ;  /* 0x0018000472047981 */ /* 0x000ee2000c1e1d00 */
[----:B------:R-:W-:Y:S01]  /*0b00*/  PRMT R74, RZ, 0x7610, R75 ;  /* 0x00007610ff4a7816 */ /* 0x000fe2000000004b */
[----:B------:R-:W-:Y:S01]  /*0b10*/  FFMA.FTZ R73, R90, R73, R84 ;  /* 0x000000495a497223 */ /* 0x000fe20000010054 */
[--C-:B------:R-:W-:Y:S01]  /*0b20*/  PRMT R75, RZ, 0x5410, R80.reuse ;  /* 0x00005410ff4b7816 */ /* 0x100fe20000000050 */
[----:B------:R-:W5:Y:S02]  /*0b30*/  LDG.E.128 R84, [R112.64+0x8800] ;  /* 0x0088000470547981 */ /* 0x000f64000c1e1d00 */
        /* <DEDUP_REMOVED lines=38> */
[----:B------:R-:W-:-:S02]  /*0da0*/  PRMT R61, RZ, 0x7610, R70 ;  /* 0x00007610ff3d7816 */ /* 0x000fc40000000046 */
[----:B------:R-:W-:-:S03]  /*0db0*/  PRMT R64, RZ, 0x5410, R71 ;  /* 0x00005410ff407816 */ /* 0x000fc60000000047 */
[----:B------:R-:W-:Y:S02]  /*0dc0*/  FFMA.FTZ R61, R62, R61, R69 ;  /* 0x0000003d3e3d7223 */ /* 0x000fe40000010045 */
[----:B------:R-:W-:Y:S02]  /*0dd0*/  FFMA.FTZ R63, R98, R63, R91 ;  /* 0x0000003f623f7223 */ /* 0x000fe4000001005b */
[----:B------:R-:W-:Y:S01]  /*0de0*/  FFMA.FTZ R61, R3, R64, R61 ;  /* 0x00000040033d7223 */ /* 0x000fe2000001003d */
[----:B------:R-:W-:-:S05]  /*0df0*/  PRMT R64, RZ, 0x5410, R65 ;  /* 0x00005410ff407816 */ /* 0x000fca0000000041 */
[----:B------:R-:W-:Y:S01]  /*0e00*/  FFMA.FTZ R63, R99, R64, R63 ;  /* 0x00000040633f7223 */ /* 0x000fe2000001003f */
[----:B------:R-:W-:Y:S02]  /*0e10*/  PRMT R64, RZ, 0x7610, R71 ;  /* 0x00007610ff407816 */ /* 0x000fe40000000047 */
        /* <DEDUP_REMOVED lines=27> */
[----:B------:R-:W5:Y:S02]  /*0fd0*/  LDG.E.128 R92, [R112.64+0x13000] ;  /* 0x01300004705c7981 */ /* 0x000f64000c1e1d00 */
        /* <DEDUP_REMOVED lines=38> */
[--C-:B------:R-:W-:Y:S01]  /*1240*/  PRMT R20, RZ, 0x5410, R21.reuse ;  /* 0x00005410ff147816 */ /* 0x100fe20000000015 */
[----:B------:R-:W-:Y:S01]  /*1250*/  FFMA.FTZ R32, R98, R53, R32 ;  /* 0x0000003562207223 */ /* 0x000fe20000010020 */
[----:B------:R-:W-:Y:S01]  /*1260*/  PRMT R21, RZ, 0x7610, R21 ;  /* 0x00007610ff157816 */ /* 0x000fe20000000015 */
[----:B------:R-:W2:Y:S02]  /*1270*/  LDG.E.128 R52, [R114.64+0x2000] ;  /* 0x0020000472347981 */ /* 0x000ea4000c1e1d00 */
        /* <DEDUP_REMOVED lines=23> */
[--C-:B------:R-:W-:Y:S01]  /*13f0*/  PRMT R12, RZ, 0x5410, R15.reuse ;  /* 0x00005410ff0c7816 */ /* 0x100fe2000000000f */
[----:B------:R-:W2:Y:S01]  /*1400*/  LDG.E.128 R20, [R112.64+0x5800] ;  /* 0x0058000470147981 */ /* 0x000ea2000c1e1d00 */
        /* <DEDUP_REMOVED lines=47> */
[----:B------:R-:W-:Y:S01]  /*1700*/  FFMA.FTZ R107, R107, R14, R12 ;  /* 0x0000000e6b6b7223 */ /* 0x000fe2000001000c */
[----:B----4-:R-:W-:Y:S01]  /*1710*/  PRMT R102, RZ, 0x7610, R51 ;  /* 0x00007610ff667816 */ /* 0x010fe20000000033 */
[----:B------:R-:W-:Y:S01]  /*1720*/  FFMA.FTZ R16, R33, R16, R32 ;  /* 0x0000001021107223 */ /* 0x000fe20000010020 */
[----:B------:R-:W-:Y:S01]  /*1730*/  PRMT R32, RZ, 0x7610, R17 ;  /* 0x00007610ff207816 */ /* 0x000fe20000000011 */
[----:B------:R-:W3:Y:S04]  /*1740*/  LDG.E.128 R12, [R112.64+0x9000] ;  /* 0x00900004700c7981 */ /* 0x000ee8000c1e1d00 */
[----:B------:R-:W-:Y:S01]  /*1750*/  FFMA.FTZ R111, R35, R32, R111 ;  /* 0x00000020236f7223 */ /* 0x000fe2000001006f */
[----:B------:R-:W-:Y:S01]  /*1760*/  PRMT R32, RZ, 0x7610, R43 ;  /* 0x00007610ff207816 */ /* 0x000fe2000000002b */
[----:B------:R-:W4:Y:S01]  /*1770*/  LDG.E.128 R8, [R112.64+0xc800] ;  /* 0x00c8000470087981 */ /* 0x000f22000c1e1d00 */
        /* <DEDUP_REMOVED lines=15> */
[----:B------:R-:W3:Y:S01]  /*1870*/  LDG.E.128 R40, [R112.64+0x10000] ;  /* 0x0100000470287981 */ /* 0x000ee2000c1e1d00 */
        /* <DEDUP_REMOVED lines=14> */
[----:B------:R-:W-:Y:S02]  /*1960*/  PRMT R56, RZ, 0x7610, R49 ;  /* 0x00007610ff387816 */ /* 0x000fe40000000031 */
[----:B-----5:R-:W-:Y:S01]  /*1970*/  PRMT R49, RZ, 0x5410, R44 ;  /* 0x00005410ff317816 */ /* 0x020fe2000000002c */
        /* <DEDUP_REMOVED lines=11> */
[----:B------:R-:W-:Y:S02]  /*1a30*/  FFMA.FTZ R49, R100, R49, R61 ;  /* 0x0000003164317223 */ /* 0x000fe4000001003d */
[----:B------:R-:W-:Y:S01]  /*1a40*/  FFMA.FTZ R44, R33, R44, R48 ;  /* 0x0000002c212c7223 */ /* 0x000fe20000010030 */
[--C-:B------:R-:W-:Y:S01]  /*1a50*/  PRMT R48, RZ, 0x5410, R45.reuse ;  /* 0x00005410ff307816 */ /* 0x100fe2000000002d */
[----:B------:R-:W3:Y:S02]  /*1a60*/  LDG.E.128 R60, [R112.64+0x1a800] ;  /* 0x01a80004703c7981 */ /* 0x000ee4000c1e1d00 */
        /* <DEDUP_REMOVED lines=16> */
[----:B------:R-:W3:Y:S02]  /*1b70*/  LDG.E.128 R48, [R112.64+0x6000] ;  /* 0x0060000470307981 */ /* 0x000ee4000c1e1d00 */
[----:B------:R-:W-:Y:S01]  /*1b80*/  FFMA.FTZ R24, R33, R24, R44 ;  /* 0x0000001821187223 */ /* 0x000fe2000001002c */
[----:B------:R-:W-:-:S02]  /*1b90*/  PRMT R44, RZ, 0x7610, R25 ;  /* 0x00007610ff2c7816 */ /* 0x000fc40000000019 */
[--C-:B------:R-:W-:Y:S02]  /*1ba0*/  PRMT R25, RZ, 0x5410, R36.reuse ;  /* 0x00005410ff197816 */ /* 0x100fe40000000024 */
[----:B------:R-:W-:Y:S01]  /*1bb0*/  PRMT R45, RZ, 0x7610, R36 ;  /* 0x00007610ff2d7816 */ /* 0x000fe20000000024 */
[----:B------:R-:W-:Y:S02]  /*1bc0*/  FFMA.FTZ R104, R3, R104, R24 ;  /* 0x0000006803687223 */ /* 0x000fe40000010018 */
[----:B------:R-:W-:Y:S01]  /*1bd0*/  FFMA.FTZ R107, R98, R25, R107 ;  /* 0x00000019626b7223 */ /* 0x000fe2000001006b */
[--C-:B------:R-:W-:Y:S02]  /*1be0*/  PRMT R24, RZ, 0x5410, R26.reuse ;  /* 0x00005410ff187816 */ /* 0x100fe4000000001a */
[----:B------:R-:W-:Y:S01]  /*1bf0*/  PRMT R25, RZ, 0x7610, R26 ;  /* 0x00007610ff197816 */ /* 0x000fe2000000001a */
[----:B------:R-:W-:Y:S01]  /*1c00*/  FFMA.FTZ R45, R100, R45, R107 ;  /* 0x0000002d642d7223 */ /* 0x000fe2000001006b */
[----:B------:R-:W-:-:S02]  /*1c10*/  PRMT R26, RZ, 0x5410, R37 ;  /* 0x00005410ff1a7816 */ /* 0x000fc40000000025 */
[----:B------:R-:W-:-:S03]  /*1c20*/  PRMT R36, RZ, 0x7610, R37 ;  /* 0x00007610ff247816 */ /* 0x000fc60000000025 */
[----:B------:R-:W-:Y:S02]  /*1c30*/  FFMA.FTZ R45, R105, R26, R45 ;  /* 0x0000001a692d7223 */ /* 0x000fe4000001002d */
[C---:B------:R-:W-:Y:S02]  /*1c40*/  FFMA.FTZ R44, R35.reuse, R44, R99 ;  /* 0x0000002c232c7223 */ /* 0x040fe40000010063 */
        /* <DEDUP_REMOVED lines=27> */
[----:B------:R-:W-:-:S03]  /*1e00*/  PRMT R33, RZ, 0x5410, R78 ;  /* 0x00005410ff217816 */ /* 0x000fc6000000004e */
[----:B------:R-:W-:Y:S01]  /*1e10*/  FFMA.FTZ R37, R3, R4, R37 ;  /* 0x0000000403257223 */ /* 0x000fe20000010025 */
[--C-:B------:R-:W-:Y:S02]  /*1e20*/  PRMT R4, RZ, 0x5410, R6.reuse ;  /* 0x00005410ff047816 */ /* 0x100fe40000000006 */
        /* <DEDUP_REMOVED lines=103> */
[----:B----4-:R-:W-:Y:S01]  /*24a0*/  PRMT R107, RZ, 0x7610, R8 ;  /* 0x00007610ff6b7816 */ /* 0x010fe20000000008 */
[----:B------:R-:W-:Y:S01]  /*24b0*/  FFMA.FTZ R28, R7, R28, R88 ;  /* 0x0000001c071c7223 */ /* 0x000fe20000010058 */
[--C-:B------:R-:W-:Y:S01]  /*24c0*/  PRMT R88, RZ, 0x5410, R68.reuse ;  /* 0x00005410ff587816 */ /* 0x100fe20000000044 */
[----:B------:R-:W-:Y:S01]  /*24d0*/  FFMA.FTZ R30, R5, R30, R29 ;  /* 0x0000001e051e7223 */ /* 0x000fe2000001001d */
[----:B------:R-:W-:Y:S01]  /*24e0*/  PRMT R29, RZ, 0x7610, R68 ;  /* 0x00007610ff1d7816 */ /* 0x000fe20000000044 */
[----:B------:R-:W-:Y:S01]  /*24f0*/  FFMA.FTZ R78, R6, R33, R78 ;  /* 0x00000021064e7223 */ /* 0x000fe2000001004e */
[----:B------:R-:W4:Y:S01]  /*2500*/  LDG.E.128 R92, [R112.64+0x3000] ;  /* 0x00300004705c7981 */ /* 0x000f22000c1e1d00 */
[----:B------:R-:W-:-:S02]  /*2510*/  FFMA.FTZ R110, R99, R88, R110 ;  /* 0x00000058636e7223 */ /* 0x000fc4000001006e */
[----:B------:R-:W-:Y:S01]  /*2520*/  FFMA.FTZ R100, R7, R100, R78 ;  /* 0x0000006407647223 */ /* 0x000fe2000001004e */
[----:B------:R-:W-:Y:S01]  /*2530*/  PRMT R68, RZ, 0x7610, R71 ;  /* 0x00007610ff447816 */ /* 0x000fe20000000047 */
[----:B------:R-:W-:Y:S01]  /*2540*/  FFMA.FTZ R110, R96, R29, R110 ;  /* 0x0000001d606e7223 */ /* 0x000fe2000001006e */
[----:B------:R-:W-:Y:S01]  /*2550*/  PRMT R29, RZ, 0x5410, R31 ;  /* 0x00005410ff1d7816 */ /* 0x000fe2000000001f */
[----:B------:R-:W2:Y:S04]  /*2560*/  LDG.E.128 R32, [R112.64+0xd000] ;  /* 0x00d0000470207981 */ /* 0x000ea8000c1e1d00 */
[----:B------:R-:W-:Y:S01]  /*2570*/  FFMA.FTZ R29, R6, R29, R30 ;  /* 0x0000001d061d7223 */ /* 0x000fe2000001001e */
[--C-:B------:R-:W-:Y:S01]  /*2580*/  PRMT R30, RZ, 0x5410, R69.reuse ;  /* 0x00005410ff1e7816 */ /* 0x100fe20000000045 */
[----:B------:R-:W2:Y:S04]  /*2590*/  LDG.E.128 R76, [R112.64+0x14000] ;  /* 0x01400004704c7981 */ /* 0x000ea8000c1e1d00 */
        /* <DEDUP_REMOVED lines=30> */
[----:B------:R-:W4:Y:S01]  /*2780*/  LDG.E.128 R4, [R112.64+0xd800] ;  /* 0x00d8000470047981 */ /* 0x000f22000c1e1d00 */
        /* <DEDUP_REMOVED lines=19> */
[----:B---3--:R-:W-:Y:S01]  /*28c0*/  PRMT R20, RZ, 0x5410, R12 ;  /* 0x00005410ff147816 */ /* 0x008fe2000000000c */
        /* <DEDUP_REMOVED lines=33> */
[----:B------:R-:W3:Y:S02]  /*2ae0*/  LDG.E.128 R12, [R112.64+0x1b800] ;  /* 0x01b80004700c7981 */ /* 0x000ee4000c1e1d00 */
        /* <DEDUP_REMOVED lines=11> */
[C---:B------:R-:W-:Y:S01]  /*2ba0*/  FFMA.FTZ R107, R30.reuse, R107, R28 ;  /* 0x0000006b1e6b7223 */ /* 0x040fe2000001001c */
[--C-:B------:R-:W-:Y:S01]  /*2bb0*/  PRMT R28, RZ, 0x5410, R17.reuse ;  /* 0x00005410ff1c7816 */ /* 0x100fe20000000011 */
[----:B------:R-:W-:Y:S01]  /*2bc0*/  FFMA.FTZ R40, R30, R9, R10 ;  /* 0x000000091e287223 */ /* 0x000fe2000001000a */
[----:B------:R-:W-:Y:S01]  /*2bd0*/  PRMT R17, RZ, 0x7610, R17 ;  /* 0x00007610ff117816 */ /* 0x000fe20000000011 */
[----:B------:R-:W3:Y:S01]  /*2be0*/  LDG.E.128 R8, [R112.64+0x18000] ;  /* 0x0180000470087981 */ /* 0x000ee2000c1e1d00 */
[----:B------:R-:W-:Y:S01]  /*2bf0*/  PRMT R41, RZ, 0x7610, R41 ;  /* 0x00007610ff297816 */ /* 0x000fe20000000029 */
[C---:B------:R-:W-:Y:S02]  /*2c00*/  FFMA.FTZ R28, R31.reuse, R28, R107 ;  /* 0x0000001c1f1c7223 */ /* 0x040fe4000001006b */
        /* <DEDUP_REMOVED lines=16> */
[----:B------:R-:W-:-:S05]  /*2d10*/  PRMT R16, RZ, 0x7610, R43 ;  /* 0x00007610ff107816 */ /* 0x000fca000000002b */
[C---:B------:R-:W-:Y:S02]  /*2d20*/  FFMA.FTZ R16, R105.reuse, R16, R17 ;  /* 0x0000001069107223 */ /* 0x040fe40000010011 */
[----:B------:R-:W-:Y:S01]  /*2d30*/  FFMA.FTZ R17, R105, R18, R28 ;  /* 0x0000001269117223 */ /* 0x000fe2000001001c */
[----:B-----5:R-:W-:-:S05]  /*2d40*/  PRMT R18, RZ, 0x5410, R56 ;  /* 0x00005410ff127816 */ /* 0x020fca0000000038 */
        /* <DEDUP_REMOVED lines=73> */
[--C-:B--2---:R-:W-:Y:S02]  /*31e0*/  PRMT R41, RZ, 0x5410, R32.reuse ;  /* 0x00005410ff297816 */ /* 0x104fe40000000020 */
        /* <DEDUP_REMOVED lines=14> */
[----:B------:R-:W-:Y:S02]  /*32d0*/  PRMT R32, RZ, 0x5410, R38 ;  /* 0x00005410ff207816 */ /* 0x000fe40000000026 */
[----:B------:R-:W-:Y:S01]  /*32e0*/  PRMT R34, RZ, 0x7610, R34 ;  /* 0x00007610ff227816 */ /* 0x000fe20000000022 */
[C---:B------:R-:W-:Y:S01]  /*32f0*/  FFMA.FTZ R33, R25.reuse, R36, R33 ;  /* 0x0000002419217223 */ /* 0x040fe20000010021 */
        /* <DEDUP_REMOVED lines=51> */
[----:B------:R-:W-:-:S04]  /*3630*/  FFMA.FTZ R3, R24, R3, R34 ;  /* 0x0000000318037223 */ /* 0x000fc80000010022 */
[C---:B------:R-:W-:Y:S01]  /*3640*/  FFMA.FTZ R3, R19.reuse, R18, R3 ;  /* 0x0000001213037223 */ /* 0x040fe20000010003 */
[----:B------:R-:W-:Y:S01]  /*3650*/  PRMT R18, RZ, 0x5410, R85 ;  /* 0x00005410ff127816 */ /* 0x000fe20000000055 */
[----:B------:R-:W-:Y:S01]  /*3660*/  FFMA.FTZ R35, R24, R35, R105 ;  /* 0x0000002318237223 */ /* 0x000fe20000010069 */
        /* <DEDUP_REMOVED lines=23> */
[----:B----4-:R-:W-:Y:S02]  /*37e0*/  PRMT R29, RZ, 0x5410, R92 ;  /* 0x00005410ff1d7816 */ /* 0x010fe4000000005c */
        /* <DEDUP_REMOVED lines=42> */
[C---:B------:R-:W-:Y:S02]  /*3a90*/  FFMA.FTZ R29, R88.reuse, R29, R32 ;  /* 0x0000001d581d7223 */ /* 0x040fe40000010020 */
        /* <DEDUP_REMOVED lines=234> */
[----:B------:R-:W-:Y:S01]  /*4940*/  STG.E [R2.64+0x2a00], R11 ;  /* 0x002a000b02007986 */ /* 0x000fe2000c101904 */
[----:B------:R-:W-:Y:S05]  /*4950*/  EXIT ;  /* 0x000000000000794d */ /* 0x000fea0003800000 */
.L_x_8:
        /* <DEDUP_REMOVED lines=10> */
.L_x_40:


//--------------------- .text._Z31router_gemm_kernel_float_outputI13__nv_bfloat16Li128ELi8ELi7ELi384ELi7168EEvPfPKT_S4_ --------------------------
	.section	.text._Z31router_gemm_kernel_float_outputI13__nv_bfloat16Li128ELi8ELi7ELi384ELi7168EEvPfPKT_S4_,"ax",@progbits
	.sectioninfo	@"SHI_REGISTERS=116"
	.align	128
        .global         _Z31router_gemm_kernel_float_outputI13__nv_bfloat16Li128ELi8ELi7ELi384ELi7168EEvPfPKT_S4_
        .type           _Z31router_gemm_kernel_float_outputI13__nv_bfloat16Li128ELi8ELi7ELi384ELi7168EEvPfPKT_S4_,@function
        .size           _Z31router_gemm_kernel_float_outputI13__nv_bfloat16Li128ELi8ELi7ELi384ELi7168EEvPfPKT_S4_,(.L_x_41 - _Z31router_gemm_kernel_float_outputI13__nv_bfloat16Li128ELi8ELi7ELi384ELi7168EEvPfPKT_S4_)
        .other          _Z31router_gemm_kernel_float_outputI13__nv_bfloat16Li128ELi8ELi7ELi384ELi7168EEvPfPKT_S4_,@"STO_CUDA_ENTRY STV_DEFAULT"
_Z31router_gemm_kernel_float_outputI13__nv_bfloat16Li128ELi8ELi7ELi384ELi7168EEvPfPKT_S4_:
.text._Z31router_gemm_kernel_float_outputI13__nv_bfloat16Li128ELi8ELi7ELi384ELi7168EEvPfPKT_S4_:
[----:B------:R-:W-:Y:S02]  /*0000*/  IMAD.MOV.U32 R1, RZ, RZ, c[0x0][0x28] ;  /* 0x00000a00ff017624 */ /* 0x000fe400078e00ff */
[----:B------:R-:W0:Y:S01]  /*0010*/  S2R R72, SR_TID.X ;  /* 0x0000000000487919 */ /* 0x000e220000002100 */
[----:B------:R-:W-:Y:S01]  /*0020*/  HFMA2.MMA R7, -RZ, RZ, 0, 1.1920928955078125e-07 ;  /* 0x00000002ff077435 */ /* 0x000fe200000001ff */
[----:B------:R-:W-:Y:S02]  /*0030*/  ULDC.64 UR4, c[0x0][0x118] ;  /* 0x0000460000047ab9 */ /* 0x000fe40000000a00 */
[----:B------:R-:W1:Y:S01]  /*0040*/  S2R R0, SR_CTAID.X ;  /* 0x0000000000007919 */ /* 0x000e620000002500 */
[----:B0-----:R-:W-:Y:S02]  /*0050*/  IMAD.SHL.U32 R2, R72, 0x8, RZ ;  /* 0x0000000848027824 */ /* 0x001fe400078e00ff */
[----:B-1----:R-:W-:-:S03]  /*0060*/  IMAD R3, R0, 0x1c00, RZ ;  /* 0x00001c0000037824 */ /* 0x002fc600078e02ff */
[----:B------:R-:W-:Y:S02]  /*0070*/  SHF.R.S32.HI R4, RZ, 0x1f, R2 ;  /* 0x0000001fff047819 */ /* 0x000fe40000011402 */
[----:B------:R-:W-:-:S04]  /*0080*/  IADD3 R5, P0, R2, R3, RZ ;  /* 0x0000000302057210 */ /* 0x000fc80007f1e0ff */
[----:B------:R-:W-:Y:S01]  /*0090*/  LEA.HI.X.SX32 R4, R3, R4, 0x1, P0 ;  /* 0x0000000403047211 */ /* 0x000fe200000f0eff */
[----:B------:R-:W-:Y:S01]  /*00a0*/  IMAD.WIDE R2, R2, R7, c[0x0][0x168] ;  /* 0x00005a0002027625 */ /* 0x000fe200078e0207 */
[----:B------:R-:W-:-:S04]  /*00b0*/  LEA R112, P0, R5, c[0x0][0x170], 0x1 ;  /* 0x00005c0005707a11 */ /* 0x000fc800078008ff */
[----:B------:R-:W-:Y:S01]  /*00c0*/  LEA.HI.X R113, R5, c[0x0][0x174], R4, 0x1, P0 ;  /* 0x00005d0005717a11 */ /* 0x000fe200000f0c04 */
[----:B------:R-:W2:Y:S04]  /*00d0*/  LDG.E.128 R36, [R2.64] ;  /* 0x0000000402247981 */ /* 0x000ea8000c1e1d00 */
[----:B------:R-:W3:Y:S04]  /*00e0*/  LDG.E.128 R32, [R112.64] ;  /* 0x0000000470207981 */ /* 0x000ee8000c1e1d00 */
[----:B------:R-:W4:Y:S04]  /*00f0*/  LDG.E.128 R44, [R2.64+0x3800] ;  /* 0x00380004022c7981 */ /* 0x000f28000c1e1d00 */
[----:B------:R-:W5:Y:S04]  /*0100*/  LDG.E.128 R40, [R2.64+0x7000] ;  /* 0x0070000402287981 */ /* 0x000f68000c1e1d00 */
[----:B------:R-:W4:Y:S04]  /*0110*/  LDG.E.128 R96, [R2.64+0xa800] ;  /* 0x00a8000402607981 */ /* 0x000f28000c1e1d00 */
        /* <DEDUP_REMOVED lines=14> */
[----:B------:R-:W4:Y:S01]  /*0200*/  LDG.E.128 R20, [R2.64+0x8000] ;  /* 0x0080000402147981 */ /* 0x000f22000c1e1d00 */
[----:B--2---:R-:W-:-:S02]  /*0210*/  PRMT R24, RZ, 0x5410, R36 ;  /* 0x00005410ff187816 */ /* 0x004fc40000000024 */
[----:B------:R-:W-:Y:S02]  /*0220*/  PRMT R36, RZ, 0x7610, R36 ;  /* 0x00007610ff247816 */ /* 0x000fe40000000024 */
[--C-:B---3--:R-:W-:Y:S02]  /*0230*/  PRMT R61, RZ, 0x5410, R32.reuse ;  /* 0x00005410ff3d7816 */ /* 0x108fe40000000020 */
[----:B------:R-:W-:Y:S02]  /*0240*/  PRMT R63, RZ, 0x7610, R32 ;  /* 0x00007610ff3f7816 */ /* 0x000fe40000000020 */
[--C-:B------:R-:W-:Y:S01]  /*0250*/  PRMT R73, RZ, 0x5410, R33.reuse ;  /* 0x00005410ff497816 */ /* 0x100fe20000000021 */
[----:B------:R-:W-:Y:S01]  /*0260*/  FFMA.FTZ R24, R61, R24, RZ ;  /* 0x000000183d187223 */ /* 0x000fe200000100ff */
[----:B------:R-:W-:Y:S02]  /*0270*/  PRMT R75, RZ, 0x7610, R33 ;  /* 0x00007610ff4b7816 */ /* 0x000fe40000000021 */
[----:B------:R-:W-:Y:S01]  /*0280*/  PRMT R25, RZ, 0x5410, R38 ;  /* 0x00005410ff197816 */ /* 0x000fe20000000026 */
[----:B------:R-:W-:Y:S01]  /*0290*/  FFMA.FTZ R36, R63, R36, R24 ;  /* 0x000000243f247223 */ /* 0x000fe20000010018 */
[----:B------:R-:W-:-:S02]  /*02a0*/  PRMT R24, RZ, 0x5410, R37 ;  /* 0x00005410ff187816 */ /* 0x000fc40000000025 */
[----:B------:R-:W-:-:S03]  /*02b0*/  PRMT R100, RZ, 0x5410, R34 ;  /* 0x00005410ff647816 */ /* 0x000fc60000000022 */
[----:B------:R-:W-:Y:S01]  /*02c0*/  FFMA.FTZ R36, R73, R24, R36 ;  /* 0x0000001849247223 */ /* 0x000fe20000010024 */
[----:B------:R-:W-:Y:S02]  /*02d0*/  PRMT R24, RZ, 0x7610, R37 ;  /* 0x00007610ff187816 */ /* 0x000fe40000000025 */
[----:B------:R-:W-:-:S03]  /*02e0*/  PRMT R38, RZ, 0x7610, R38 ;  /* 0x00007610ff267816 */ /* 0x000fc60000000026 */
[----:B------:R-:W-:Y:S01]  /*02f0*/  FFMA.FTZ R24, R75, R24, R36 ;  /* 0x000000184b187223 */ /* 0x000fe20000010024 */
[----:B------:R-:W-:-:S03]  /*0300*/  PRMT R101, RZ, 0x7610, R34 ;  /* 0x00007610ff657816 */ /* 0x000fc60000000022 */
[----:B------:R-:W-:Y:S01]  /*0310*/  FFMA.FTZ R28, R100, R25, R24 ;  /* 0x00000019641c7223 */ /* 0x000fe20000010018 */
[----:B------:R-:W-:Y:S01]  /*0320*/  PRMT R32, RZ, 0x5410, R39 ;  /* 0x00005410ff207816 */ /* 0x000fe20000000027 */
[----:B------:R-:W2:Y:S01]  /*0330*/  LDG.E.128 R24, [R2.64+0xb800] ;  /* 0x00b8000402187981 */ /* 0x000ea2000c1e1d00 */
[--C-:B------:R-:W-:Y:S01]  /*0340*/  PRMT R103, RZ, 0x5410, R35.reuse ;  /* 0x00005410ff677816 */ /* 0x100fe20000000023 */
[----:B------:R-:W-:Y:S01]  /*0350*/  FFMA.FTZ R38, R101, R38, R28 ;  /* 0x0000002665267223 */ /* 0x000fe2000001001c */
[----:B------:R-:W-:Y:S01]  /*0360*/  PRMT R102, RZ, 0x7610, R35 ;  /* 0x00007610ff667816 */ /* 0x000fe20000000023 */
[----:B------:R-:W3:Y:S01]  /*0370*/  LDG.E.128 R28, [R2.64+0xf000] ;  /* 0x00f00004021c7981 */ /* 0x000ee2000c1e1d00 */
[----:B------:R-:W-:Y:S01]  /*0380*/  PRMT R39, RZ, 0x7610, R39 ;  /* 0x00007610ff277816 */ /* 0x000fe20000000027 */
[----:B------:R-:W-:Y:S01]  /*0390*/  FFMA.FTZ R32, R103, R32, R38 ;  /* 0x0000002067207223 */ /* 0x000fe20000010026 */
[--C-:B-----5:R-:W-:Y:S02]  /*03a0*/  PRMT R34, RZ, 0x5410, R40.reuse ;  /* 0x00005410ff227816 */ /* 0x120fe40000000028 */
[----:B------:R-:W-:Y:S01]  /*03b0*/  PRMT R40, RZ, 0x7610, R40 ;  /* 0x00007610ff287816 */ /* 0x000fe20000000028 */
[----:B------:R-:W-:Y:S01]  /*03c0*/  FFMA.FTZ R60, R102, R39, R32 ;  /* 0x00000027663c7223 */ /* 0x000fe20000010020 */
[--C-:B----4-:R-:W-:Y:S01]  /*03d0*/  PRMT R32, RZ, 0x5410, R44.reuse ;  /* 0x00005410ff207816 */ /* 0x110fe2000000002c */
[----:B------:R-:W-:Y:S01]  /*03e0*/  FFMA.FTZ R34, R61, R34, RZ ;  /* 0x000000223d227223 */ /* 0x000fe200000100ff */
[----:B------:R-:W-:-:S03]  /*03f0*/  PRMT R44, RZ, 0x7610, R44 ;  /* 0x00007610ff2c7816 */ /* 0x000fc6000000002c */
[----:B------:R-:W-:Y:S02]  /*0400*/  FFMA.FTZ R32, R61, R32, RZ ;  /* 0x000000203d207223 */ /* 0x000fe400000100ff */
[C---:B------:R-:W-:Y:S02]  /*0410*/  FFMA.FTZ R34, R63.reuse, R40, R34 ;  /* 0x000000283f227223 */ /* 0x040fe40000010022 */
        /* <DEDUP_REMOVED lines=12> */
[----:B------:R-:W-:Y:S01]  /*04e0*/  FFMA.FTZ R32, R100, R33, R32 ;  /* 0x0000002164207223 */ /* 0x000fe20000010020 */
[--C-:B------:R-:W-:Y:S02]  /*04f0*/  PRMT R33, RZ, 0x5410, R42.reuse ;  /* 0x00005410ff217816 */ /* 0x100fe4000000002a */
[----:B------:R-:W-:Y:S01]  /*0500*/  PRMT R42, RZ, 0x7610, R42 ;  /* 0x00007610ff2a7816 */ /* 0x000fe2000000002a */
[----:B------:R-:W-:-:S02]  /*0510*/  FFMA.FTZ R46, R101, R46, R32 ;  /* 0x0000002e652e7223 */ /* 0x000fc40000010020 */
[----:B------:R-:W-:Y:S01]  /*0520*/  FFMA.FTZ R33, R100, R33, R34 ;  /* 0x0000002164217223 */ /* 0x000fe20000010022 */
[----:B------:R-:W-:-:S03]  /*0530*/  PRMT R43, RZ, 0x7610, R43 ;  /* 0x00007610ff2b7816 */ /* 0x000fc6000000002b */
[----:B------:R-:W-:Y:S01]  /*0540*/  FFMA.FTZ R42, R101, R42, R33 ;  /* 0x0000002a652a7223 */ /* 0x000fe20000010021 */
[----:B------:R-:W-:Y:S01]  /*0550*/  PRMT R107, RZ, 0x5410, R4 ;  /* 0x00005410ff6b7816 */ /* 0x000fe20000000004 */
[----:B------:R-:W4:Y:S01]  /*0560*/  LDG.E.128 R32, [R2.64+0x12800] ;  /* 0x0128000402207981 */ /* 0x000f22000c1e1d00 */
[----:B------:R-:W-:Y:S01]  /*0570*/  PRMT R36, RZ, 0x5410, R47 ;  /* 0x00005410ff247816 */ /* 0x000fe2000000002f */
[----:B------:R-:W-:-:S04]  /*0580*/  FFMA.FTZ R40, R103, R40, R42 ;  /* 0x0000002867287223 */ /* 0x000fc8000001002a */
[----:B------:R-:W-:Y:S01]  /*0590*/  FFMA.FTZ R74, R102, R43, R40 ;  /* 0x0000002b664a7223 */ /* 0x000fe20000010028 */
[----:B------:R-:W-:Y:S01]  /*05a0*/  PRMT R40, RZ, 0x5410, R96 ;  /* 0x00005410ff287816 */ /* 0x000fe20000000060 */
[----:B------:R-:W-:Y:S01]  /*05b0*/  FFMA.FTZ R46, R103, R36, R46 ;  /* 0x00000024672e7223 */ /* 0x000fe2000001002e */
[----:B------:R-:W-:Y:S01]  /*05c0*/  PRMT R96, RZ, 0x7610, R96 ;  /* 0x00007610ff607816 */ /* 0x000fe20000000060 */
[----:B------:R-:W5:Y:S01]  /*05d0*/  LDG.E.128 R36, [R2.64+0x16000] ;  /* 0x0160000402247981 */ /* 0x000f62000c1e1d00 */
[--C-:B------:R-:W-:Y:S01]  /*05e0*/  PRMT R42, RZ, 0x5410, R48.reuse ;  /* 0x00005410ff2a7816 */ /* 0x100fe20000000030 */
[----:B------:R-:W-:Y:S01]  /*05f0*/  FFMA.FTZ R40, R61, R40, RZ ;  /* 0x000000283d287223 */ /* 0x000fe200000100ff */
[----:B------:R-:W-:Y:S02]  /*0600*/  PRMT R48, RZ, 0x7610, R48 ;  /* 0x00007610ff307816 */ /* 0x000fe40000000030 */
[----:B------:R-:W-:Y:S01]  /*0610*/  PRMT R47, RZ, 0x7610, R47 ;  /* 0x00007610ff2f7816 */ /* 0x000fe2000000002f */
[----:B------:R-:W-:Y:S01]  /*0620*/  FFMA.FTZ R96, R63, R96, R40 ;  /* 0x000000603f607223 */ /* 0x000fe20000010028 */
[----:B------:R-:W-:Y:S01]  /*0630*/  PRMT R40, RZ, 0x5410, R97 ;  /* 0x00005410ff287816 */ /* 0x000fe20000000061 */
[----:B------:R-:W-:-:S02]  /*0640*/  FFMA.FTZ R42, R61, R42, RZ ;  /* 0x0000002a3d2a7223 */ /* 0x000fc400000100ff */
[----:B------:R-:W-:Y:S02]  /*0650*/  FFMA.FTZ R62, R102, R47, R46 ;  /* 0x0000002f663e7223 */ /* 0x000fe4000001002e */
[----:B------:R-:W-:Y:S01]  /*0660*/  FFMA.FTZ R96, R73, R40, R96 ;  /* 0x0000002849607223 */ /* 0x000fe20000010060 */
[--C-:B------:R-:W-:Y:S01]  /*0670*/  PRMT R40, RZ, 0x5410, R49.reuse ;  /* 0x00005410ff287816 */ /* 0x100fe20000000031 */
[----:B------:R-:W-:Y:S01]  /*0680*/  FFMA.FTZ R42, R63, R48, R42 ;  /* 0x000000303f2a7223 */ /* 0x000fe2000001002a */
[----:B------:R-:W2:Y:S03]  /*0690*/  LDG.E.128 R44, [R112.64+0x1800] ;  /* 0x00180004702c7981 */ /* 0x000ea6000c1e1d00 */
        /* <DEDUP_REMOVED lines=8> */
[C---:B------:R-:W-:Y:S01]  /*0720*/  FFMA.FTZ R40, R100.reuse, R41, R40 ;  /* 0x0000002964287223 */ /* 0x040fe20000010028 */
[----:B------:R-:W-:Y:S02]  /*0730*/  PRMT R48, RZ, 0x5410, R99 ;  /* 0x00005410ff307816 */ /* 0x000fe40000000063 */
[----:B------:R-:W-:Y:S01]  /*0740*/  PRMT R52, RZ, 0x7610, R52 ;  /* 0x00007610ff347816 */ /* 0x000fe20000000034 */
[----:B------:R-:W-:Y:S01]  /*0750*/  FFMA.FTZ R98, R101, R98, R40 ;  /* 0x0000006265627223 */ /* 0x000fe20000010028 */
[--C-:B------:R-:W-:Y:S01]  /*0760*/  PRMT R41, RZ, 0x5410, R50.reuse ;  /* 0x00005410ff297816 */ /* 0x100fe20000000032 */
        /* <DEDUP_REMOVED lines=8> */
[----:B------:R-:W-:-:S02]  /*07f0*/  FFMA.FTZ R98, R61, R98, RZ ;  /* 0x000000623d627223 */ /* 0x000fc400000100ff */
[----:B------:R-:W-:Y:S01]  /*0800*/  FFMA.FTZ R96, R73, R52, R96 ;  /* 0x0000003449607223 */ /* 0x000fe20000010060 */
[----:B------:R-:W-:Y:S01]  /*0810*/  PRMT R52, RZ, 0x5410, R57 ;  /* 0x00005410ff347816 */ /* 0x000fe20000000039 */
[----:B------:R-:W-:Y:S01]  /*0820*/  FFMA.FTZ R56, R63, R56, R98 ;  /* 0x000000383f387223 */ /* 0x000fe20000010062 */
[----:B------:R-:W-:Y:S01]  /*0830*/  PRMT R97, RZ, 0x5410, R5 ;  /* 0x00005410ff617816 */ /* 0x000fe20000000005 */
[----:B------:R-:W-:Y:S02]  /*0840*/  FFMA.FTZ R49, R101, R50, R41 ;  /* 0x0000003265317223 */ /* 0x000fe40000010029 */
[----:B------:R-:W-:Y:S01]  /*0850*/  FFMA.FTZ R73, R73, R52, R56 ;  /* 0x0000003449497223 */ /* 0x000fe20000010038 */
[----:B------:R-:W-:Y:S01]  /*0860*/  PRMT R52, RZ, 0x7610, R53 ;  /* 0x00007610ff347816 */ /* 0x000fe20000000035 */
[----:B------:R-:W2:Y:S01]  /*0870*/  LDG.E.128 R40, [R2.64+0x1800] ;  /* 0x0018000402287981 */ /* 0x000ea2000c1e1d00 */
        /* <DEDUP_REMOVED lines=29> */
[C---:B------:R-:W-:Y:S01]  /*0a50*/  FFMA.FTZ R92, R101.reuse, R4, R92 ;  /* 0x00000004655c7223 */ /* 0x040fe2000001005c */
[----:B------:R-:W-:Y:S02]  /*0a60*/  PRMT R4, RZ, 0x7610, R77 ;  /* 0x00007610ff047816 */ /* 0x000fe4000000004d */
[--C-:B------:R-:W-:Y:S02]  /*0a70*/  PRMT R99, RZ, 0x5410, R6.reuse ;  /* 0x00005410ff637816 */ /* 0x100fe40000000006 */
[----:B------:R-:W-:Y:S01]  /*0a80*/  PRMT R98, RZ, 0x7610, R6 ;  /* 0x00007610ff627816 */ /* 0x000fe20000000006 */
[----:B------:R-:W-:Y:S01]  /*0a90*/  FFMA.FTZ R5, R101, R4, R5 ;  /* 0x0000000465057223 */ /* 0x000fe20000010005 */
[----:B------:R-:W-:Y:S02]  /*0aa0*/  PRMT R6, RZ, 0x5410, R78 ;  /* 0x00005410ff067816 */ /* 0x000fe4000000004e */
[--C-:B------:R-:W-:Y:S02]  /*0ab0*/  PRMT R4, RZ, 0x5410, R94.reuse ;  /* 0x00005410ff047816 */ /* 0x100fe4000000005e */
        /* <DEDUP_REMOVED lines=12> */
[----:B------:R-:W-:Y:S02]  /*0b80*/  PRMT R5, RZ, 0x5410, R95 ;  /* 0x00005410ff057816 */ /* 0x000fe4000000005f */
[----:B------:R-:W-:Y:S02]  /*0b90*/  PRMT R100, RZ, 0x7610, R7 ;  /* 0x00007610ff647816 */ /* 0x000fe40000000007 */
        /* <DEDUP_REMOVED lines=27> */
[----:B------:R-:W-:-:S02]  /*0d50*/  FFMA.FTZ R103, R103, R54, R53 ;  /* 0x0000003667677223 */ /* 0x000fc40000010035 */
[----:B------:R-:W4:Y:S01]  /*0d60*/  LDG.E.128 R52, [R2.64+0x8800] ;  /* 0x0088000402347981 */ /* 0x000f22000c1e1d00 */
        /* <DEDUP_REMOVED lines=8> */
[----:B------:R-:W4:Y:S01]  /*0df0*/  LDG.E.128 R56, [R2.64+0xc000] ;  /* 0x00c0000402387981 */ /* 0x000f22000c1e1d00 */
[C---:B------:R-:W-:Y:S01]  /*0e00*/  FFMA.FTZ R80, R99.reuse, R76, R77 ;  /* 0x0000004c63507223 */ /* 0x040fe2000001004d */
[----:B------:R-:W-:Y:S01]  /*0e10*/  PRMT R77, RZ, 0x7610, R86 ;  /* 0x00007610ff4d7816 */ /* 0x000fe20000000056 */
[----:B------:R-:W-:Y:S02]  /*0e20*/  FFMA.FTZ R74, R99, R74, R84 ;  /* 0x0000004a634a7223 */ /* 0x000fe40000010054 */
[C---:B------:R-:W-:Y:S01]  /*0e30*/  FFMA.FTZ R80, R98.reuse, R81, R80 ;  /* 0x0000005162507223 */ /* 0x040fe20000010050 */
[--C-:B------:R-:W-:Y:S01]  /*0e40*/  PRMT R81, RZ, 0x5410, R87.reuse ;  /* 0x00005410ff517816 */ /* 0x100fe20000000057 */
[----:B------:R-:W-:Y:S01]  /*0e50*/  FFMA.FTZ R74, R98, R77, R74 ;  /* 0x0000004d624a7223 */ /* 0x000fe2000001004a */
[----:B------:R-:W-:Y:S01]  /*0e60*/  PRMT R105, RZ, 0x7610, R87 ;  /* 0x00007610ff697816 */ /* 0x000fe20000000057 */
[----:B------:R-:W4:Y:S02]  /*0e70*/  LDG.E.128 R76, [R2.64+0x16800] ;  /* 0x01680004024c7981 */ /* 0x000f24000c1e1d00 */
[----:B------:R-:W-:Y:S01]  /*0e80*/  FFMA.FTZ R74, R96, R81, R74 ;  /* 0x00000051604a7223 */ /* 0x000fe2000001004a */
[--C-:B------:R-:W-:Y:S01]  /*0e90*/  PRMT R81, RZ, 0x5410, R83.reuse ;  /* 0x00005410ff517816 */ /* 0x100fe20000000053 */
[----:B------:R0:W4:Y:S01]  /*0ea0*/  LDG.E.128 R84, [R112.64+0x2000] ;  /* 0x0020000470547981 */ /* 0x000122000c1e1d00 */
[----:B------:R-:W-:-:S03]  /*0eb0*/  PRMT R83, RZ, 0x7610, R83 ;  /* 0x00007610ff537816 */ /* 0x000fc60000000053 */
[----:B------:R-:W-:Y:S02]  /*0ec0*/  FFMA.FTZ R80, R96, R81, R80 ;  /* 0x0000005160507223 */ /* 0x000fe40000010050 */
[C---:B------:R-:W-:Y:S02]  /*0ed0*/  FFMA.FTZ R105, R100.reuse, R105, R74 ;  /* 0x0000006964697223 */ /* 0x040fe4000001004a */
        /* <DEDUP_REMOVED lines=20> */
[----:B------:R-:W-:-:S05]  /*1020*/  PRMT R65, RZ, 0x7610, R90 ;  /* 0x00007610ff417816 */ /* 0x000fca000000005a */
[----:B------:R-:W-:Y:S01]  /*1030*/  FFMA.FTZ R64, R98, R65, R64 ;  /* 0x0000004162407223 */ /* 0x000fe20000010040 */
[----:B------:R-:W-:-:S05]  /*1040*/  PRMT R65, RZ, 0x5410, R91 ;  /* 0x00005410ff417816 */ /* 0x000fca000000005b */
        /* <DEDUP_REMOVED lines=50> */
[----:B------:R1:W4:Y:S02]  /*1370*/  LDG.E.128 R68, [R2.64+0x10000] ;  /* 0x0100000402447981 */ /* 0x000324000c1e1d00 */
[----:B------:R-:W-:Y:S01]  /*1380*/  FFMA.FTZ R8, R100, R9, R8 ;  /* 0x0000000964087223 */ /* 0x000fe20000010008 */
[----:B------:R-:W-:Y:S01]  /*1390*/  PRMT R9, RZ, 0x5410, R16 ;  /* 0x00005410ff097816 */ /* 0x000fe20000000010 */
[----:B------:R1:W4:Y:S04]  /*13a0*/  LDG.E.128 R12, [R2.64+0x17000] ;  /* 0x01700004020c7981 */ /* 0x000328000c1e1d00 */
[----:B------:R-:W-:Y:S01]  /*13b0*/  FFMA.FTZ R9, R102, R9, R75 ;  /* 0x0000000966097223 */ /* 0x000fe2000001004b */
[----:B------:R-:W-:-:S02]  /*13c0*/  PRMT R75, RZ, 0x7610, R11 ;  /* 0x00007610ff4b7816 */ /* 0x000fc4000000000b */
        /* <DEDUP_REMOVED lines=15> */
[----:B------:R-:W-:Y:S02]  /*14c0*/  FFMA.FTZ R10, R101, R10, R20 ;  /* 0x0000000a650a7223 */ /* 0x000fe40000010014 */
        /* <DEDUP_REMOVED lines=13> */
[----:B--2---:R-:W-:Y:S01]  /*15a0*/  PRMT R109, RZ, 0x7610, R47 ;  /* 0x00007610ff6d7816 */ /* 0x004fe2000000002f */
[C---:B------:R-:W-:Y:S01]  /*15b0*/  FFMA.FTZ R105, R96.reuse, R105, R17 ;  /* 0x0000006960697223 */ /* 0x040fe20000010011 */
[----:B------:R-:W-:Y:S01]  /*15c0*/  PRMT R17, RZ, 0x5410, R24 ;  /* 0x00005410ff117816 */ /* 0x000fe20000000018 */
[----:B------:R-:W-:Y:S01]  /*15d0*/  FFMA.FTZ R104, R96, R23, R16 ;  /* 0x0000001760687223 */ /* 0x000fe20000010010 */
[----:B---3--:R-:W-:Y:S01]  /*15e0*/  PRMT R16, RZ, 0x5410, R28 ;  /* 0x00005410ff107816 */ /* 0x008fe2000000001c */
[----:B------:R1:W2:Y:S01]  /*15f0*/  LDG.E.128 R8, [R2.64+0x13800] ;  /* 0x0138000402087981 */ /* 0x0002a2000c1e1d00 */
        /* <DEDUP_REMOVED lines=9> */
[----:B------:R0:W3:Y:S02]  /*1690*/  LDG.E.128 R20, [R112.64+0x2800] ;  /* 0x0028000470147981 */ /* 0x0000e4000c1e1d00 */
[C---:B------:R-:W-:Y:S01]  /*16a0*/  FFMA.FTZ R19, R98.reuse, R19, R16 ;  /* 0x0000001362137223 */ /* 0x040fe20000010010 */
[----:B------:R-:W-:Y:S01]  /*16b0*/  PRMT R16, RZ, 0x7610, R25 ;  /* 0x00007610ff107816 */ /* 0x000fe20000000019 */
[----:B------:R-:W-:-:S04]  /*16c0*/  FFMA.FTZ R17, R98, R17, R24 ;  /* 0x0000001162117223 */ /* 0x000fc80000010018 */
[C---:B------:R-:W-:Y:S01]  /*16d0*/  FFMA.FTZ R16, R101.reuse, R16, R17 ;  /* 0x0000001065107223 */ /* 0x040fe20000010011 */
[----:B------:R-:W-:Y:S01]  /*16e0*/  PRMT R17, RZ, 0x5410, R26 ;  /* 0x00005410ff117816 */ /* 0x000fe2000000001a */
[----:B------:R-:W-:-:S04]  /*16f0*/  FFMA.FTZ R18, R101, R18, R19 ;  /* 0x0000001265127223 */ /* 0x000fc80000010013 */
[C---:B------:R-:W-:Y:S01]  /*1700*/  FFMA.FTZ R24, R106.reuse, R17, R16 ;  /* 0x000000116a187223 */ /* 0x040fe20000010010 */
[--C-:B------:R-:W-:Y:S02]  /*1710*/  PRMT R17, RZ, 0x5410, R30.reuse ;  /* 0x00005410ff117816 */ /* 0x100fe4000000001e */
[----:B------:R-:W-:Y:S02]  /*1720*/  PRMT R30, RZ, 0x7610, R30 ;  /* 0x00007610ff1e7816 */ /* 0x000fe4000000001e */
[----:B------:R-:W-:Y:S01]  /*1730*/  PRMT R26, RZ, 0x7610, R26 ;  /* 0x00007610ff1a7816 */ /* 0x000fe2000000001a */
[----:B------:R-:W-:Y:S01]  /*1740*/  FFMA.FTZ R25, R106, R17, R18 ;  /* 0x000000116a197223 */ /* 0x000fe20000010012 */
[----:B-----5:R-:W-:Y:S01]  /*1750*/  PRMT R29, RZ, 0x5410, R36 ;  /* 0x00005410ff1d7816 */ /* 0x020fe20000000024 */
[----:B------:R1:W5:Y:S01]  /*1760*/  LDG.E.128 R16, [R2.64+0x2800] ;  /* 0x0028000402107981 */ /* 0x000362000c1e1d00 */
[----:B----4-:R-:W-:Y:S01]  /*1770*/  PRMT R28, RZ, 0x5410, R32 ;  /* 0x00005410ff1c7816 */ /* 0x010fe20000000020 */
        /* <DEDUP_REMOVED lines=51> */
[----:B------:R1:W4:Y:S02]  /*1ab0*/  LDG.E.128 R28, [R2.64+0x9800] ;  /* 0x00980004021c7981 */ /* 0x000324000c1e1d00 */
        /* <DEDUP_REMOVED lines=20> */
[----:B------:R0:W2:Y:S02]  /*1c00*/  LDG.E.128 R48, [R112.64+0x3000] ;  /* 0x0030000470307981 */ /* 0x0000a4000c1e1d00 */
        /* <DEDUP_REMOVED lines=9> */
[----:B------:R1:W2:Y:S01]  /*1ca0*/  LDG.E.128 R44, [R2.64+0x17800] ;  /* 0x01780004022c7981 */ /* 0x0002a2000c1e1d00 */
        /* <DEDUP_REMOVED lines=22> */
[----:B------:R1:W3:Y:S02]  /*1e10*/  LDG.E.128 R40, [R2.64+0x3000] ;  /* 0x0030000402287981 */ /* 0x0002e4000c1e1d00 */
        /* <DEDUP_REMOVED lines=8> */
[----:B------:R1:W3:Y:S02]  /*1ea0*/  LDG.E.128 R32, [R2.64+0x10800] ;  /* 0x0108000402207981 */ /* 0x0002e4000c1e1d00 */
[----:B------:R-:W-:Y:S01]  /*1eb0*/  FFMA.FTZ R74, R109, R74, R52 ;  /* 0x0000004a6d4a7223 */ /* 0x000fe20000010034 */
[--C-:B------:R-:W-:Y:S01]  /*1ec0*/  PRMT R52, RZ, 0x5410, R4.reuse ;  /* 0x00005410ff347816 */ /* 0x100fe20000000004 */
[----:B------:R1:W3:Y:S01]  /*1ed0*/  LDG.E.128 R56, [R2.64+0xa000] ;  /* 0x00a0000402387981 */ /* 0x0002e2000c1e1d00 */
[----:B------:R-:W-:-:S03]  /*1ee0*/  PRMT R4, RZ, 0x7610, R4 ;  /* 0x00007610ff047816 */ /* 0x000fc60000000004 */
[----:B------:R-:W-:Y:S01]  /*1ef0*/  FFMA.FTZ R110, R73, R52, R110 ;  /* 0x00000034496e7223 */ /* 0x000fe2000001006e */
[----:B------:R-:W-:Y:S01]  /*1f00*/  PRMT R52, RZ, 0x5410, R61 ;  /* 0x00005410ff347816 */ /* 0x000fe2000000003d */
        /* <DEDUP_REMOVED lines=22> */
[----:B------:R-:W-:Y:S01]  /*2070*/  FFMA.FTZ R37, R100, R37, R38 ;  /* 0x0000002564257223 */ /* 0x000fe20000010026 */
[----:B------:R-:W-:Y:S01]  /*2080*/  PRMT R39, RZ, 0x7610, R39 ;  /* 0x00007610ff277816 */ /* 0x000fe20000000027 */
[----:B------:R1:W4:Y:S02]  /*2090*/  LDG.E.128 R100, [R2.64+0xd000] ;  /* 0x00d0000402647981 */ /* 0x000324000c1e1d00 */
[----:B------:R-:W-:Y:S01]  /*20a0*/  FFMA.FTZ R110, R109, R110, R4 ;  /* 0x0000006e6d6e7223 */ /* 0x000fe20000010004 */
[----:B------:R-:W-:Y:S01]  /*20b0*/  PRMT R4, RZ, 0x5410, R7 ;  /* 0x00005410ff047816 */ /* 0x000fe20000000007 */
[----:B------:R-:W-:Y:S01]  /*20c0*/  FFMA.FTZ R96, R96, R39, R37 ;  /* 0x0000002760607223 */ /* 0x000fe20000010025 */
[----:B0-----:R-:W-:Y:S01]  /*20d0*/  PRMT R112, RZ, 0x5410, R78 ;  /* 0x00005410ff707816 */ /* 0x001fe2000000004e */
[----:B------:R1:W4:Y:S02]  /*20e0*/  LDG.E.128 R36, [R2.64+0x14000] ;  /* 0x0140000402247981 */ /* 0x000324000c1e1d00 */
[----:B------:R-:W-:Y:S01]  /*20f0*/  FFMA.FTZ R5, R107, R4, R5 ;  /* 0x000000046b057223 */ /* 0x000fe20000010005 */
[----:B------:R-:W-:-:S02]  /*2100*/  PRMT R4, RZ, 0x5410, R76 ;  /* 0x00005410ff047816 */ /* 0x000fc4000000004c */
[----:B------:R-:W-:-:S03]  /*2110*/  PRMT R76, RZ, 0x7610, R76 ;  /* 0x00007610ff4c7816 */ /* 0x000fc6000000004c */
[----:B------:R-:W-:Y:S01]  /*2120*/  FFMA.FTZ R96, R73, R4, R96 ;  /* 0x0000000449607223 */ /* 0x000fe20000010060 */
[----:B------:R-:W-:-:S03]  /*2130*/  PRMT R4, RZ, 0x7610, R7 ;  /* 0x00007610ff047816 */ /* 0x000fc60000000007 */
[----:B------:R-:W-:Y:S02]  /*2140*/  FFMA.FTZ R96, R97, R76, R96 ;  /* 0x0000004c61607223 */ /* 0x000fe40000010060 */
[----:B------:R-:W-:Y:S01]  /*2150*/  FFMA.FTZ R73, R109, R4, R5 ;  /* 0x000000046d497223 */ /* 0x000fe20000010005 */
[--C-:B------:R-:W-:Y:S02]  /*2160*/  PRMT R4, RZ, 0x5410, R77.reuse ;  /* 0x00005410ff047816 */ /* 0x100fe4000000004d */
[----:B------:R-:W-:Y:S02]  /*2170*/  PRMT R97, RZ, 0x7610, R77 ;  /* 0x00007610ff617816 */ /* 0x000fe4000000004d */
[----:B------:R-:W-:Y:S02]  /*2180*/  PRMT R77, RZ, 0x7610, R78 ;  /* 0x00007610ff4d7816 */ /* 0x000fe4000000004e */
[--C-:B------:R-:W-:Y:S02]  /*2190*/  PRMT R78, RZ, 0x5410, R79.reuse ;  /* 0x00005410ff4e7816 */ /* 0x100fe4000000004f */
        /* <DEDUP_REMOVED lines=8> */
[----:B------:R-:W-:Y:S01]  /*2220*/  FFMA.FTZ R79, R98, R97, R79 ;  /* 0x00000061624f7223 */ /* 0x000fe2000001004f */
[----:B------:R1:W4:Y:S01]  /*2230*/  LDG.E.128 R4, [R2.64+0xd800] ;  /* 0x00d8000402047981 */ /* 0x000322000c1e1d00 */
        /* <DEDUP_REMOVED lines=11> */
[----:B------:R-:W-:-:S02]  /*22f0*/  PRMT R80, RZ, 0x5410, R82 ;  /* 0x00005410ff507816 */ /* 0x000fc40000000052 */
        /* <DEDUP_REMOVED lines=17> */
[----:B------:R-:W-:Y:S02]  /*2410*/  FFMA.FTZ R108, R75, R76, R108 ;  /* 0x0000004c4b6c7223 */ /* 0x000fe4000001006c */
[----:B------:R1:W4:Y:S02]  /*2420*/  LDG.E.128 R76, [R2.64+0x14800] ;  /* 0x01480004024c7981 */ /* 0x000324000c1e1d00 */
[----:B------:R-:W-:Y:S02]  /*2430*/  FFMA.FTZ R108, R96, R81, R108 ;  /* 0x00000051606c7223 */ /* 0x000fe4000001006c */
[----:B------:R1:W4:Y:S02]  /*2440*/  LDG.E.128 R80, [R2.64+0x18000] ;  /* 0x0180000402507981 */ /* 0x000324000c1e1d00 */
[----:B-1----:R-:W-:-:S02]  /*2450*/  PRMT R3, RZ, 0x5410, R89 ;  /* 0x00005410ff037816 */ /* 0x002fc40000000059 */
        /* <DEDUP_REMOVED lines=56> */
[----:B--2---:R-:W-:Y:S01]  /*27e0*/  PRMT R66, RZ, 0x5410, R8 ;  /* 0x00005410ff427816 */ /* 0x004fe20000000008 */
        /* <DEDUP_REMOVED lines=29> */
[----:B-----5:R-:W-:Y:S01]  /*29c0*/  PRMT R9, RZ, 0x5410, R16 ;  /* 0x00005410ff097816 */ /* 0x020fe20000000010 */
[----:B------:R-:W-:Y:S01]  /*29d0*/  FFMA.FTZ R87, R87, R10, R12 ;  /* 0x0000000a57577223 */ /* 0x000fe2000001000c */
[--C-:B---3--:R-:W-:Y:S02]  /*29e0*/  PRMT R10, RZ, 0x5410, R20.reuse ;  /* 0x00005410ff0a7816 */ /* 0x108fe40000000014 */
[----:B------:R-:W-:Y:S02]  /*29f0*/  PRMT R20, RZ, 0x7610, R20 ;  /* 0x00007610ff147816 */ /* 0x000fe40000000014 */
        /* <DEDUP_REMOVED lines=35> */
[----:B----4-:R-:W-:-:S05]  /*2c30*/  PRMT R2, RZ, 0x5410, R28 ;  /* 0x00005410ff027816 */ /* 0x010fca000000001c */
        /* <DEDUP_REMOVED lines=93> */
[----:B------:R-:W-:-:S03]  /*3210*/  PRMT R50, RZ, 0x7610, R50 ;  /* 0x00007610ff327816 */ /* 0x000fc60000000032 */
[----:B------:R-:W-:Y:S01]  /*3220*/  FFMA.FTZ R12, R9, R12, R13 ;  /* 0x0000000c090c7223 */ /* 0x000fe2000001000d */
[----:B------:R-:W-:-:S05]  /*3230*/  PRMT R13, RZ, 0x7610, R42 ;  /* 0x00007610ff0d7816 */ /* 0x000fca000000002a */
[----:B------:R-:W-:Y:S01]  /*3240*/  FFMA.FTZ R17, R50, R13, R12 ;  /* 0x0000000d32117223 */ /* 0x000fe2000001000c */
[----:B------:R-:W-:Y:S02]  /*3250*/  PRMT R12, RZ, 0x5410, R51 ;  /* 0x00005410ff0c7816 */ /* 0x000fe40000000033 */
        /* <DEDUP_REMOVED lines=96> */
[C---:B------:R-:W-:Y:S01]  /*3860*/  FFMA.FTZ R6, R51.reuse, R6, R7 ;  /* 0x0000000633067223 */ /* 0x040fe20000010007 */
[----:B------:R-:W-:Y:S02]  /*3870*/  PRMT R7, RZ, 0x5410, R83 ;  /* 0x00005410ff077816 */ /* 0x000fe40000000053 */
[----:B------:R-:W-:Y:S02]  /*3880*/  PRMT R14, RZ, 0x7610, R59 ;  /* 0x00007610ff0e7816 */ /* 0x000fe4000000003b */
[----:B------:R-:W-:Y:S01]  /*3890*/  PRMT R8, RZ, 0x7610, R83 ;  /* 0x00007610ff087816 */ /* 0x000fe20000000053 */
[----:B------:R-:W-:Y:S02]  /*38a0*/  FFMA.FTZ R7, R12, R7, R9 ;  /* 0x000000070c077223 */ /* 0x000fe40000010009 */
        /* <DEDUP_REMOVED lines=15> */
[----:B------:R-:W-:Y:S01]  /*39a0*/  FADD.FTZ R13, R7, R16 ;  /* 0x00000010070d7221 */ /* 0x000fe20000010000 */
        /* <DEDUP_REMOVED lines=42> */
[----:B------:R-:W-:Y:S04]  /*3c50*/  SHFL.BFLY PT, R5, R2, 0x1, 0x1f ;  /* 0x0c201f0002057f89 */ /* 0x000fe800000e0000 */
[----:B------:R-:W0:Y:S04]  /*3c60*/  SHFL.BFLY PT, R7, R4, 0x1, 0x1f ;  /* 0x0c201f0004077f89 */ /* 0x000e2800000e0000 */
[----:B------:R-:W1:Y:S04]  /*3c70*/  SHFL.BFLY PT, R9, R6, 0x1, 0x1f ;  /* 0x0c201f0006097f89 */ /* 0x000e6800000e0000 */
[----:B------:R-:W2:Y:S04]  /*3c80*/  SHFL.BFLY PT, R8, R11, 0x1, 0x1f ;  /* 0x0c201f000b087f89 */ /* 0x000ea800000e0000 */
[----:B------:R-:W3:Y:S04]  /*3c90*/  SHFL.BFLY PT, R13, R12, 0x1, 0x1f ;  /* 0x0c201f000c0d7f89 */ /* 0x000ee800000e0000 */
[----:B------:R-:W4:Y:S04]  /*3ca0*/  SHFL.BFLY PT, R15, R14, 0x1, 0x1f ;  /* 0x0c201f000e0f7f89 */ /* 0x000f2800000e0000 */
        /* <DEDUP_REMOVED lines=11> */
[----:B-----5:R-:W-:Y:S01]  /*3d60*/  FADD.FTZ R16, R16, R17 ;  /* 0x0000001110107221 */ /* 0x020fe20000010000 */
[----:B------:R0:W-:Y:S04]  /*3d70*/  @!P0 STS [R3.X4], R2 ;  /* 0x0000000203008388 */ /* 0x0001e80000004800 */
        /* <DEDUP_REMOVED lines=52> */
[----:B------:R-:W-:Y:S01]  /*40c0*/  STG.E [R2.64+0x2400], R11 ;  /* 0x0024000b02007986 */ /* 0x000fe2000c101904 */
[----:B------:R-:W-:Y:S05]  /*40d0*/  EXIT ;  /* 0x000000000000794d */ /* 0x000fea0003800000 */
.L_x_9:
        /* <DEDUP_REMOVED lines=10> */
.L_x_41:


//--------------------- .text._Z31router_gemm_kernel_float_outputI13__nv_bfloat16Li128ELi8ELi6ELi384ELi7168EEvPfPKT_S4_ --------------------------
	.section	.text._Z31router_gemm_kernel_float_outputI13__nv_bfloat16Li128ELi8ELi6ELi384ELi7168EEvPfPKT_S4_,"ax",@progbits
	.sectioninfo	@"SHI_REGISTERS=114"
	.align	128
        .global         _Z31router_gemm_kernel_float_outputI13__nv_bfloat16Li128ELi8ELi6ELi384ELi7168EEvPfPKT_S4_
        .type           _Z31router_gemm_kernel_float_outputI13__nv_bfloat16Li128ELi8ELi6ELi384ELi7168EEvPfPKT_S4_,@function
        .size           _Z31router_gemm_kernel_float_outputI13__nv_bfloat16Li128ELi8ELi6ELi384ELi7168EEvPfPKT_S4_,(.L_x_42 - _Z31router_gemm_kernel_float_outputI13__nv_bfloat16Li128ELi8ELi6ELi384ELi7168EEvPfPKT_S4_)
        .other          _Z31router_gemm_kernel_float_outputI13__nv_bfloat16Li128ELi8ELi6ELi384ELi7168EEvPfPKT_S4_,@"STO_CUDA_ENTRY STV_DEFAULT"
_Z31router_gemm_kernel_float_outputI13__nv_bfloat16Li128ELi8ELi6ELi384ELi7168EEvPfPKT_S4_:
.text._Z31router_gemm_kernel_float_outputI13__nv_bfloat16Li128ELi8ELi6ELi384ELi7168EEvPfPKT_S4_:
[----:B------:R-:W-:Y:S02]  /*0000*/  IMAD.MOV.U32 R1, RZ, RZ, c[0x0][0x28] ;  /* 0x00000a00ff017624 */ /* 0x000fe400078e00ff */
[----:B------:R-:W0:Y:S01]  /*0010*/  S2R R76, SR_TID.X ;  /* 0x00000000004c7919 */ /* 0x000e220000002100 */
[----:B------:R-:W-:Y:S01]  /*0020*/  IMAD.MOV.U32 R7, RZ, RZ, 0x2 ;  /* 0x00000002ff077424 */ /* 0x000fe200078e00ff */
        /* <DEDUP_REMOVED lines=33> */
[----:B------:R-:W-:Y:S02]  /*0240*/  PRMT R98, RZ, 0x7610, R12 ;  /* 0x00007610ff627816 */ /* 0x000fe4000000000c */
[----:B----4-:R-:W-:Y:S02]  /*0250*/  PRMT R12, RZ, 0x5410, R60 ;  /* 0x00005410ff0c7816 */ /* 0x010fe4000000003c */
[--C-:B------:R-:W-:Y:S02]  /*0260*/  PRMT R77, RZ, 0x5410, R13.reuse ;  /* 0x00005410ff4d7816 */ /* 0x100fe4000000000d */
[----:B------:R-:W-:Y:S01]  /*0270*/  PRMT R99, RZ, 0x7610, R13 ;  /* 0x00007610ff637816 */ /* 0x000fe2000000000d */
[----:B------:R-:W-:Y:S01]  /*0280*/  FFMA.FTZ R64, R103, R64, RZ ;  /* 0x0000004067407223 */ /* 0x000fe200000100ff */
[----:B------:R-:W-:-:S02]  /*0290*/  PRMT R13, RZ, 0x7610, R16 ;  /* 0x00007610ff0d7816 */ /* 0x000fc40000000010 */
[--C-:B------:R-:W-:Y:S02]  /*02a0*/  PRMT R101, RZ, 0x5410, R14.reuse ;  /* 0x00005410ff657816 */ /* 0x100fe4000000000e */
[----:B------:R-:W-:Y:S01]  /*02b0*/  PRMT R102, RZ, 0x7610, R14 ;  /* 0x00007610ff667816 */ /* 0x000fe2000000000e */
[----:B------:R-:W-:Y:S01]  /*02c0*/  FFMA.FTZ R14, R103, R12, RZ ;  /* 0x0000000c670e7223 */ /* 0x000fe200000100ff */
[----:B------:R-:W-:Y:S01]  /*02d0*/  PRMT R12, RZ, 0x5410, R17 ;  /* 0x00005410ff0c7816 */ /* 0x000fe20000000011 */
[----:B------:R-:W-:Y:S01]  /*02e0*/  FFMA.FTZ R13, R98, R13, R64 ;  /* 0x0000000d620d7223 */ /* 0x000fe20000010040 */
[----:B------:R-:W-:Y:S01]  /*02f0*/  PRMT R104, RZ, 0x5410, R15 ;  /* 0x00005410ff687816 */ /* 0x000fe2000000000f */
[----:B------:R-:W2:Y:S02]  /*0300*/  LDG.E.128 R64, [R78.64+0x1800] ;  /* 0x001800044e407981 */ /* 0x000ea4000c1e1d00 */
[----:B------:R-:W-:Y:S01]  /*0310*/  FFMA.FTZ R13, R77, R12, R13 ;  /* 0x0000000c4d0d7223 */ /* 0x000fe2000001000d */
[----:B------:R-:W-:-:S02]  /*0320*/  PRMT R12, RZ, 0x7610, R17 ;  /* 0x00007610ff0c7816 */ /* 0x000fc40000000011 */
        /* <DEDUP_REMOVED lines=16> */
[----:B------:R-:W3:Y:S02]  /*0430*/  LDG.E.128 R12, [R2.64+0x1800] ;  /* 0x00180004020c7981 */ /* 0x000ee4000c1e1d00 */
[----:B------:R-:W-:Y:S01]  /*0440*/  FFMA.FTZ R18, R102, R17, R18 ;  /* 0x0000001166127223 */ /* 0x000fe20000010012 */
[--C-:B------:R-:W-:Y:S02]  /*0450*/  PRMT R17, RZ, 0x5410, R19.reuse ;  /* 0x00005410ff117816 */ /* 0x100fe40000000013 */
[----:B------:R-:W-:-:S03]  /*0460*/  PRMT R19, RZ, 0x7610, R19 ;  /* 0x00007610ff137816 */ /* 0x000fc60000000013 */
[----:B------:R-:W-:Y:S01]  /*0470*/  FFMA.FTZ R16, R104, R17, R16 ;  /* 0x0000001168107223 */ /* 0x000fe20000010010 */
[----:B------:R-:W-:-:S03]  /*0480*/  PRMT R17, RZ, 0x5410, R63 ;  /* 0x00005410ff117816 */ /* 0x000fc6000000003f */
[----:B------:R-:W-:Y:S02]  /*0490*/  FFMA.FTZ R108, R100, R19, R16 ;  /* 0x00000013646c7223 */ /* 0x000fe40000010010 */
[----:B------:R-:W-:Y:S01]  /*04a0*/  FFMA.FTZ R17, R104, R17, R18 ;  /* 0x0000001168117223 */ /* 0x000fe20000010012 */
[----:B-----5:R-:W-:Y:S02]  /*04b0*/  PRMT R18, RZ, 0x5410, R28 ;  /* 0x00005410ff127816 */ /* 0x020fe4000000001c */
[--C-:B------:R-:W-:Y:S01]  /*04c0*/  PRMT R16, RZ, 0x5410, R24.reuse ;  /* 0x00005410ff107816 */ /* 0x100fe20000000018 */
[----:B------:R-:W-:Y:S01]  /*04d0*/  FFMA.FTZ R97, R100, R97, R17 ;  /* 0x0000006164617223 */ /* 0x000fe20000010011 */
[----:B------:R-:W-:Y:S01]  /*04e0*/  PRMT R17, RZ, 0x7610, R24 ;  /* 0x00007610ff117816 */ /* 0x000fe20000000018 */
[C---:B------:R-:W-:Y:S01]  /*04f0*/  FFMA.FTZ R24, R103.reuse, R18, RZ ;  /* 0x0000001267187223 */ /* 0x040fe200000100ff */
[----:B------:R-:W-:Y:S01]  /*0500*/  PRMT R61, RZ, 0x7610, R28 ;  /* 0x00007610ff3d7816 */ /* 0x000fe2000000001c */
[----:B------:R-:W-:-:S04]  /*0510*/  FFMA.FTZ R16, R103, R16, RZ ;  /* 0x0000001067107223 */ /* 0x000fc800000100ff */
[C---:B------:R-:W-:Y:S01]  /*0520*/  FFMA.FTZ R61, R98.reuse, R61, R24 ;  /* 0x0000003d623d7223 */ /* 0x040fe20000010018 */
[----:B------:R-:W-:Y:S01]  /*0530*/  PRMT R24, RZ, 0x5410, R25 ;  /* 0x00005410ff187816 */ /* 0x000fe20000000019 */
[----:B------:R-:W-:Y:S01]  /*0540*/  FFMA.FTZ R60, R98, R17, R16 ;  /* 0x00000011623c7223 */ /* 0x000fe20000010010 */
[----:B------:R-:W-:Y:S01]  /*0550*/  PRMT R28, RZ, 0x5410, R30 ;  /* 0x00005410ff1c7816 */ /* 0x000fe2000000001e */
[----:B------:R-:W4:Y:S02]  /*0560*/  LDG.E.128 R16, [R2.64+0x5000] ;  /* 0x0050000402107981 */ /* 0x000f24000c1e1d00 */
        /* <DEDUP_REMOVED lines=9> */
[C---:B------:R-:W-:Y:S02]  /*0600*/  FFMA.FTZ R24, R101.reuse, R24, R60 ;  /* 0x0000001865187223 */ /* 0x040fe4000001003c */
        /* <DEDUP_REMOVED lines=16> */
[C---:B------:R-:W-:Y:S01]  /*0710*/  FFMA.FTZ R28, R103.reuse, R28, RZ ;  /* 0x0000001c671c7223 */ /* 0x040fe200000100ff */
[----:B------:R-:W-:Y:S01]  /*0720*/  PRMT R20, RZ, 0x5410, R21 ;  /* 0x00005410ff147816 */ /* 0x000fe20000000015 */
[----:B------:R-:W-:Y:S01]  /*0730*/  FFMA.FTZ R103, R103, R30, RZ ;  /* 0x0000001e67677223 */ /* 0x000fe200000100ff */
[----:B------:R-:W-:Y:S01]  /*0740*/  PRMT R61, RZ, 0x7610, R48 ;  /* 0x00007610ff3d7816 */ /* 0x000fe20000000030 */
[C---:B------:R-:W-:Y:S01]  /*0750*/  FFMA.FTZ R60, R98.reuse, R29, R28 ;  /* 0x0000001d623c7223 */ /* 0x040fe2000001001c */
[----:B------:R-:W-:Y:S01]  /*0760*/  PRMT R48, RZ, 0x5410, R50 ;  /* 0x00005410ff307816 */ /* 0x000fe20000000032 */
[----:B------:R-:W2:Y:S02]  /*0770*/  LDG.E.128 R28, [R2.64+0xc000] ;  /* 0x00c00004021c7981 */ /* 0x000ea4000c1e1d00 */
        /* <DEDUP_REMOVED lines=12> */
[C---:B------:R-:W-:Y:S01]  /*0840*/  FFMA.FTZ R20, R102.reuse, R21, R20 ;  /* 0x0000001566147223 */ /* 0x040fe20000010014 */
        /* <DEDUP_REMOVED lines=16> */
[----:B------:R-:W-:-:S03]  /*0950*/  PRMT R32, RZ, 0x5410, R56 ;  /* 0x00005410ff207816 */ /* 0x000fc60000000038 */
[----:B------:R-:W-:Y:S01]  /*0960*/  FFMA.FTZ R48, R102, R41, R48 ;  /* 0x0000002966307223 */ /* 0x000fe20000010030 */
[--C-:B------:R-:W-:Y:S02]  /*0970*/  PRMT R41, RZ, 0x5410, R33.reuse ;  /* 0x00005410ff297816 */ /* 0x100fe40000000021 */
        /* <DEDUP_REMOVED lines=26> */
[----:B------:R0:W3:Y:S02]  /*0b20*/  LDG.E.128 R40, [R2.64+0x5800] ;  /* 0x0058000402287981 */ /* 0x0000e4000c1e1d00 */
[----:B------:R-:W-:Y:S01]  /*0b30*/  FFMA.FTZ R109, R99, R32, R33 ;  /* 0x00000020636d7223 */ /* 0x000fe20000010021 */
[----:B------:R-:W-:-:S05]  /*0b40*/  PRMT R32, RZ, 0x5410, R59 ;  /* 0x00005410ff207816 */ /* 0x000fca000000003b */
[----:B------:R-:W-:Y:S01]  /*0b50*/  FFMA.FTZ R105, R77, R32, R34 ;  /* 0x000000204d697223 */ /* 0x000fe20000010022 */
[----:B------:R-:W-:-:S05]  /*0b60*/  PRMT R32, RZ, 0x5410, R52 ;  /* 0x00005410ff207816 */ /* 0x000fca0000000034 */
[----:B------:R-:W-:Y:S01]  /*0b70*/  FFMA.FTZ R106, R101, R32, R106 ;  /* 0x00000020656a7223 */ /* 0x000fe2000001006a */
[----:B------:R-:W-:Y:S01]  /*0b80*/  PRMT R52, RZ, 0x7610, R59 ;  /* 0x00007610ff347816 */ /* 0x000fe2000000003b */
[----:B------:R0:W5:Y:S02]  /*0b90*/  LDG.E.128 R32, [R2.64+0x2000] ;  /* 0x0020000402207981 */ /* 0x000164000c1e1d00 */
        /* <DEDUP_REMOVED lines=9> */
[----:B------:R-:W-:-:S04]  /*0c30*/  FFMA.FTZ R52, R101, R52, R96 ;  /* 0x0000003465347223 */ /* 0x000fc80000010060 */
[----:B------:R-:W-:Y:S01]  /*0c40*/  FFMA.FTZ R44, R107, R44, R53 ;  /* 0x0000002c6b2c7223 */ /* 0x000fe20000010035 */
[--C-:B------:R-:W-:Y:S01]  /*0c50*/  PRMT R53, RZ, 0x5410, R45.reuse ;  /* 0x00005410ff357816 */ /* 0x100fe2000000002d */
[----:B------:R-:W-:Y:S01]  /*0c60*/  FFMA.FTZ R52, R102, R57, R52 ;  /* 0x0000003966347223 */ /* 0x000fe20000010034 */
[----:B------:R-:W-:Y:S01]  /*0c70*/  PRMT R45, RZ, 0x7610, R45 ;  /* 0x00007610ff2d7816 */ /* 0x000fe2000000002d */
[----:B------:R0:W5:Y:S02]  /*0c80*/  LDG.E.128 R56, [R2.64+0x9000] ;  /* 0x0090000402387981 */ /* 0x000164000c1e1d00 */
[----:B------:R-:W-:Y:S01]  /*0c90*/  FFMA.FTZ R52, R104, R53, R52 ;  /* 0x0000003568347223 */ /* 0x000fe20000010034 */
[----:B------:R-:W-:-:S05]  /*0ca0*/  PRMT R53, RZ, 0x7610, R54 ;  /* 0x00007610ff357816 */ /* 0x000fca0000000036 */
        /* <DEDUP_REMOVED lines=16> */
[----:B------:R0:W5:Y:S02]  /*0db0*/  LDG.E.128 R52, [R2.64+0xc800] ;  /* 0x00c8000402347981 */ /* 0x000164000c1e1d00 */
[----:B------:R-:W-:Y:S01]  /*0dc0*/  FFMA.FTZ R45, R77, R44, R45 ;  /* 0x0000002c4d2d7223 */ /* 0x000fe2000001002d */
[----:B------:R-:W-:Y:S02]  /*0dd0*/  PRMT R44, RZ, 0x7610, R47 ;  /* 0x00007610ff2c7816 */ /* 0x000fe4000000002f */
        /* <DEDUP_REMOVED lines=16> */
[----:B------:R1:W5:Y:S02]  /*0ee0*/  LDG.E.128 R48, [R78.64+0x2000] ;  /* 0x002000044e307981 */ /* 0x000364000c1e1d00 */
[----:B------:R-:W-:Y:S01]  /*0ef0*/  FFMA.FTZ R44, R98, R45, R44 ;  /* 0x0000002d622c7223 */ /* 0x000fe2000001002c */
[----:B------:R-:W-:-:S02]  /*0f00*/  PRMT R45, RZ, 0x5410, R37 ;  /* 0x00005410ff2d7816 */ /* 0x000fc40000000025 */
[----:B------:R-:W-:Y:S01]  /*0f10*/  PRMT R37, RZ, 0x7610, R37 ;  /* 0x00007610ff257816 */ /* 0x000fe20000000025 */
[----:B------:R-:W-:Y:S02]  /*0f20*/  FFMA.FTZ R36, R77, R36, R44 ;  /* 0x000000244d247223 */ /* 0x000fe4000001002c */
[----:B------:R-:W-:Y:S02]  /*0f30*/  FFMA.FTZ R45, R104, R45, R100 ;  /* 0x0000002d682d7223 */ /* 0x000fe40000010064 */
[----:B------:R-:W-:Y:S01]  /*0f40*/  FFMA.FTZ R96, R99, R96, R36 ;  /* 0x0000006063607223 */ /* 0x000fe20000010024 */
[--C-:B------:R-:W-:Y:S01]  /*0f50*/  PRMT R36, RZ, 0x5410, R38.reuse ;  /* 0x00005410ff247816 */ /* 0x100fe20000000026 */
[----:B------:R-:W-:Y:S01]  /*0f60*/  FFMA.FTZ R37, R108, R37, R45 ;  /* 0x000000256c257223 */ /* 0x000fe2000001002d */
[----:B------:R-:W-:Y:S01]  /*0f70*/  PRMT R85, RZ, 0x7610, R38 ;  /* 0x00007610ff557816 */ /* 0x000fe20000000026 */
[----:B------:R0:W5:Y:S02]  /*0f80*/  LDG.E.128 R44, [R2.64+0x10000] ;  /* 0x01000004022c7981 */ /* 0x000164000c1e1d00 */
[----:B------:R-:W-:Y:S01]  /*0f90*/  FFMA.FTZ R107, R107, R36, R37 ;  /* 0x000000246b6b7223 */ /* 0x000fe20000010025 */
[----:B------:R-:W-:-:S02]  /*0fa0*/  PRMT R84, RZ, 0x5410, R39 ;  /* 0x00005410ff547816 */ /* 0x000fc40000000027 */
[----:B------:R-:W-:Y:S01]  /*0fb0*/  PRMT R87, RZ, 0x5410, R80 ;  /* 0x00005410ff577816 */ /* 0x000fe20000000050 */
        /* <DEDUP_REMOVED lines=36> */
[----:B------:R0:W5:Y:S01]  /*1200*/  LDG.E.128 R84, [R2.64+0x6000] ;  /* 0x0060000402547981 */ /* 0x000162000c1e1d00 */
        /* <DEDUP_REMOVED lines=8> */
[----:B------:R1:W5:Y:S02]  /*1290*/  LDG.E.128 R68, [R78.64+0x2800] ;  /* 0x002800044e447981 */ /* 0x000364000c1e1d00 */
        /* <DEDUP_REMOVED lines=14> */
[--C-:B------:R-:W-:Y:S02]  /*1380*/  PRMT R72, RZ, 0x5410, R95.reuse ;  /* 0x00005410ff487816 */ /* 0x100fe4000000005f */
[----:B------:R-:W-:Y:S02]  /*1390*/  PRMT R103, RZ, 0x7610, R95 ;  /* 0x00007610ff677816 */ /* 0x000fe4000000005f */
[----:B------:R-:W-:Y:S01]  /*13a0*/  PRMT R105, RZ, 0x7610, R75 ;  /* 0x00007610ff697816 */ /* 0x000fe2000000004b */
[----:B------:R-:W-:Y:S01]  /*13b0*/  FFMA.FTZ R72, R101, R72, R88 ;  /* 0x0000004865487223 */ /* 0x000fe20000010058 */
[----:B------:R-:W-:Y:S01]  /*13c0*/  PRMT R88, RZ, 0x7610, R73 ;  /* 0x00007610ff587816 */ /* 0x000fe20000000049 */
[----:B------:R0:W5:Y:S02]  /*13d0*/  LDG.E.128 R92, [R2.64+0x9800] ;  /* 0x00980004025c7981 */ /* 0x000164000c1e1d00 */
[----:B------:R-:W-:Y:S01]  /*13e0*/  FFMA.FTZ R103, R102, R103, R72 ;  /* 0x0000006766677223 */ /* 0x000fe20000010048 */
[----:B------:R-:W-:Y:S01]  /*13f0*/  PRMT R72, RZ, 0x5410, R74 ;  /* 0x00005410ff487816 */ /* 0x000fe2000000004a */
        /* <DEDUP_REMOVED lines=29> */
[----:B------:R0:W5:Y:S04]  /*15d0*/  LDG.E.128 R72, [R2.64+0x10800] ;  /* 0x0108000402487981 */ /* 0x000168000c1e1d00 */
[----:B------:R-:W-:Y:S01]  /*15e0*/  FFMA.FTZ R107, R109, R4, R107 ;  /* 0x000000046d6b7223 */ /* 0x000fe2000001006b */
[----:B------:R-:W-:-:S02]  /*15f0*/  PRMT R4, RZ, 0x5410, R7 ;  /* 0x00005410ff047816 */ /* 0x000fc40000000007 */
[----:B------:R-:W-:-:S03]  /*1600*/  PRMT R7, RZ, 0x7610, R7 ;  /* 0x00007610ff077816 */ /* 0x000fc60000000007 */
[----:B------:R-:W-:Y:S02]  /*1610*/  FFMA.FTZ R4, R101, R4, R5 ;  /* 0x0000000465047223 */ /* 0x000fe40000010005 */
[----:B------:R-:W-:Y:S02]  /*1620*/  FFMA.FTZ R6, R99, R6, R107 ;  /* 0x0000000663067223 */ /* 0x000fe4000001006b */
[C---:B------:R-:W-:Y:S01]  /*1630*/  FFMA.FTZ R104, R102.reuse, R7, R4 ;  /* 0x0000000766687223 */ /* 0x040fe20000010004 */
[----:B------:R-:W-:Y:S01]  /*1640*/  PRMT R4, RZ, 0x5410, R10 ;  /* 0x00005410ff047816 */ /* 0x000fe2000000000a */
[----:B------:R-:W-:Y:S01]  /*1650*/  FFMA.FTZ R108, R102, R83, R80 ;  /* 0x00000053666c7223 */ /* 0x000fe20000010050 */
[----:B------:R-:W-:Y:S01]  /*1660*/  PRMT R5, RZ, 0x7610, R10 ;  /* 0x00007610ff057816 */ /* 0x000fe2000000000a */
[----:B------:R0:W5:Y:S02]  /*1670*/  LDG.E.128 R80, [R2.64+0x2800] ;  /* 0x0028000402507981 */ /* 0x000164000c1e1d00 */
[----:B------:R-:W-:Y:S01]  /*1680*/  FFMA.FTZ R6, R77, R4, R6 ;  /* 0x000000044d067223 */ /* 0x000fe20000010006 */
[----:B------:R-:W-:Y:S01]  /*1690*/  PRMT R4, RZ, 0x5410, R11 ;  /* 0x00005410ff047816 */ /* 0x000fe2000000000b */
[----:B------:R0:W5:Y:S01]  /*16a0*/  LDG.E.128 R96, [R2.64+0x14000] ;  /* 0x0140000402607981 */ /* 0x000162000c1e1d00 */
[----:B--2---:R-:W-:Y:S01]  /*16b0*/  PRMT R107, RZ, 0x5410, R64 ;  /* 0x00005410ff6b7816 */ /* 0x004fe20000000040 */
        /* <DEDUP_REMOVED lines=9> */
[----:B------:R0:W2:Y:S01]  /*1750*/  LDG.E.128 R8, [R2.64+0x6800] ;  /* 0x0068000402087981 */ /* 0x0000a2000c1e1d00 */
[----:B------:R-:W-:Y:S01]  /*1760*/  PRMT R111, RZ, 0x5410, R65 ;  /* 0x00005410ff6f7816 */ /* 0x000fe20000000041 */
[----:B------:R-:W-:Y:S01]  /*1770*/  FFMA.FTZ R6, R109, R12, R6 ;  /* 0x0000000c6d067223 */ /* 0x000fe20000010006 */
[----:B----4-:R-:W-:-:S02]  /*1780*/  PRMT R5, RZ, 0x5410, R16 ;  /* 0x00005410ff057816 */ /* 0x010fc40000000010 */
        /* <DEDUP_REMOVED lines=18> */
[----:B------:R0:W3:Y:S01]  /*18b0*/  LDG.E.128 R4, [R2.64+0x3000] ;  /* 0x0030000402047981 */ /* 0x0000e2000c1e1d00 */
[----:B------:R-:W-:Y:S01]  /*18c0*/  PRMT R17, RZ, 0x5410, R18 ;  /* 0x00005410ff117816 */ /* 0x000fe20000000012 */
[----:B------:R-:W-:Y:S01]  /*18d0*/  FFMA.FTZ R12, R77, R12, R16 ;  /* 0x0000000c4d0c7223 */ /* 0x000fe20000010010 */
[----:B------:R-:W-:Y:S01]  /*18e0*/  PRMT R108, RZ, 0x7610, R67 ;  /* 0x00007610ff6c7816 */ /* 0x000fe20000000043 */
[----:B------:R-:W-:Y:S01]  /*18f0*/  FFMA.FTZ R13, R102, R13, R14 ;  /* 0x0000000d660d7223 */ /* 0x000fe2000001000e */
[----:B------:R-:W-:Y:S01]  /*1900*/  PRMT R15, RZ, 0x7610, R15 ;  /* 0x00007610ff0f7816 */ /* 0x000fe2000000000f */
[----:B------:R-:W-:Y:S01]  /*1910*/  FFMA.FTZ R12, R100, R17, R12 ;  /* 0x00000011640c7223 */ /* 0x000fe2000001000c */
[----:B------:R-:W-:Y:S01]  /*1920*/  PRMT R18, RZ, 0x7610, R18 ;  /* 0x00007610ff127816 */ /* 0x000fe20000000012 */
[----:B------:R1:W4:Y:S01]  /*1930*/  LDG.E.128 R64, [R78.64+0x3000] ;  /* 0x003000044e407981 */ /* 0x000322000c1e1d00 */
[----:B-----5:R-:W-:-:S03]  /*1940*/  PRMT R14, RZ, 0x5410, R24 ;  /* 0x00005410ff0e7816 */ /* 0x020fc60000000018 */
[----:B------:R-:W-:Y:S02]  /*1950*/  FFMA.FTZ R12, R101, R18, R12 ;  /* 0x00000012650c7223 */ /* 0x000fe4000001000c */
[----:B-1----:R-:W-:Y:S01]  /*1960*/  FFMA.FTZ R78, R108, R15, R13 ;  /* 0x0000000f6c4e7223 */ /* 0x002fe2000001000d */
[--C-:B------:R-:W-:Y:S02]  /*1970*/  PRMT R13, RZ, 0x5410, R19.reuse ;  /* 0x00005410ff0d7816 */ /* 0x100fe40000000013 */
[----:B------:R-:W-:Y:S01]  /*1980*/  PRMT R79, RZ, 0x7610, R19 ;  /* 0x00007610ff4f7816 */ /* 0x000fe20000000013 */
[----:B------:R-:W-:Y:S01]  /*1990*/  FFMA.FTZ R14, R107, R14, R103 ;  /* 0x0000000e6b0e7223 */ /* 0x000fe20000010067 */
[----:B------:R-:W-:Y:S01]  /*19a0*/  PRMT R24, RZ, 0x7610, R24 ;  /* 0x00007610ff187816 */ /* 0x000fe20000000018 */
[----:B------:R-:W-:Y:S01]  /*19b0*/  FFMA.FTZ R12, R102, R13, R12 ;  /* 0x0000000d660c7223 */ /* 0x000fe2000001000c */
[----:B------:R0:W5:Y:S03]  /*19c0*/  LDG.E.128 R16, [R2.64+0xd800] ;  /* 0x00d8000402107981 */ /* 0x000166000c1e1d00 */
        /* <DEDUP_REMOVED lines=14> */
[----:B------:R-:W-:Y:S01]  /*1ab0*/  PRMT R28, RZ, 0x7610, R29 ;  /* 0x00007610ff1c7816 */ /* 0x000fe2000000001d */
[----:B------:R0:W2:Y:S01]  /*1ac0*/  LDG.E.128 R12, [R2.64+0xa000] ;  /* 0x00a00004020c7981 */ /* 0x0000a2000c1e1d00 */
        /* <DEDUP_REMOVED lines=26> */
[----:B------:R-:W-:-:S04]  /*1c70*/  FFMA.FTZ R25, R102, R25, R28 ;  /* 0x0000001966197223 */ /* 0x000fc8000001001c */
[----:B------:R-:W-:Y:S02]  /*1c80*/  FFMA.FTZ R104, R108, R31, R25 ;  /* 0x0000001f6c687223 */ /* 0x000fe40000010019 */
[----:B------:R-:W-:Y:S01]  /*1c90*/  FFMA.FTZ R110, R111, R24, R110 ;  /* 0x000000186f6e7223 */ /* 0x000fe2000001006e */
[----:B------:R0:W2:Y:S04]  /*1ca0*/  LDG.E.128 R28, [R2.64+0x14800] ;  /* 0x01480004021c7981 */ /* 0x0000a8000c1e1d00 */
[----:B------:R0:W2:Y:S02]  /*1cb0*/  LDG.E.128 R24, [R2.64+0x11000] ;  /* 0x0110000402187981 */ /* 0x0000a4000c1e1d00 */
[----:B0-----:R-:W-:Y:S02]  /*1cc0*/  PRMT R3, RZ, 0x5410, R62 ;  /* 0x00005410ff037816 */ /* 0x001fe4000000003e */
        /* <DEDUP_REMOVED lines=14> */
[----:B------:R-:W-:Y:S02]  /*1db0*/  FFMA.FTZ R3, R102, R3, R22 ;  /* 0x0000000366037223 */ /* 0x000fe40000010016 */
[C---:B------:R-:W-:Y:S02]  /*1dc0*/  FFMA.FTZ R2, R108.reuse, R63, R2 ;  /* 0x0000003f6c027223 */ /* 0x040fe40000010002 */
[----:B------:R-:W-:Y:S01]  /*1dd0*/  FFMA.FTZ R108, R108, R23, R3 ;  /* 0x000000176c6c7223 */ /* 0x000fe20000010003 */
[----:B------:R-:W-:-:S02]  /*1de0*/  PRMT R3, RZ, 0x5410, R48 ;  /* 0x00005410ff037816 */ /* 0x000fc40000000030 */
        /* <DEDUP_REMOVED lines=103> */
[--C-:B------:R-:W-:Y:S02]  /*2460*/  PRMT R21, RZ, 0x5410, R39.reuse ;  /* 0x00005410ff157816 */ /* 0x100fe40000000027 */
[----:B------:R-:W-:Y:S01]  /*2470*/  PRMT R68, RZ, 0x7610, R68 ;  /* 0x00007610ff447816 */ /* 0x000fe20000000044 */
        /* <DEDUP_REMOVED lines=95> */
[----:B---3--:R-:W-:-:S03]  /*2a70*/  PRMT R36, RZ, 0x5410, R4 ;  /* 0x00005410ff247816 */ /* 0x008fc60000000004 */
[----:B------:R-:W-:Y:S01]  /*2a80*/  FFMA.FTZ R20, R22, R21, R20 ;  /* 0x0000001516147223 */ /* 0x000fe20000010014 */
[----:B----4-:R-:W-:-:S05]  /*2a90*/  PRMT R21, RZ, 0x5410, R64 ;  /* 0x00005410ff157816 */ /* 0x010fca0000000040 */
[----:B------:R-:W-:Y:S01]  /*2aa0*/  FFMA.FTZ R36, R21, R36, R23 ;  /* 0x0000002415247223 */ /* 0x000fe20000010017 */
[----:B--2---:R-:W-:Y:S02]  /*2ab0*/  PRMT R23, RZ, 0x5410, R8 ;  /* 0x00005410ff177816 */ /* 0x004fe40000000008 */
        /* <DEDUP_REMOVED lines=40> */
[C---:B------:R-:W-:Y:S01]  /*2d40*/  FFMA.FTZ R4, R67.reuse, R4, R5 ;  /* 0x0000000443047223 */ /* 0x040fe20000010005 */
[----:B-----5:R-:W-:Y:S01]  /*2d50*/  PRMT R5, RZ, 0x5410, R16 ;  /* 0x00005410ff057816 */ /* 0x020fe20000000010 */
        /* <DEDUP_REMOVED lines=69> */
[----:B------:R-:W5:Y:S01]  /*31b0*/  SHFL.BFLY PT, R15, R8, 0x10, 0x1f ;  /* 0x0e001f00080f7f89 */ /* 0x000f6200000e0000 */
[----:B0-----:R-:W-:-:S02]  /*31c0*/  FADD.FTZ R11, R4, R11 ;  /* 0x0000000b040b7221 */ /* 0x001fc40000010000 */
[----:B-1----:R-:W-:Y:S02]  /*31d0*/  FADD.FTZ R9, R6, R3 ;  /* 0x0000000306097221 */ /* 0x002fe40000010000 */
[----:B--2---:R-:W-:Y:S02]  /*31e0*/  FADD.FTZ R10, R5, R10 ;  /* 0x0000000a050a7221 */ /* 0x004fe40000010000 */
[----:B---3--:R-:W-:Y:S02]  /*31f0*/  FADD.FTZ R12, R7, R12 ;  /* 0x0000000c070c7221 */ /* 0x008fe40000010000 */
[----:B----4-:R-:W-:Y:S02]  /*3200*/  FADD.FTZ R14, R2, R13 ;  /* 0x0000000d020e7221 */ /* 0x010fe40000010000 */
[----:B-----5:R-:W-:Y:S01]  /*3210*/  FADD.FTZ R16, R8, R15 ;  /* 0x0000000f08107221 */ /* 0x020fe20000010000 */
        /* <DEDUP_REMOVED lines=36> */
[----:B------:R-:W-:Y:S04]  /*3460*/  SHFL.BFLY PT, R5, R2, 0x1, 0x1f ;  /* 0x0c201f0002057f89 */ /* 0x000fe800000e0000 */
[----:B------:R-:W0:Y:S04]  /*3470*/  SHFL.BFLY PT, R4, R7, 0x1, 0x1f ;  /* 0x0c201f0007047f89 */ /* 0x000e2800000e0000 */
[----:B------:R-:W1:Y:S04]  /*3480*/  SHFL.BFLY PT, R6, R9, 0x1, 0x1f ;  /* 0x0c201f0009067f89 */ /* 0x000e6800000e0000 */
[----:B------:R-:W2:Y:S04]  /*3490*/  SHFL.BFLY PT, R8, R11, 0x1, 0x1f ;  /* 0x0c201f000b087f89 */ /* 0x000ea800000e0000 */
[----:B------:R-:W3:Y:S04]  /*34a0*/  SHFL.BFLY PT, R10, R13, 0x1, 0x1f ;  /* 0x0c201f000d0a7f89 */ /* 0x000ee800000e0000 */
[----:B------:R-:W4:Y:S01]  /*34b0*/  SHFL.BFLY PT, R12, R15, 0x1, 0x1f ;  /* 0x0c201f000f0c7f89 */ /* 0x000f2200000e0000 */
[----:B------:R-:W-:-:S02]  /*34c0*/  LOP3.LUT P0, RZ, R76, 0x1f, RZ, 0xc0, !PT ;  /* 0x0000001f4cff7812 */ /* 0x000fc4000780c0ff */
[----:B------:R-:W-:-:S04]  /*34d0*/  SHF.R.S32.HI R3, RZ, 0x1f, R76 ;  /* 0x0000001fff037819 */ /* 0x000fc8000001144c */
[----:B------:R-:W-:Y:S01]  /*34e0*/  LEA.HI R3, R3, R76, RZ, 0x5 ;  /* 0x0000004c03037211 */ /* 0x000fe200078f28ff */
[----:B0-----:R-:W-:-:S03]  /*34f0*/  FADD.FTZ R4, R7, R4 ;  /* 0x0000000407047221 */ /* 0x001fc60000010000 */
[----:B------:R-:W-:Y:S01]  /*3500*/  SHF.R.S32.HI R3, RZ, 0x5, R3 ;  /* 0x00000005ff037819 */ /* 0x000fe20000011403 */
[----:B-1----:R-:W-:Y:S02]  /*3510*/  FADD.FTZ R6, R9, R6 ;  /* 0x0000000609067221 */ /* 0x002fe40000010000 */
[----:B------:R-:W-:Y:S02]  /*3520*/  @!P0 FADD.FTZ R2, R2, R5 ;  /* 0x0000000502028221 */ /* 0x000fe40000010000 */
[----:B--2---:R-:W-:Y:S02]  /*3530*/  FADD.FTZ R8, R11, R8 ;  /* 0x000000080b087221 */ /* 0x004fe40000010000 */
[----:B---3--:R-:W-:Y:S02]  /*3540*/  FADD.FTZ R10, R13, R10 ;  /* 0x0000000a0d0a7221 */ /* 0x008fe40000010000 */
[----:B----4-:R-:W-:Y:S01]  /*3550*/  FADD.FTZ R12, R15, R12 ;  /* 0x0000000c0f0c7221 */ /* 0x010fe20000010000 */
[----:B------:R0:W-:Y:S04]  /*3560*/  @!P0 STS [R3.X4], R2 ;  /* 0x0000000203008388 */ /* 0x0001e80000004800 */
        /* <DEDUP_REMOVED lines=9> */
[----:B------:R-:W-:-:S03]  /*3600*/  IMAD.MOV.U32 R3, RZ, RZ, 0x4 ;  /* 0x00000004ff037424 */ /* 0x000fc600078e00ff */
[----:B------:R-:W1:Y:S01]  /*3610*/  LDS.128 R16, [0x10] ;  /* 0x00001000ff107984 */ /* 0x000e620000000c00 */
[----:B------:R-:W-:-:S03]  /*3620*/  IMAD.WIDE R2, R0, R3, c[0x0][0x160] ;  /* 0x0000580000027625 */ /* 0x000fc600078e0203 */
[----:B------:R-:W2:Y:S04]  /*3630*/  LDS.128 R20, [0x20] ;  /* 0x00002000ff147984 */ /* 0x000ea80000000c00 */
[----:B------:R-:W3:Y:S04]  /*3640*/  LDS.128 R24, [0x30] ;  /* 0x00003000ff187984 */ /* 0x000ee80000000c00 */
[----:B------:R-:W4:Y:S04]  /*3650*/  LDS.128 R8, [0x40] ;  /* 0x00004000ff087984 */ /* 0x000f280000000c00 */
        /* <DEDUP_REMOVED lines=26> */
[----:B------:R-:W-:-:S03]  /*3800*/  FADD.FTZ R7, R6, R7 ;  /* 0x0000000706077221 */ /* 0x000fc60000010000 */
[----:B------:R-:W-:Y:S04]  /*3810*/  STG.E [R2.64+0xc00], R23 ;  /* 0x000c001702007986 */ /* 0x000fe8000c101904 */
[----:B------:R-:W-:Y:S04]  /*3820*/  STG.E [R2.64+0x1200], R27 ;  /* 0x0012001b02007986 */ /* 0x000fe8000c101904 */
[----:B------:R-:W-:Y:S04]  /*3830*/  STG.E [R2.64+0x1800], R11 ;  /* 0x0018000b02007986 */ /* 0x000fe8000c101904 */
[----:B------:R-:W-:Y:S01]  /*3840*/  STG.E [R2.64+0x1e00], R7 ;  /* 0x001e000702007986 */ /* 0x000fe2000c101904 */
[----:B------:R-:W-:Y:S05]  /*3850*/  EXIT ;  /* 0x000000000000794d */ /* 0x000fea0003800000 */
.L_x_10:
        /* <DEDUP_REMOVED lines=10> */
.L_x_42:


//--------------------- .text._Z31router_gemm_kernel_float_outputI13__nv_bfloat16Li128ELi8ELi5ELi384ELi7168EEvPfPKT_S4_ --------------------------
	.section	.text._Z31router_gemm_kernel_float_outputI13__nv_bfloat16Li128ELi8ELi5ELi384ELi7168EEvPfPKT_S4_,"ax",@progbits
	.sectioninfo	@"SHI_REGISTERS=118"
	.align	128
        .global         _Z31router_gemm_kernel_float_outputI13__nv_bfloat16Li128ELi8ELi5ELi384ELi7168EEvPfPKT_S4_
        .type           _Z31router_gemm_kernel_float_outputI13__nv_bfloat16Li128ELi8ELi5ELi384ELi7168EEvPfPKT_S4_,@function
        .size           _Z31router_gemm_kernel_float_outputI13__nv_bfloat16Li128ELi8ELi5ELi384ELi7168EEvPfPKT_S4_,(.L_x_43 - _Z31router_gemm_kernel_float_outputI13__nv_bfloat16Li128ELi8ELi5ELi384ELi7168EEvPfPKT_S4_)
        .other          _Z31router_gemm_kernel_float_outputI13__nv_bfloat16Li128ELi8ELi5ELi384ELi7168EEvPfPKT_S4_,@"STO_CUDA_ENTRY STV_DEFAULT"
_Z31router_gemm_kernel_float_outputI13__nv_bfloat16Li128ELi8ELi5ELi384ELi7168EEvPfPKT_S4_:
.text._Z31router_gemm_kernel_float_outputI13__nv_bfloat16Li128ELi8ELi5ELi384ELi7168EEvPfPKT_S4_:
        /* <DEDUP_REMOVED lines=32> */
[----:B------:R0:W5:Y:S04]  /*0200*/  LDG.E.128 R68, [R88.64+0x1800] ;  /* 0x0018000458447981 */ /* 0x000168000c1e1d00 */
[----:B------:R-:W5:Y:S01]  /*0210*/  LDG.E.128 R44, [R2.64+0x5000] ;  /* 0x00500004022c7981 */ /* 0x000f62000c1e1d00 */
[----:B--2---:R-:W-:-:S02]  /*0220*/  PRMT R60, RZ, 0x5410, R20 ;  /* 0x00005410ff3c7816 */ /* 0x004fc40000000014 */
[----:B---3--:R-:W-:Y:S02]  /*0230*/  PRMT R91, RZ, 0x5410, R40 ;  /* 0x00005410ff5b7816 */ /* 0x008fe40000000028 */
[----:B------:R-:W-:Y:S02]  /*0240*/  PRMT R61, RZ, 0x7610, R20 ;  /* 0x00007610ff3d7816 */ /* 0x000fe40000000014 */
[----:B------:R-:W-:Y:S01]  /*0250*/  PRMT R86, RZ, 0x7610, R40 ;  /* 0x00007610ff567816 */ /* 0x000fe20000000028 */
[----:B------:R-:W-:Y:S01]  /*0260*/  FFMA.FTZ R60, R91, R60, RZ ;  /* 0x0000003c5b3c7223 */ /* 0x000fe200000100ff */
[----:B------:R-:W-:Y:S02]  /*0270*/  PRMT R20, RZ, 0x5410, R21 ;  /* 0x00005410ff147816 */ /* 0x000fe40000000015 */
[----:B------:R-:W-:Y:S01]  /*0280*/  PRMT R87, RZ, 0x5410, R41 ;  /* 0x00005410ff577816 */ /* 0x000fe20000000029 */
[----:B------:R-:W-:Y:S01]  /*0290*/  FFMA.FTZ R60, R86, R61, R60 ;  /* 0x0000003d563c7223 */ /* 0x000fe2000001003c */
[----:B------:R-:W-:-:S02]  /*02a0*/  PRMT R21, RZ, 0x7610, R21 ;  /* 0x00007610ff157816 */ /* 0x000fc40000000015 */
[----:B------:R-:W-:Y:S01]  /*02b0*/  PRMT R100, RZ, 0x7610, R41 ;  /* 0x00007610ff647816 */ /* 0x000fe20000000029 */
[----:B------:R-:W-:Y:S01]  /*02c0*/  FFMA.FTZ R20, R87, R20, R60 ;  /* 0x0000001457147223 */ /* 0x000fe2000001003c */
[----:B------:R-:W-:Y:S01]  /*02d0*/  PRMT R101, RZ, 0x5410, R42 ;  /* 0x00005410ff657816 */ /* 0x000fe2000000002a */
[----:B------:R1:W2:Y:S02]  /*02e0*/  LDG.E.128 R60, [R2.64+0xc000] ;  /* 0x00c00004023c7981 */ /* 0x0002a4000c1e1d00 */
        /* <DEDUP_REMOVED lines=8> */
[--C-:B----4-:R-:W-:Y:S02]  /*0370*/  PRMT R42, RZ, 0x5410, R28.reuse ;  /* 0x00005410ff2a7816 */ /* 0x110fe4000000001c */
[----:B------:R-:W-:Y:S01]  /*0380*/  PRMT R85, RZ, 0x7610, R43 ;  /* 0x00007610ff557816 */ /* 0x000fe2000000002b */
[----:B------:R-:W-:Y:S01]  /*0390*/  FFMA.FTZ R40, R103, R20, R21 ;  /* 0x0000001467287223 */ /* 0x000fe20000010015 */
[----:B------:R-:W-:Y:S02]  /*03a0*/  PRMT R104, RZ, 0x7610, R23 ;  /* 0x00007610ff687816 */ /* 0x000fe40000000017 */
[----:B------:R-:W-:Y:S01]  /*03b0*/  PRMT R41, RZ, 0x7610, R28 ;  /* 0x00007610ff297816 */ /* 0x000fe2000000001c */
[----:B------:R-:W-:Y:S01]  /*03c0*/  FFMA.FTZ R42, R91, R42, RZ ;  /* 0x0000002a5b2a7223 */ /* 0x000fe200000100ff */
[----:B-----5:R-:W-:Y:S01]  /*03d0*/  PRMT R28, RZ, 0x5410, R12 ;  /* 0x00005410ff1c7816 */ /* 0x020fe2000000000c */
[----:B------:R-:W-:Y:S01]  /*03e0*/  FFMA.FTZ R104, R85, R104, R40 ;  /* 0x0000006855687223 */ /* 0x000fe20000010028 */
[----:B------:R-:W-:Y:S01]  /*03f0*/  PRMT R106, RZ, 0x7610, R31 ;  /* 0x00007610ff6a7816 */ /* 0x000fe2000000001f */
[----:B------:R-:W-:Y:S01]  /*0400*/  FFMA.FTZ R41, R86, R41, R42 ;  /* 0x0000002956297223 */ /* 0x000fe2000001002a */
[----:B------:R-:W-:Y:S01]  /*0410*/  PRMT R84, RZ, 0x7610, R15 ;  /* 0x00007610ff547816 */ /* 0x000fe2000000000f */
[----:B------:R-:W-:Y:S01]  /*0420*/  FFMA.FTZ R40, R91, R28, RZ ;  /* 0x0000001c5b287223 */ /* 0x000fe200000100ff */
[----:B------:R-:W-:Y:S01]  /*0430*/  PRMT R28, RZ, 0x5410, R29 ;  /* 0x00005410ff1c7816 */ /* 0x000fe2000000001d */
[----:B------:R1:W3:Y:S04]  /*0440*/  LDG.E.128 R20, [R2.64+0x8800] ;  /* 0x0088000402147981 */ /* 0x0002e8000c1e1d00 */
        /* <DEDUP_REMOVED lines=17> */
[----:B------:R1:W4:Y:S02]  /*0560*/  LDG.E.128 R28, [R2.64+0xf800] ;  /* 0x00f80004021c7981 */ /* 0x000324000c1e1d00 */
[----:B------:R-:W-:Y:S01]  /*0570*/  FFMA.FTZ R12, R103, R12, R13 ;  /* 0x0000000c670c7223 */ /* 0x000fe2000001000d */
[----:B------:R-:W-:-:S03]  /*0580*/  PRMT R13, RZ, 0x7610, R14 ;  /* 0x00007610ff0d7816 */ /* 0x000fc6000000000e */
[----:B------:R-:W-:Y:S01]  /*0590*/  FFMA.FTZ R106, R85, R106, R12 ;  /* 0x0000006a556a7223 */ /* 0x000fe2000001000c */
[----:B------:R-:W-:Y:S01]  /*05a0*/  PRMT R12, RZ, 0x5410, R15 ;  /* 0x00005410ff0c7816 */ /* 0x000fe2000000000f */
[----:B------:R-:W-:Y:S01]  /*05b0*/  FFMA.FTZ R13, R102, R13, R40 ;  /* 0x0000000d660d7223 */ /* 0x000fe20000010028 */
[----:B------:R-:W-:Y:S01]  /*05c0*/  PRMT R14, RZ, 0x5410, R56 ;  /* 0x00005410ff0e7816 */ /* 0x000fe20000000038 */
[----:B------:R1:W5:Y:S02]  /*05d0*/  LDG.E.128 R40, [R2.64+0x2000] ;  /* 0x0020000402287981 */ /* 0x000364000c1e1d00 */
[----:B------:R-:W-:-:S04]  /*05e0*/  FFMA.FTZ R12, R103, R12, R13 ;  /* 0x0000000c670c7223 */ /* 0x000fc8000001000d */
[----:B------:R-:W-:Y:S01]  /*05f0*/  FFMA.FTZ R84, R85, R84, R12 ;  /* 0x0000005455547223 */ /* 0x000fe2000001000c */
[----:B------:R-:W-:Y:S01]  /*0600*/  PRMT R12, RZ, 0x5410, R52 ;  /* 0x00005410ff0c7816 */ /* 0x000fe20000000034 */
[----:B------:R-:W-:Y:S01]  /*0610*/  FFMA.FTZ R14, R91, R14, RZ ;  /* 0x0000000e5b0e7223 */ /* 0x000fe200000100ff */
[----:B------:R-:W-:-:S03]  /*0620*/  PRMT R13, RZ, 0x7610, R56 ;  /* 0x00007610ff0d7816 */ /* 0x000fc60000000038 */
[----:B------:R-:W-:Y:S01]  /*0630*/  FFMA.FTZ R107, R91, R12, RZ ;  /* 0x0000000c5b6b7223 */ /* 0x000fe200000100ff */
[----:B------:R-:W-:Y:S01]  /*0640*/  PRMT R91, RZ, 0x7610, R52 ;  /* 0x00007610ff5b7816 */ /* 0x000fe20000000034 */
[C---:B------:R-:W-:Y:S01]  /*0650*/  FFMA.FTZ R105, R86.reuse, R13, R14 ;  /* 0x0000000d56697223 */ /* 0x040fe2000001000e */
[----:B------:R-:W-:Y:S01]  /*0660*/  PRMT R56, RZ, 0x5410, R57 ;  /* 0x00005410ff387816 */ /* 0x000fe20000000039 */
[----:B------:R0:W2:Y:S01]  /*0670*/  LDG.E.128 R12, [R88.64+0x2000] ;  /* 0x00200004580c7981 */ /* 0x0000a2000c1e1d00 */
        /* <DEDUP_REMOVED lines=34> */
[----:B------:R1:W2:Y:S02]  /*08a0*/  LDG.E.128 R52, [R2.64+0x9000] ;  /* 0x0090000402347981 */ /* 0x0002a4000c1e1d00 */
        /* <DEDUP_REMOVED lines=26> */
[----:B------:R-:W-:-:S02]  /*0a50*/  FFMA.FTZ R84, R87, R77, R84 ;  /* 0x0000004d57547223 */ /* 0x000fc40000010054 */
[----:B------:R-:W-:Y:S01]  /*0a60*/  FFMA.FTZ R76, R103, R36, R38 ;  /* 0x00000024674c7223 */ /* 0x000fe20000010026 */
[--C-:B------:R-:W-:Y:S01]  /*0a70*/  PRMT R77, RZ, 0x5410, R79.reuse ;  /* 0x00005410ff4d7816 */ /* 0x100fe2000000004f */
[----:B------:R1:W4:Y:S02]  /*0a80*/  LDG.E.128 R36, [R2.64+0x10000] ;  /* 0x0100000402247981 */ /* 0x000324000c1e1d00 */
        /* <DEDUP_REMOVED lines=29> */
[----:B------:R-:W-:Y:S01]  /*0c60*/  PRMT R76, RZ, 0x5410, R94 ;  /* 0x00005410ff4c7816 */ /* 0x000fe2000000005e */
[----:B------:R1:W4:Y:S01]  /*0c70*/  LDG.E.128 R84, [R2.64+0x2800] ;  /* 0x0028000402547981 */ /* 0x000322000c1e1d00 */
        /* <DEDUP_REMOVED lines=11> */
[----:B------:R0:W5:Y:S01]  /*0d30*/  LDG.E.128 R76, [R88.64+0x2800] ;  /* 0x00280004584c7981 */ /* 0x000162000c1e1d00 */
[----:B------:R-:W-:-:S02]  /*0d40*/  PRMT R107, RZ, 0x5410, R8 ;  /* 0x00005410ff6b7816 */ /* 0x000fc40000000008 */
[----:B------:R-:W-:Y:S02]  /*0d50*/  PRMT R4, RZ, 0x7610, R4 ;  /* 0x00007610ff047816 */ /* 0x000fe40000000004 */
[----:B------:R-:W-:Y:S01]  /*0d60*/  PRMT R109, RZ, 0x7610, R8 ;  /* 0x00007610ff6d7816 */ /* 0x000fe20000000008 */
[----:B------:R-:W-:Y:S02]  /*0d70*/  FFMA.FTZ R95, R107, R95, R110 ;  /* 0x0000005f6b5f7223 */ /* 0x000fe4000001006e */
[----:B------:R-:W-:Y:S01]  /*0d80*/  FFMA.FTZ R94, R100, R81, R94 ;  /* 0x00000051645e7223 */ /* 0x000fe2000001005e */
[----:B------:R-:W-:Y:S01]  /*0d90*/  PRMT R110, RZ, 0x5410, R9 ;  /* 0x00005410ff6e7816 */ /* 0x000fe20000000009 */
[----:B------:R-:W-:Y:S01]  /*0da0*/  FFMA.FTZ R4, R109, R4, R95 ;  /* 0x000000046d047223 */ /* 0x000fe2000001005f */
[--C-:B------:R-:W-:Y:S01]  /*0db0*/  PRMT R95, RZ, 0x5410, R5.reuse ;  /* 0x00005410ff5f7816 */ /* 0x100fe20000000005 */
[----:B------:R-:W-:Y:S01]  /*0dc0*/  FFMA.FTZ R104, R91, R104, R94 ;  /* 0x000000685b687223 */ /* 0x000fe2000001005e */
[--C-:B------:R-:W-:Y:S01]  /*0dd0*/  PRMT R94, RZ, 0x5410, R98.reuse ;  /* 0x00005410ff5e7816 */ /* 0x100fe20000000062 */
        /* <DEDUP_REMOVED lines=47> */
[----:B------:R1:W5:Y:S01]  /*10d0*/  LDG.E.128 R4, [R2.64+0x10800] ;  /* 0x0108000402047981 */ /* 0x000362000c1e1d00 */
        /* <DEDUP_REMOVED lines=8> */
[----:B------:R-:W-:Y:S01]  /*1160*/  FFMA.FTZ R34, R91, R8, R34 ;  /* 0x000000085b227223 */ /* 0x000fe20000010022 */
[----:B------:R-:W-:Y:S01]  /*1170*/  PRMT R33, RZ, 0x5410, R24 ;  /* 0x00005410ff217816 */ /* 0x000fe20000000018 */
[----:B------:R1:W5:Y:S02]  /*1180*/  LDG.E.128 R8, [R2.64+0x3000] ;  /* 0x0030000402087981 */ /* 0x000364000c1e1d00 */
[----:B------:R-:W-:Y:S01]  /*1190*/  FFMA.FTZ R115, R105, R32, R34 ;  /* 0x0000002069737223 */ /* 0x000fe20000010022 */
[----:B------:R-:W-:Y:S01]  /*11a0*/  PRMT R32, RZ, 0x5410, R16 ;  /* 0x00005410ff207816 */ /* 0x000fe20000000010 */
[C---:B------:R-:W-:Y:S01]  /*11b0*/  FFMA.FTZ R33, R107.reuse, R33, R114 ;  /* 0x000000216b217223 */ /* 0x040fe20000010072 */
[----:B------:R-:W-:Y:S02]  /*11c0*/  PRMT R24, RZ, 0x7610, R24 ;  /* 0x00007610ff187816 */ /* 0x000fe40000000018 */
[----:B------:R-:W-:Y:S01]  /*11d0*/  PRMT R16, RZ, 0x7610, R16 ;  /* 0x00007610ff107816 */ /* 0x000fe20000000010 */
[----:B------:R-:W-:-:S02]  /*11e0*/  FFMA.FTZ R32, R107, R32, R104 ;  /* 0x000000206b207223 */ /* 0x000fc40000010068 */
[C---:B------:R-:W-:Y:S01]  /*11f0*/  FFMA.FTZ R24, R109.reuse, R24, R33 ;  /* 0x000000186d187223 */ /* 0x040fe20000010021 */
[----:B------:R-:W-:Y:S01]  /*1200*/  PRMT R33, RZ, 0x5410, R17 ;  /* 0x00005410ff217816 */ /* 0x000fe20000000011 */
[----:B------:R-:W-:Y:S01]  /*1210*/  FFMA.FTZ R16, R109, R16, R32 ;  /* 0x000000106d107223 */ /* 0x000fe20000010020 */
[----:B------:R-:W-:-:S03]  /*1220*/  PRMT R35, RZ, 0x5410, R25 ;  /* 0x00005410ff237816 */ /* 0x000fc60000000019 */
[C---:B------:R-:W-:Y:S01]  /*1230*/  FFMA.FTZ R33, R110.reuse, R33, R16 ;  /* 0x000000216e217223 */ /* 0x040fe20000010010 */
[----:B------:R-:W-:Y:S02]  /*1240*/  PRMT R16, RZ, 0x7610, R17 ;  /* 0x00007610ff107816 */ /* 0x000fe40000000011 */
[----:B------:R-:W-:Y:S01]  /*1250*/  PRMT R17, RZ, 0x5410, R18 ;  /* 0x00005410ff117816 */ /* 0x000fe20000000012 */
[----:B------:R-:W-:Y:S02]  /*1260*/  FFMA.FTZ R35, R110, R35, R24 ;  /* 0x000000236e237223 */ /* 0x000fe40000010018 */
[C---:B------:R-:W-:Y:S01]  /*1270*/  FFMA.FTZ R16, R111.reuse, R16, R33 ;  /* 0x000000106f107223 */ /* 0x040fe20000010021 */
[----:B------:R-:W-:Y:S02]  /*1280*/  PRMT R24, RZ, 0x7610, R25 ;  /* 0x00007610ff187816 */ /* 0x000fe40000000019 */
        /* <DEDUP_REMOVED lines=8> */
[----:B------:R1:W5:Y:S01]  /*1310*/  LDG.E.128 R32, [R2.64+0xa000] ;  /* 0x00a0000402207981 */ /* 0x000362000c1e1d00 */
[----:B0-----:R-:W-:Y:S01]  /*1320*/  PRMT R88, RZ, 0x7610, R19 ;  /* 0x00007610ff587816 */ /* 0x001fe20000000013 */
        /* <DEDUP_REMOVED lines=8> */
[----:B------:R1:W5:Y:S02]  /*13b0*/  LDG.E.128 R24, [R2.64+0x11000] ;  /* 0x0110000402187981 */ /* 0x000364000c1e1d00 */
[----:B------:R-:W-:Y:S01]  /*13c0*/  FFMA.FTZ R104, R105, R104, R17 ;  /* 0x0000006869687223 */ /* 0x000fe20000010011 */
[----:B------:R-:W-:Y:S01]  /*13d0*/  PRMT R17, RZ, 0x7610, R64 ;  /* 0x00007610ff117816 */ /* 0x000fe20000000040 */
[----:B------:R-:W-:Y:S01]  /*13e0*/  FFMA.FTZ R16, R89, R16, R106 ;  /* 0x0000001059107223 */ /* 0x000fe2000001006a */
[----:B------:R-:W-:-:S02]  /*13f0*/  PRMT R106, RZ, 0x7610, R68 ;  /* 0x00007610ff6a7816 */ /* 0x000fc40000000044 */
[----:B------:R-:W-:-:S03]  /*1400*/  PRMT R108, RZ, 0x7610, R75 ;  /* 0x00007610ff6c7816 */ /* 0x000fc6000000004b */
[----:B------:R-:W-:Y:S01]  /*1410*/  FFMA.FTZ R17, R106, R17, R16 ;  /* 0x000000116a117223 */ /* 0x000fe20000010010 */
[----:B------:R-:W-:Y:S01]  /*1420*/  PRMT R16, RZ, 0x5410, R44 ;  /* 0x00005410ff107816 */ /* 0x000fe2000000002c */
[----:B------:R-:W-:Y:S01]  /*1430*/  FFMA.FTZ R108, R105, R108, R74 ;  /* 0x0000006c696c7223 */ /* 0x000fe2000001004a */
[----:B------:R-:W-:Y:S01]  /*1440*/  PRMT R105, RZ, 0x5410, R69 ;  /* 0x00005410ff697816 */ /* 0x000fe20000000045 */
[----:B------:R1:W5:Y:S02]  /*1450*/  LDG.E.128 R72, [R2.64+0x6800] ;  /* 0x0068000402487981 */ /* 0x000364000c1e1d00 */
        /* <DEDUP_REMOVED lines=9> */
[----:B------:R-:W-:Y:S02]  /*14f0*/  FFMA.FTZ R64, R105, R16, R19 ;  /* 0x0000001069407223 */ /* 0x000fe40000010013 */
[----:B------:R1:W5:Y:S01]  /*1500*/  LDG.E.128 R16, [R2.64+0xd800] ;  /* 0x00d8000402107981 */ /* 0x000362000c1e1d00 */
[----:B------:R-:W-:Y:S02]  /*1510*/  PRMT R69, RZ, 0x5410, R70 ;  /* 0x00005410ff457816 */ /* 0x000fe40000000046 */
[----:B-1----:R-:W-:-:S05]  /*1520*/  PRMT R2, RZ, 0x7610, R45 ;  /* 0x00007610ff027816 */ /* 0x002fca000000002d */
        /* <DEDUP_REMOVED lines=19> */
[----:B---3--:R-:W-:-:S03]  /*1660*/  PRMT R44, RZ, 0x5410, R20 ;  /* 0x00005410ff2c7816 */ /* 0x008fc60000000014 */
[----:B------:R-:W-:Y:S01]  /*1670*/  FFMA.FTZ R2, R71, R2, R45 ;  /* 0x0000000247027223 */ /* 0x000fe2000001002d */
[----:B--2---:R-:W-:Y:S01]  /*1680*/  PRMT R45, RZ, 0x5410, R60 ;  /* 0x00005410ff2d7816 */ /* 0x004fe2000000003c */
        /* <DEDUP_REMOVED lines=30> */
[--C-:B----4-:R-:W-:Y:S02]  /*1870*/  PRMT R22, RZ, 0x5410, R28.reuse ;  /* 0x00005410ff167816 */ /* 0x110fe4000000001c */
[----:B------:R-:W-:Y:S02]  /*1880*/  PRMT R23, RZ, 0x7610, R28 ;  /* 0x00007610ff177816 */ /* 0x000fe4000000001c */
[--C-:B------:R-:W-:Y:S02]  /*1890*/  PRMT R28, RZ, 0x5410, R29.reuse ;  /* 0x00005410ff1c7816 */ /* 0x100fe4000000001d */
[----:B------:R-:W-:Y:S01]  /*18a0*/  PRMT R44, RZ, 0x7610, R29 ;  /* 0x00007610ff2c7816 */ /* 0x000fe2000000001d */
[----:B------:R-:W-:Y:S01]  /*18b0*/  FFMA.FTZ R104, R89, R22, R104 ;  /* 0x0000001659687223 */ /* 0x000fe20000010068 */
[----:B------:R-:W-:-:S02]  /*18c0*/  PRMT R46, RZ, 0x5410, R30 ;  /* 0x00005410ff2e7816 */ /* 0x000fc4000000001e */
[----:B------:R-:W-:Y:S02]  /*18d0*/  PRMT R29, RZ, 0x7610, R30 ;  /* 0x00007610ff1d7816 */ /* 0x000fe4000000001e */
[--C-:B------:R-:W-:Y:S02]  /*18e0*/  PRMT R45, RZ, 0x5410, R31.reuse ;  /* 0x00005410ff2d7816 */ /* 0x100fe4000000001f */
[----:B------:R-:W-:Y:S02]  /*18f0*/  PRMT R30, RZ, 0x7610, R31 ;  /* 0x00007610ff1e7816 */ /* 0x000fe4000000001f */
[----:B-----5:R-:W-:Y:S02]  /*1900*/  PRMT R31, RZ, 0x5410, R40 ;  /* 0x00005410ff1f7816 */ /* 0x020fe40000000028 */
        /* <DEDUP_REMOVED lines=24> */
[----:B------:R-:W-:Y:S01]  /*1a90*/  PRMT R28, RZ, 0x5410, R15 ;  /* 0x00005410ff1c7816 */ /* 0x000fe2000000000f */
[----:B------:R-:W-:Y:S01]  /*1aa0*/  FFMA.FTZ R71, R71, R30, R29 ;  /* 0x0000001e47477223 */ /* 0x000fe2000001001d */
[----:B------:R-:W-:Y:S02]  /*1ab0*/  PRMT R29, RZ, 0x7610, R15 ;  /* 0x00007610ff1d7816 */ /* 0x000fe4000000000f */
        /* <DEDUP_REMOVED lines=138> */
[--C-:B------:R-:W-:Y:S01]  /*2360*/  PRMT R23, RZ, 0x5410, R4.reuse ;  /* 0x00005410ff177816 */ /* 0x100fe20000000004 */
[----:B------:R-:W-:Y:S01]  /*2370*/  FFMA.FTZ R22, R79, R22, R29 ;  /* 0x000000164f167223 */ /* 0x000fe2000001001d */
[----:B------:R-:W-:Y:S02]  /*2380*/  PRMT R29, RZ, 0x7610, R4 ;  /* 0x00007610ff1d7816 */ /* 0x000fe40000000004 */
[----:B------:R-:W-:Y:S01]  /*2390*/  PRMT R30, RZ, 0x5410, R8 ;  /* 0x00005410ff1e7816 */ /* 0x000fe20000000008 */
[----:B------:R-:W-:Y:S01]  /*23a0*/  FFMA.FTZ R12, R3, R23, R12 ;  /* 0x00000017030c7223 */ /* 0x000fe2000001000c */
[----:B------:R-:W-:Y:S02]  /*23b0*/  PRMT R3, RZ, 0x5410, R100 ;  /* 0x00005410ff037816 */ /* 0x000fe40000000064 */
[--C-:B------:R-:W-:Y:S02]  /*23c0*/  PRMT R4, RZ, 0x5410, R5.reuse ;  /* 0x00005410ff047816 */ /* 0x100fe40000000005 */
[----:B------:R-:W-:-:S02]  /*23d0*/  PRMT R28, RZ, 0x7610, R5 ;  /* 0x00007610ff1c7816 */ /* 0x000fc40000000005 */
[--C-:B------:R-:W-:Y:S02]  /*23e0*/  PRMT R5, RZ, 0x5410, R6.reuse ;  /* 0x00005410ff057816 */ /* 0x100fe40000000006 */
[----:B------:R-:W-:Y:S02]  /*23f0*/  PRMT R31, RZ, 0x7610, R6 ;  /* 0x00007610ff1f7816 */ /* 0x000fe40000000006 */
        /* <DEDUP_REMOVED lines=23> */
[----:B------:R-:W-:Y:S01]  /*2570*/  FFMA.FTZ R10, R102, R9, R8 ;  /* 0x00000009660a7223 */ /* 0x000fe20000010008 */
[----:B------:R-:W-:Y:S02]  /*2580*/  PRMT R9, RZ, 0x5410, R11 ;  /* 0x00005410ff097816 */ /* 0x000fe4000000000b */
[--C-:B------:R-:W-:Y:S01]  /*2590*/  PRMT R8, RZ, 0x5410, R103.reuse ;  /* 0x00005410ff087816 */ /* 0x100fe20000000067 */
[----:B------:R-:W-:Y:S01]  /*25a0*/  FFMA.FTZ R4, R79, R6, R4 ;  /* 0x000000064f047223 */ /* 0x000fe20000010004 */
[----:B------:R-:W-:Y:S02]  /*25b0*/  PRMT R103, RZ, 0x7610, R103 ;  /* 0x00007610ff677816 */ /* 0x000fe40000000067 */
[----:B------:R-:W-:Y:S01]  /*25c0*/  PRMT R6, RZ, 0x7610, R11 ;  /* 0x00007610ff067816 */ /* 0x000fe2000000000b */
[----:B------:R-:W-:Y:S01]  /*25d0*/  FFMA.FTZ R9, R8, R9, R10 ;  /* 0x0000000908097223 */ /* 0x000fe2000001000a */
[----:B------:R-:W-:-:S03]  /*25e0*/  PRMT R10, RZ, 0x5410, R72 ;  /* 0x00005410ff0a7816 */ /* 0x000fc60000000048 */
[----:B------:R-:W-:Y:S01]  /*25f0*/  FFMA.FTZ R6, R103, R6, R9 ;  /* 0x0000000667067223 */ /* 0x000fe20000010009 */
[--C-:B------:R-:W-:Y:S02]  /*2600*/  PRMT R9, RZ, 0x5410, R32.reuse ;  /* 0x00005410ff097816 */ /* 0x100fe40000000020 */
[----:B------:R-:W-:Y:S01]  /*2610*/  PRMT R11, RZ, 0x7610, R32 ;  /* 0x00007610ff0b7816 */ /* 0x000fe20000000020 */
[C---:B------:R-:W-:Y:S02]  /*2620*/  FFMA.FTZ R10, R3.reuse, R10, R21 ;  /* 0x0000000a030a7223 */ /* 0x040fe40000010015 */
        /* <DEDUP_REMOVED lines=58> */
[----:B------:R-:W-:Y:S01]  /*29d0*/  PRMT R4, RZ, 0x7610, R27 ;  /* 0x00007610ff047816 */ /* 0x000fe2000000001b */
[----:B------:R-:W0:Y:S04]  /*29e0*/  SHFL.BFLY PT, R7, R2, 0x10, 0x1f ;  /* 0x0e001f0002077f89 */ /* 0x000e2800000e0000 */
[----:B------:R-:W-:Y:S02]  /*29f0*/  FFMA.FTZ R4, R103, R4, R5 ;  /* 0x0000000467047223 */ /* 0x000fe40000010005 */
[----:B------:R-:W1:Y:S04]  /*2a00*/  SHFL.BFLY PT, R5, R6, 0x10, 0x1f ;  /* 0x0e001f0006057f89 */ /* 0x000e6800000e0000 */
[----:B------:R-:W2:Y:S04]  /*2a10*/  SHFL.BFLY PT, R9, R10, 0x10, 0x1f ;  /* 0x0e001f000a097f89 */ /* 0x000ea800000e0000 */
[----:B------:R-:W3:Y:S04]  /*2a20*/  SHFL.BFLY PT, R8, R3, 0x10, 0x1f ;  /* 0x0e001f0003087f89 */ /* 0x000ee800000e0000 */
[----:B------:R-:W4:Y:S01]  /*2a30*/  SHFL.BFLY PT, R13, R4, 0x10, 0x1f ;  /* 0x0e001f00040d7f89 */ /* 0x000f2200000e0000 */
[----:B0-----:R-:W-:-:S02]  /*2a40*/  FADD.FTZ R7, R2, R7 ;  /* 0x0000000702077221 */ /* 0x001fc40000010000 */
[----:B-1----:R-:W-:Y:S02]  /*2a50*/  FADD.FTZ R5, R6, R5 ;  /* 0x0000000506057221 */ /* 0x002fe40000010000 */
[----:B--2---:R-:W-:Y:S01]  /*2a60*/  FADD.FTZ R9, R10, R9 ;  /* 0x000000090a097221 */ /* 0x004fe20000010000 */
[----:B------:R-:W0:Y:S01]  /*2a70*/  SHFL.BFLY PT, R6, R7, 0x8, 0x1f ;  /* 0x0d001f0007067f89 */ /* 0x000e2200000e0000 */
[----:B---3--:R-:W-:-:S03]  /*2a80*/  FADD.FTZ R11, R3, R8 ;  /* 0x00000008030b7221 */ /* 0x008fc60000010000 */
[----:B------:R-:W1:Y:S01]  /*2a90*/  SHFL.BFLY PT, R8, R5, 0x8, 0x1f ;  /* 0x0d001f0005087f89 */ /* 0x000e6200000e0000 */
[----:B----4-:R-:W-:-:S03]  /*2aa0*/  FADD.FTZ R14, R4, R13 ;  /* 0x0000000d040e7221 */ /* 0x010fc60000010000 */
[----:B------:R-:W2:Y:S04]  /*2ab0*/  SHFL.BFLY PT, R2, R9, 0x8, 0x1f ;  /* 0x0d001f0009027f89 */ /* 0x000ea800000e0000 */
[----:B------:R-:W3:Y:S04]  /*2ac0*/  SHFL.BFLY PT, R12, R11, 0x8, 0x1f ;  /* 0x0d001f000b0c7f89 */ /* 0x000ee800000e0000 */
[----:B------:R-:W4:Y:S01]  /*2ad0*/  SHFL.BFLY PT, R3, R14, 0x8, 0x1f ;  /* 0x0d001f000e037f89 */ /* 0x000f2200000e0000 */
[----:B0-----:R-:W-:Y:S02]  /*2ae0*/  FADD.FTZ R6, R7, R6 ;  /* 0x0000000607067221 */ /* 0x001fe40000010000 */
[----:B-1----:R-:W-:-:S02]  /*2af0*/  FADD.FTZ R8, R5, R8 ;  /* 0x0000000805087221 */ /* 0x002fc40000010000 */
        /* <DEDUP_REMOVED lines=20> */
[----:B--2---:R-:W-:Y:S02]  /*2c40*/  FADD.FTZ R2, R3, R2 ;  /* 0x0000000203027221 */ /* 0x004fe40000010000 */
[----:B---3--:R-:W-:-:S03]  /*2c50*/  FADD.FTZ R10, R13, R10 ;  /* 0x0000000a0d0a7221 */ /* 0x008fc60000010000 */
[----:B------:R-:W0:Y:S01]  /*2c60*/  SHFL.BFLY PT, R5, R2, 0x1, 0x1f ;  /* 0x0c201f0002057f89 */ /* 0x000e2200000e0000 */
[----:B----4-:R-:W-:-:S03]  /*2c70*/  FADD.FTZ R12, R14, R7 ;  /* 0x000000070e0c7221 */ /* 0x010fc60000010000 */
[----:B------:R-:W-:Y:S04]  /*2c80*/  SHFL.BFLY PT, R11, R8, 0x1, 0x1f ;  /* 0x0c201f00080b7f89 */ /* 0x000fe800000e0000 */
[----:B------:R-:W1:Y:S04]  /*2c90*/  SHFL.BFLY PT, R7, R6, 0x1, 0x1f ;  /* 0x0c201f0006077f89 */ /* 0x000e6800000e0000 */
[----:B------:R-:W2:Y:S04]  /*2ca0*/  SHFL.BFLY PT, R9, R10, 0x1, 0x1f ;  /* 0x0c201f000a097f89 */ /* 0x000ea800000e0000 */
[----:B------:R-:W3:Y:S01]  /*2cb0*/  SHFL.BFLY PT, R13, R12, 0x1, 0x1f ;  /* 0x0c201f000c0d7f89 */ /* 0x000ee200000e0000 */
[----:B------:R-:W-:-:S02]  /*2cc0*/  LOP3.LUT P0, RZ, R90, 0x1f, RZ, 0xc0, !PT ;  /* 0x0000001f5aff7812 */ /* 0x000fc4000780c0ff */
[----:B------:R-:W-:-:S04]  /*2cd0*/  SHF.R.S32.HI R3, RZ, 0x1f, R90 ;  /* 0x0000001fff037819 */ /* 0x000fc8000001145a */
[----:B------:R-:W-:-:S07]  /*2ce0*/  LEA.HI R3, R3, R90, RZ, 0x5 ;  /* 0x0000005a03037211 */ /* 0x000fce00078f28ff */
[----:B0-----:R-:W-:Y:S02]  /*2cf0*/  @!P0 FADD.FTZ R4, R2, R5 ;  /* 0x0000000502048221 */ /* 0x001fe40000010000 */
[----:B-1----:R-:W-:Y:S02]  /*2d00*/  FADD.FTZ R2, R6, R7 ;  /* 0x0000000706027221 */ /* 0x002fe40000010000 */
[----:B------:R-:W-:Y:S01]  /*2d10*/  FADD.FTZ R6, R8, R11 ;  /* 0x0000000b08067221 */ /* 0x000fe20000010000 */
[----:B------:R-:W-:Y:S01]  /*2d20*/  SHF.R.S32.HI R3, RZ, 0x5, R3 ;  /* 0x00000005ff037819 */ /* 0x000fe20000011403 */
[----:B--2---:R-:W-:Y:S02]  /*2d30*/  FADD.FTZ R8, R10, R9 ;  /* 0x000000090a087221 */ /* 0x004fe40000010000 */
[----:B---3--:R-:W-:Y:S02]  /*2d40*/  FADD.FTZ R10, R12, R13 ;  /* 0x0000000d0c0a7221 */ /* 0x008fe40000010000 */
[----:B------:R0:W-:Y:S04]  /*2d50*/  @!P0 STS [R3.X4], R4 ;  /* 0x0000000403008388 */ /* 0x0001e80000004800 */
        /* <DEDUP_REMOVED lines=13> */
[----:B------:R-:W4:Y:S01]  /*2e30*/  LDS.128 R20, [0x40] ;  /* 0x00004000ff147984 */ /* 0x000f220000000c00 */
[----:B0-----:R-:W-:Y:S02]  /*2e40*/  FADD.FTZ R4, RZ, R4 ;  /* 0x00000004ff047221 */ /* 0x001fe40000010000 */
[----:B-1----:R-:W-:-:S02]  /*2e50*/  FADD.FTZ R8, RZ, R8 ;  /* 0x00000008ff087221 */ /* 0x002fc40000010000 */
[----:B------:R-:W-:Y:S02]  /*2e60*/  FADD.FTZ R5, R4, R5 ;  /* 0x0000000504057221 */ /* 0x000fe40000010000 */
[----:B--2---:R-:W-:Y:S02]  /*2e70*/  FADD.FTZ R12, RZ, R12 ;  /* 0x0000000cff0c7221 */ /* 0x004fe40000010000 */
[----:B------:R-:W-:Y:S02]  /*2e80*/  FADD.FTZ R9, R8, R9 ;  /* 0x0000000908097221 */ /* 0x000fe40000010000 */
[----:B---3--:R-:W-:Y:S02]  /*2e90*/  FADD.FTZ R16, RZ, R16 ;  /* 0x00000010ff107221 */ /* 0x008fe40000010000 */
[----:B------:R-:W-:Y:S02]  /*2ea0*/  FADD.FTZ R13, R12, R13 ;  /* 0x0000000d0c0d7221 */ /* 0x000fe40000010000 */
[----:B----4-:R-:W-:-:S02]  /*2eb0*/  FADD.FTZ R20, RZ, R20 ;  /* 0x00000014ff147221 */ /* 0x010fc40000010000 */
        /* <DEDUP_REMOVED lines=9> */
[----:B------:R-:W-:Y:S01]  /*2f50*/  FADD.FTZ R15, R14, R15 ;  /* 0x0000000f0e0f7221 */ /* 0x000fe20000010000 */
[----:B------:R-:W-:Y:S01]  /*2f60*/  STG.E [R2.64], R7 ;  /* 0x0000000702007986 */ /* 0x000fe2000c101904 */
[----:B------:R-:W-:Y:S02]  /*2f70*/  FADD.FTZ R19, R18, R19 ;  /* 0x0000001312137221 */ /* 0x000fe40000010000 */
[----:B------:R-:W-:Y:S01]  /*2f80*/  FADD.FTZ R23, R22, R23 ;  /* 0x0000001716177221 */ /* 0x000fe20000010000 */
[----:B------:R-:W-:Y:S04]  /*2f90*/  STG.E [R2.64+0x600], R11 ;  /* 0x0006000b02007986 */ /* 0x000fe8000c101904 */
[----:B------:R-:W-:Y:S04]  /*2fa0*/  STG.E [R2.64+0xc00], R15 ;  /* 0x000c000f02007986 */ /* 0x000fe8000c101904 */
[----:B------:R-:W-:Y:S04]  /*2fb0*/  STG.E [R2.64+0x1200], R19 ;  /* 0x0012001302007986 */ /* 0x000fe8000c101904 */
[----:B------:R-:W-:Y:S01]  /*2fc0*/  STG.E [R2.64+0x1800], R23 ;  /* 0x0018001702007986 */ /* 0x000fe2000c101904 */
[----:B------:R-:W-:Y:S05]  /*2fd0*/  EXIT ;  /* 0x000000000000794d */ /* 0x000fea0003800000 */
.L_x_11:
        /* <DEDUP_REMOVED lines=10> */
.L_x_43:


//--------------------- .text._Z31router_gemm_kernel_float_outputI13__nv_bfloat16Li128ELi8ELi4ELi384ELi7168EEvPfPKT_S4_ --------------------------
	.section	.text._Z31router_gemm_kernel_float_outputI13__nv_bfloat16Li128ELi8ELi4ELi384ELi7168EEvPfPKT_S4_,"ax",@progbits
	.sectioninfo	@"SHI_REGISTERS=117"
	.align	128
        .global         _Z31router_gemm_kernel_float_outputI13__nv_bfloat16Li128ELi8ELi4ELi384ELi7168EEvPfPKT_S4_
        .type           _Z31router_gemm_kernel_float_outputI13__nv_bfloat16Li128ELi8ELi4ELi384ELi7168EEvPfPKT_S4_,@function
        .size           _Z31router_gemm_kernel_float_outputI13__nv_bfloat16Li128ELi8ELi4ELi384ELi7168EEvPfPKT_S4_,(.L_x_44 - _Z31router_gemm_kernel_float_outputI13__nv_bfloat16Li128ELi8ELi4ELi384ELi7168EEvPfPKT_S4_)
        .other          _Z31router_gemm_kernel_float_outputI13__nv_bfloat16Li128ELi8ELi4ELi384ELi7168EEvPfPKT_S4_,@"STO_CUDA_ENTRY STV_DEFAULT"
_Z31router_gemm_kernel_float_outputI13__nv_bfloat16Li128ELi8ELi4ELi384ELi7168EEvPfPKT_S4_:
.text._Z31router_gemm_kernel_float_outputI13__nv_bfloat16Li128ELi8ELi4ELi384ELi7168EEvPfPKT_S4_:
[----:B------:R-:W-:Y:S02]  /*0000*/  IMAD.MOV.U32 R1, RZ, RZ, c[0x0][0x28] ;  /* 0x00000a00ff017624 */ /* 0x000fe400078e00ff */
[----:B------:R-:W0:Y:S01]  /*0010*/  S2R R84, SR_TID.X ;  /* 0x0000000000547919 */ /* 0x000e220000002100 */
[----:B------:R-:W-:-:S03]  /*0020*/  ULDC.64 UR4, c[0x0][0x118] ;  /* 0x0000460000047ab9 */ /* 0x000fc60000000a00 */
[----:B------:R-:W1:Y:S01]  /*0030*/  S2R R0, SR_CTAID.X ;  /* 0x0000000000007919 */ /* 0x000e620000002500 */
[----:B0-----:R-:W-:Y:S02]  /*0040*/  IMAD.SHL.U32 R2, R84, 0x8, RZ ;  /* 0x0000000854027824 */ /* 0x001fe400078e00ff */
[----:B-1----:R-:W-:-:S03]  /*0050*/  IMAD R3, R0, 0x1c00, RZ ;  /* 0x00001c0000037824 */ /* 0x002fc600078e02ff */
[----:B------:R-:W-:Y:S02]  /*0060*/  SHF.R.S32.HI R4, RZ, 0x1f, R2 ;  /* 0x0000001fff047819 */ /* 0x000fe40000011402 */
[----:B------:R-:W-:-:S04]  /*0070*/  IADD3 R5, P0, R2, R3, RZ ;  /* 0x0000000302057210 */ /* 0x000fc80007f1e0ff */
[----:B------:R-:W-:Y:S01]  /*0080*/  LEA.HI.X.SX32 R4, R3, R4, 0x1, P0 ;  /* 0x0000000403047211 */ /* 0x000fe200000f0eff */
[----:B------:R-:W-:Y:S01]  /*0090*/  IMAD.MOV.U32 R3, RZ, RZ, 0x2 ;  /* 0x00000002ff037424 */ /* 0x000fe200078e00ff */
[----:B------:R-:W-:-:S03]  /*00a0*/  LEA R86, P0, R5, c[0x0][0x170], 0x1 ;  /* 0x00005c0005567a11 */ /* 0x000fc600078008ff */
[----:B------:R-:W-:Y:S01]  /*00b0*/  IMAD.WIDE R2, R2, R3, c[0x0][0x168] ;  /* 0x00005a0002027625 */ /* 0x000fe200078e0203 */
[----:B------:R-:W-:-:S04]  /*00c0*/  LEA.HI.X R87, R5, c[0x0][0x174], R4, 0x1, P0 ;  /* 0x00005d0005577a11 */ /* 0x000fc800000f0c04 */
        /* <DEDUP_REMOVED lines=14> */
[----:B------:R0:W5:Y:S04]  /*01b0*/  LDG.E.128 R16, [R2.64+0x8000] ;  /* 0x0080000402107981 */ /* 0x000168000c1e1d00 */
[----:B------:R1:W5:Y:S04]  /*01c0*/  LDG.E.128 R60, [R86.64+0x1800] ;  /* 0x00180004563c7981 */ /* 0x000368000c1e1d00 */
[----:B------:R0:W5:Y:S04]  /*01d0*/  LDG.E.128 R44, [R2.64+0x1800] ;  /* 0x00180004022c7981 */ /* 0x000168000c1e1d00 */
[----:B------:R0:W5:Y:S04]  /*01e0*/  LDG.E.128 R52, [R2.64+0x5000] ;  /* 0x0050000402347981 */ /* 0x000168000c1e1d00 */
[----:B------:R0:W5:Y:S04]  /*01f0*/  LDG.E.128 R56, [R2.64+0x8800] ;  /* 0x0088000402387981 */ /* 0x000168000c1e1d00 */
[----:B------:R0:W5:Y:S04]  /*0200*/  LDG.E.128 R48, [R2.64+0xc000] ;  /* 0x00c0000402307981 */ /* 0x000168000c1e1d00 */
[----:B------:R1:W5:Y:S04]  /*0210*/  LDG.E.128 R40, [R86.64+0x2000] ;  /* 0x0020000456287981 */ /* 0x000368000c1e1d00 */
[----:B------:R0:W5:Y:S01]  /*0220*/  LDG.E.128 R32, [R2.64+0x5800] ;  /* 0x0058000402207981 */ /* 0x000162000c1e1d00 */
[----:B--2---:R-:W-:-:S02]  /*0230*/  PRMT R100, RZ, 0x5410, R36 ;  /* 0x00005410ff647816 */ /* 0x004fc40000000024 */
[--C-:B---3--:R-:W-:Y:S02]  /*0240*/  PRMT R97, RZ, 0x5410, R24.reuse ;  /* 0x00005410ff617816 */ /* 0x108fe40000000018 */
[----:B------:R-:W-:Y:S02]  /*0250*/  PRMT R99, RZ, 0x7610, R24 ;  /* 0x00007610ff637816 */ /* 0x000fe40000000018 */
[----:B------:R-:W-:Y:S01]  /*0260*/  PRMT R36, RZ, 0x7610, R36 ;  /* 0x00007610ff247816 */ /* 0x000fe20000000024 */
[----:B------:R-:W-:Y:S01]  /*0270*/  FFMA.FTZ R100, R97, R100, RZ ;  /* 0x0000006461647223 */ /* 0x000fe200000100ff */
[----:B----4-:R-:W-:Y:S02]  /*0280*/  PRMT R106, RZ, 0x5410, R28 ;  /* 0x00005410ff6a7816 */ /* 0x010fe4000000001c */
[----:B------:R-:W-:Y:S01]  /*0290*/  PRMT R98, RZ, 0x5410, R25 ;  /* 0x00005410ff627816 */ /* 0x000fe20000000019 */
[----:B------:R-:W-:Y:S01]  /*02a0*/  FFMA.FTZ R36, R99, R36, R100 ;  /* 0x0000002463247223 */ /* 0x000fe20000010064 */
[----:B------:R-:W-:Y:S01]  /*02b0*/  PRMT R85, RZ, 0x5410, R37 ;  /* 0x00005410ff557816 */ /* 0x000fe20000000025 */
[----:B------:R-:W-:Y:S01]  /*02c0*/  FFMA.FTZ R106, R97, R106, RZ ;  /* 0x0000006a616a7223 */ /* 0x000fe200000100ff */
        /* <DEDUP_REMOVED lines=23> */
[----:B------:R-:W-:Y:S01]  /*0440*/  PRMT R85, RZ, 0x7610, R39 ;  /* 0x00007610ff557816 */ /* 0x000fe20000000027 */
[----:B------:R0:W2:Y:S01]  /*0450*/  LDG.E.128 R24, [R2.64+0x2000] ;  /* 0x0020000402187981 */ /* 0x0000a2000c1e1d00 */
[----:B------:R-:W-:Y:S01]  /*0460*/  PRMT R30, RZ, 0x5410, R31 ;  /* 0x00005410ff1e7816 */ /* 0x000fe2000000001f */
[----:B------:R-:W-:Y:S01]  /*0470*/  FFMA.FTZ R36, R104, R37, R36 ;  /* 0x0000002568247223 */ /* 0x000fe20000010024 */
[----:B-----5:R-:W-:-:S02]  /*0480*/  PRMT R107, RZ, 0x5410, R88 ;  /* 0x00005410ff6b7816 */ /* 0x020fc40000000058 */
[----:B------:R-:W-:Y:S01]  /*0490*/  PRMT R110, RZ, 0x7610, R88 ;  /* 0x00007610ff6e7816 */ /* 0x000fe20000000058 */
[C---:B------:R-:W-:Y:S01]  /*04a0*/  FFMA.FTZ R85, R96.reuse, R85, R28 ;  /* 0x0000005560557223 */ /* 0x040fe2000001001c */
        /* <DEDUP_REMOVED lines=9> */
[C---:B------:R-:W-:Y:S01]  /*0540*/  FFMA.FTZ R106, R97.reuse, R106, RZ ;  /* 0x0000006a616a7223 */ /* 0x040fe200000100ff */
[----:B------:R-:W-:Y:S01]  /*0550*/  PRMT R85, RZ, 0x5410, R4 ;  /* 0x00005410ff557816 */ /* 0x000fe20000000004 */
[----:B------:R-:W-:Y:S01]  /*0560*/  FFMA.FTZ R108, R97, R108, RZ ;  /* 0x0000006c616c7223 */ /* 0x000fe200000100ff */
[----:B------:R-:W-:-:S02]  /*0570*/  PRMT R109, RZ, 0x5410, R89 ;  /* 0x00005410ff6d7816 */ /* 0x000fc40000000059 */
[----:B------:R-:W-:Y:S01]  /*0580*/  PRMT R112, RZ, 0x7610, R89 ;  /* 0x00007610ff707816 */ /* 0x000fe20000000059 */
[----:B------:R-:W-:Y:S01]  /*0590*/  FFMA.FTZ R80, R99, R80, R106 ;  /* 0x0000005063507223 */ /* 0x000fe2000001006a */
[----:B------:R-:W-:Y:S01]  /*05a0*/  PRMT R97, RZ, 0x5410, R81 ;  /* 0x00005410ff617816 */ /* 0x000fe20000000051 */
[----:B------:R-:W-:Y:S01]  /*05b0*/  FFMA.FTZ R100, R107, R85, R100 ;  /* 0x000000556b647223 */ /* 0x000fe20000010064 */
[----:B------:R-:W-:Y:S01]  /*05c0*/  PRMT R89, RZ, 0x7610, R4 ;  /* 0x00007610ff597816 */ /* 0x000fe20000000004 */
[----:B------:R0:W4:Y:S01]  /*05d0*/  LDG.E.128 R28, [R2.64+0xc800] ;  /* 0x00c80004021c7981 */ /* 0x000122000c1e1d00 */
        /* <DEDUP_REMOVED lines=70> */
[----:B------:R1:W5:Y:S01]  /*0a40*/  LDG.E.128 R80, [R86.64+0x2800] ;  /* 0x0028000456507981 */ /* 0x000362000c1e1d00 */
[----:B------:R-:W-:Y:S01]  /*0a50*/  PRMT R73, RZ, 0x7610, R73 ;  /* 0x00007610ff497816 */ /* 0x000fe20000000049 */
[----:B------:R-:W-:-:S02]  /*0a60*/  FFMA.FTZ R4, R109, R4, R5 ;  /* 0x000000046d047223 */ /* 0x000fc40000010005 */
[----:B------:R0:W3:Y:S02]  /*0a70*/  LDG.E.128 R92, [R2.64+0x2800] ;  /* 0x00280004025c7981 */ /* 0x0000e4000c1e1d00 */
[C---:B------:R-:W-:Y:S01]  /*0a80*/  FFMA.FTZ R77, R112.reuse, R77, R4 ;  /* 0x0000004d704d7223 */ /* 0x040fe20000010004 */
[----:B------:R-:W-:Y:S01]  /*0a90*/  PRMT R4, RZ, 0x5410, R78 ;  /* 0x00005410ff047816 */ /* 0x000fe2000000004e */
[----:B------:R-:W-:Y:S01]  /*0aa0*/  FFMA.FTZ R73, R112, R73, R6 ;  /* 0x0000004970497223 */ /* 0x000fe20000010006 */
[----:B------:R-:W-:Y:S01]  /*0ab0*/  PRMT R6, RZ, 0x5410, R74 ;  /* 0x00005410ff067816 */ /* 0x000fe2000000004a */
[----:B------:R0:W3:Y:S01]  /*0ac0*/  LDG.E.128 R96, [R2.64+0x6000] ;  /* 0x0060000402607981 */ /* 0x0000e2000c1e1d00 */
[----:B------:R-:W-:Y:S01]  /*0ad0*/  PRMT R78, RZ, 0x7610, R78 ;  /* 0x00007610ff4e7816 */ /* 0x000fe2000000004e */
[C---:B------:R-:W-:Y:S01]  /*0ae0*/  FFMA.FTZ R4, R111.reuse, R4, R77 ;  /* 0x000000046f047223 */ /* 0x040fe2000001004d */
[----:B------:R-:W-:Y:S01]  /*0af0*/  PRMT R74, RZ, 0x7610, R74 ;  /* 0x00007610ff4a7816 */ /* 0x000fe2000000004a */
[----:B------:R-:W-:Y:S01]  /*0b00*/  FFMA.FTZ R6, R111, R6, R73 ;  /* 0x000000066f067223 */ /* 0x000fe20000010049 */
[----:B------:R0:W3:Y:S01]  /*0b10*/  LDG.E.128 R100, [R2.64+0x9800] ;  /* 0x0098000402647981 */ /* 0x0000e2000c1e1d00 */
[----:B------:R-:W-:-:S02]  /*0b20*/  FFMA.FTZ R78, R113, R78, R4 ;  /* 0x0000004e714e7223 */ /* 0x000fc40000010004 */
[----:B------:R-:W-:Y:S01]  /*0b30*/  FFMA.FTZ R74, R113, R74, R6 ;  /* 0x0000004a714a7223 */ /* 0x000fe20000010006 */
[----:B------:R-:W-:Y:S01]  /*0b40*/  PRMT R76, RZ, 0x5410, R64 ;  /* 0x00005410ff4c7816 */ /* 0x000fe20000000040 */
[----:B------:R1:W3:Y:S01]  /*0b50*/  LDG.E.128 R4, [R86.64+0x3000] ;  /* 0x0030000456047981 */ /* 0x0002e2000c1e1d00 */
[C---:B------:R-:W-:Y:S01]  /*0b60*/  FFMA.FTZ R8, R105.reuse, R8, R78 ;  /* 0x0000000869087223 */ /* 0x040fe2000001004e */
[--C-:B------:R-:W-:Y:S01]  /*0b70*/  PRMT R108, RZ, 0x7610, R69.reuse ;  /* 0x00007610ff6c7816 */ /* 0x100fe20000000045 */
[----:B------:R-:W-:Y:S01]  /*0b80*/  FFMA.FTZ R10, R105, R10, R74 ;  /* 0x0000000a690a7223 */ /* 0x000fe2000001004a */
[----:B------:R-:W-:Y:S01]  /*0b90*/  PRMT R105, RZ, 0x5410, R69 ;  /* 0x00005410ff697816 */ /* 0x000fe20000000045 */
[----:B------:R0:W3:Y:S01]  /*0ba0*/  LDG.E.128 R88, [R2.64+0xd000] ;  /* 0x00d0000402587981 */ /* 0x0000e2000c1e1d00 */
[----:B------:R-:W-:Y:S02]  /*0bb0*/  PRMT R69, RZ, 0x7610, R64 ;  /* 0x00007610ff457816 */ /* 0x000fe40000000040 */
[----:B------:R-:W-:-:S02]  /*0bc0*/  PRMT R64, RZ, 0x5410, R20 ;  /* 0x00005410ff407816 */ /* 0x000fc40000000014 */
[--C-:B-1----:R-:W-:Y:S02]  /*0bd0*/  PRMT R87, RZ, 0x5410, R68.reuse ;  /* 0x00005410ff577816 */ /* 0x102fe40000000044 */
[----:B------:R-:W-:-:S03]  /*0be0*/  PRMT R86, RZ, 0x7610, R68 ;  /* 0x00007610ff567816 */ /* 0x000fc60000000044 */
[C---:B------:R-:W-:Y:S02]  /*0bf0*/  FFMA.FTZ R76, R87.reuse, R76, R114 ;  /* 0x0000004c574c7223 */ /* 0x040fe40000010072 */
        /* <DEDUP_REMOVED lines=23> */
[----:B------:R0:W5:Y:S01]  /*0d70*/  LDG.E.128 R8, [R2.64+0x3000] ;  /* 0x0030000402087981 */ /* 0x000162000c1e1d00 */
[----:B------:R-:W-:Y:S01]  /*0d80*/  PRMT R109, RZ, 0x7610, R71 ;  /* 0x00007610ff6d7816 */ /* 0x000fe20000000047 */
[----:B------:R-:W-:Y:S01]  /*0d90*/  FFMA.FTZ R21, R107, R64, R21 ;  /* 0x000000406b157223 */ /* 0x000fe20000010015 */
[----:B------:R-:W-:Y:S01]  /*0da0*/  PRMT R22, RZ, 0x7610, R22 ;  /* 0x00007610ff167816 */ /* 0x000fe20000000016 */
[----:B------:R0:W5:Y:S01]  /*0db0*/  LDG.E.128 R72, [R2.64+0x6800] ;  /* 0x0068000402487981 */ /* 0x000162000c1e1d00 */
[----:B------:R-:W-:-:S03]  /*0dc0*/  FFMA.FTZ R20, R111, R66, R20 ;  /* 0x000000426f147223 */ /* 0x000fc60000010014 */
[----:B------:R0:W5:Y:S04]  /*0dd0*/  LDG.E.128 R68, [R2.64+0xa000] ;  /* 0x00a0000402447981 */ /* 0x000168000c1e1d00 */
[----:B------:R0:W5:Y:S01]  /*0de0*/  LDG.E.128 R76, [R2.64+0xd800] ;  /* 0x00d80004024c7981 */ /* 0x000162000c1e1d00 */
[----:B------:R-:W-:Y:S01]  /*0df0*/  FFMA.FTZ R22, R111, R22, R21 ;  /* 0x000000166f167223 */ /* 0x000fe20000010015 */
[----:B0-----:R-:W-:-:S05]  /*0e00*/  PRMT R3, RZ, 0x5410, R67 ;  /* 0x00005410ff037816 */ /* 0x001fca0000000043 */
[C---:B------:R-:W-:Y:S01]  /*0e10*/  FFMA.FTZ R21, R110.reuse, R3, R20 ;  /* 0x000000036e157223 */ /* 0x040fe20000010014 */
[----:B------:R-:W-:Y:S02]  /*0e20*/  PRMT R3, RZ, 0x5410, R23 ;  /* 0x00005410ff037816 */ /* 0x000fe40000000017 */
        /* <DEDUP_REMOVED lines=8> */
[----:B------:R-:W-:-:S03]  /*0eb0*/  PRMT R3, RZ, 0x7610, R16 ;  /* 0x00007610ff037816 */ /* 0x000fc60000000010 */
[----:B------:R-:W-:Y:S01]  /*0ec0*/  FFMA.FTZ R2, R87, R2, R104 ;  /* 0x0000000257027223 */ /* 0x000fe20000010068 */
        /* <DEDUP_REMOVED lines=27> */
[----:B------:R-:W-:Y:S02]  /*1080*/  PRMT R15, RZ, 0x5410, R44 ;  /* 0x00005410ff0f7816 */ /* 0x000fe4000000002c */
[----:B------:R-:W-:-:S03]  /*1090*/  PRMT R60, RZ, 0x7610, R60 ;  /* 0x00007610ff3c7816 */ /* 0x000fc6000000003c */
[----:B------:R-:W-:Y:S01]  /*10a0*/  FFMA.FTZ R20, R3, R15, R20 ;  /* 0x0000000f03147223 */ /* 0x000fe20000010014 */
[----:B------:R-:W-:Y:S02]  /*10b0*/  PRMT R15, RZ, 0x7610, R44 ;  /* 0x00007610ff0f7816 */ /* 0x000fe4000000002c */
        /* <DEDUP_REMOVED lines=61> */
[----:B--2---:R-:W-:-:S03]  /*1490*/  PRMT R18, RZ, 0x5410, R24 ;  /* 0x00005410ff127816 */ /* 0x004fc60000000018 */
        /* <DEDUP_REMOVED lines=46> */
[----:B---3--:R-:W-:-:S05]  /*1780*/  PRMT R18, RZ, 0x5410, R36 ;  /* 0x00005410ff127816 */ /* 0x008fca0000000024 */
        /* <DEDUP_REMOVED lines=27> */
[----:B------:R-:W-:Y:S02]  /*1940*/  PRMT R2, RZ, 0x7610, R39 ;  /* 0x00007610ff027816 */ /* 0x000fe40000000027 */
[----:B------:R-:W-:-:S03]  /*1950*/  PRMT R18, RZ, 0x5410, R92 ;  /* 0x00005410ff127816 */ /* 0x000fc6000000005c */
[----:B------:R-:W-:Y:S01]  /*1960*/  FFMA.FTZ R2, R43, R2, R3 ;  /* 0x000000022b027223 */ /* 0x000fe20000010003 */
[----:B-----5:R-:W-:-:S05]  /*1970*/  PRMT R3, RZ, 0x5410, R80 ;  /* 0x00005410ff037816 */ /* 0x020fca0000000050 */
[C---:B------:R-:W-:Y:S01]  /*1980*/  FFMA.FTZ R18, R3.reuse, R18, R15 ;  /* 0x0000001203127223 */ /* 0x040fe2000001000f */
        /* <DEDUP_REMOVED lines=140> */
[C---:B------:R-:W-:Y:S02]  /*2250*/  FFMA.FTZ R10, R7.reuse, R10, R15 ;  /* 0x0000000a070a7223 */ /* 0x040fe4000001000f */
[C---:B------:R-:W-:Y:S02]  /*2260*/  FFMA.FTZ R2, R7.reuse, R2, R3 ;  /* 0x0000000207027223 */ /* 0x040fe40000010003 */
[----:B------:R-:W-:Y:S01]  /*2270*/  FFMA.FTZ R4, R7, R4, R17 ;  /* 0x0000000407047223 */ /* 0x000fe20000010011 */
[----:B------:R-:W0:Y:S04]  /*2280*/  SHFL.BFLY PT, R3, R8, 0x10, 0x1f ;  /* 0x0e001f0008037f89 */ /* 0x000e2800000e0000 */
[----:B------:R-:W1:Y:S04]  /*2290*/  SHFL.BFLY PT, R5, R10, 0x10, 0x1f ;  /* 0x0e001f000a057f89 */ /* 0x000e6800000e0000 */
[----:B------:R-:W2:Y:S04]  /*22a0*/  SHFL.BFLY PT, R9, R2, 0x10, 0x1f ;  /* 0x0e001f0002097f89 */ /* 0x000ea800000e0000 */
[----:B------:R-:W3:Y:S01]  /*22b0*/  SHFL.BFLY PT, R13, R4, 0x10, 0x1f ;  /* 0x0e001f00040d7f89 */ /* 0x000ee200000e0000 */
[----:B0-----:R-:W-:-:S02]  /*22c0*/  FADD.FTZ R3, R8, R3 ;  /* 0x0000000308037221 */ /* 0x001fc40000010000 */
[----:B-1----:R-:W-:Y:S02]  /*22d0*/  FADD.FTZ R7, R10, R5 ;  /* 0x000000050a077221 */ /* 0x002fe40000010000 */
[----:B--2---:R-:W-:Y:S02]  /*22e0*/  FADD.FTZ R11, R2, R9 ;  /* 0x00000009020b7221 */ /* 0x004fe40000010000 */
[----:B---3--:R-:W-:Y:S01]  /*22f0*/  FADD.FTZ R15, R4, R13 ;  /* 0x0000000d040f7221 */ /* 0x008fe20000010000 */
        /* <DEDUP_REMOVED lines=28> */
[----:B------:R-:W-:-:S02]  /*24c0*/  LOP3.LUT P0, RZ, R84, 0x1f, RZ, 0xc0, !PT ;  /* 0x0000001f54ff7812 */ /* 0x000fc4000780c0ff */
[----:B------:R-:W-:-:S04]  /*24d0*/  SHF.R.S32.HI R3, RZ, 0x1f, R84 ;  /* 0x0000001fff037819 */ /* 0x000fc80000011454 */
[----:B------:R-:W-:-:S04]  /*24e0*/  LEA.HI R3, R3, R84, RZ, 0x5 ;  /* 0x0000005403037211 */ /* 0x000fc800078f28ff */
[----:B------:R-:W-:-:S03]  /*24f0*/  SHF.R.S32.HI R3, RZ, 0x5, R3 ;  /* 0x00000005ff037819 */ /* 0x000fc60000011403 */
[----:B0-----:R-:W-:Y:S02]  /*2500*/  @!P0 FADD.FTZ R4, R2, R7 ;  /* 0x0000000702048221 */ /* 0x001fe40000010000 */
[----:B-1----:R-:W-:Y:S02]  /*2510*/  FADD.FTZ R8, R6, R11 ;  /* 0x0000000b06087221 */ /* 0x002fe40000010000 */
[----:B--2---:R-:W-:Y:S02]  /*2520*/  FADD.FTZ R2, R10, R15 ;  /* 0x0000000f0a027221 */ /* 0x004fe40000010000 */
[----:B---3--:R-:W-:Y:S01]  /*2530*/  FADD.FTZ R6, R12, R5 ;  /* 0x000000050c067221 */ /* 0x008fe20000010000 */
[----:B------:R0:W-:Y:S04]  /*2540*/  @!P0 STS [R3.X4], R4 ;  /* 0x0000000403008388 */ /* 0x0001e80000004800 */
        /* <DEDUP_REMOVED lines=11> */
[----:B------:R-:W3:Y:S01]  /*2600*/  LDS.128 R16, [0x30] ;  /* 0x00003000ff107984 */ /* 0x000ee20000000c00 */
[----:B0-----:R-:W-:Y:S02]  /*2610*/  FADD.FTZ R4, RZ, R4 ;  /* 0x00000004ff047221 */ /* 0x001fe40000010000 */
[----:B-1----:R-:W-:Y:S02]  /*2620*/  FADD.FTZ R8, RZ, R8 ;  /* 0x00000008ff087221 */ /* 0x002fe40000010000 */
        /* <DEDUP_REMOVED lines=14> */
[----:B------:R-:W-:-:S03]  /*2710*/  FADD.FTZ R19, R18, R19 ;  /* 0x0000001312137221 */ /* 0x000fc60000010000 */
[----:B------:R-:W-:Y:S04]  /*2720*/  STG.E [R2.64+0x600], R11 ;  /* 0x0006000b02007986 */ /* 0x000fe8000c101904 */
[----:B------:R-:W-:Y:S04]  /*2730*/  STG.E [R2.64+0xc00], R15 ;  /* 0x000c000f02007986 */ /* 0x000fe8000c101904 */
[----:B------:R-:W-:Y:S01]  /*2740*/  STG.E [R2.64+0x1200], R19 ;  /* 0x0012001302007986 */ /* 0x000fe2000c101904 */
[----:B------:R-:W-:Y:S05]  /*2750*/  EXIT ;  /* 0x000000000000794d */ /* 0x000fea0003800000 */
.L_x_12:
        /* <DEDUP_REMOVED lines=10> */
.L_x_44:


//--------------------- .text._Z31router_gemm_kernel_float_outputI13__nv_bfloat16Li128ELi8ELi3ELi384ELi7168EEvPfPKT_S4_ --------------------------
	.section	.text._Z31router_gemm_kernel_float_outputI13__nv_bfloat16Li128ELi8ELi3ELi384ELi7168EEvPfPKT_S4_,"ax",@progbits
	.sectioninfo	@"SHI_REGISTERS=112"
	.align	128
        .global         _Z31router_gemm_kernel_float_outputI13__nv_bfloat16Li128ELi8ELi3ELi384ELi7168EEvPfPKT_S4_
        .type           _Z31router_gemm_kernel_float_outputI13__nv_bfloat16Li128ELi8ELi3ELi384ELi7168EEvPfPKT_S4_,@function
        .size           _Z31router_gemm_kernel_float_outputI13__nv_bfloat16Li128ELi8ELi3ELi384ELi7168EEvPfPKT_S4_,(.L_x_45 - _Z31router_gemm_kernel_float_outputI13__nv_bfloat16Li128ELi8ELi3ELi384ELi7168EEvPfPKT_S4_)
        .other          _Z31router_gemm_kernel_float_outputI13__nv_bfloat16Li128ELi8ELi3ELi384ELi7168EEvPfPKT_S4_,@"STO_CUDA_ENTRY STV_DEFAULT"
_Z31router_gemm_kernel_float_outputI13__nv_bfloat16Li128ELi8ELi3ELi384ELi7168EEvPfPKT_S4_:
.text._Z31router_gemm_kernel_float_outputI13__nv_bfloat16Li128ELi8ELi3ELi384ELi7168EEvPfPKT_S4_:
        /* <DEDUP_REMOVED lines=17> */
[----:B------:R0:W4:Y:S04]  /*0110*/  LDG.E.128 R56, [R96.64+0x800] ;  /* 0x0008000460387981 */ /* 0x000128000c1e1d00 */
[----:B------:R-:W4:Y:S04]  /*0120*/  LDG.E.128 R76, [R2.64+0x800] ;  /* 0x00080004024c7981 */ /* 0x000f28000c1e1d00 */
[----:B------:R-:W4:Y:S04]  /*0130*/  LDG.E.128 R68, [R2.64+0x4000] ;  /* 0x0040000402447981 */ /* 0x000f28000c1e1d00 */
        /* <DEDUP_REMOVED lines=17> */
[----:B---3--:R-:W-:-:S05]  /*0250*/  PRMT R98, RZ, 0x5410, R80 ;  /* 0x00005410ff627816 */ /* 0x008fca0000000050 */
[----:B------:R-:W-:Y:S01]  /*0260*/  FFMA.FTZ R101, R98, R99, RZ ;  /* 0x0000006362657223 */ /* 0x000fe200000100ff */
        /* <DEDUP_REMOVED lines=8> */
[----:B----4-:R-:W-:-:S03]  /*02f0*/  PRMT R93, RZ, 0x5410, R88 ;  /* 0x00005410ff5d7816 */ /* 0x010fc60000000058 */
[----:B------:R-:W-:Y:S02]  /*0300*/  FFMA.FTZ R80, R103, R80, R99 ;  /* 0x0000005067507223 */ /* 0x000fe40000010063 */
[----:B------:R-:W-:Y:S01]  /*0310*/  FFMA.FTZ R99, R98, R93, RZ ;  /* 0x0000005d62637223 */ /* 0x000fe200000100ff */
[----:B------:R-:W-:-:S05]  /*0320*/  PRMT R93, RZ, 0x7610, R88 ;  /* 0x00007610ff5d7816 */ /* 0x000fca0000000058 */
[----:B------:R-:W-:Y:S01]  /*0330*/  FFMA.FTZ R99, R92, R93, R99 ;  /* 0x0000005d5c637223 */ /* 0x000fe20000010063 */
[----:B-----5:R-:W-:-:S05]  /*0340*/  PRMT R93, RZ, 0x5410, R84 ;  /* 0x00005410ff5d7816 */ /* 0x020fca0000000054 */
[----:B------:R-:W-:Y:S01]  /*0350*/  FFMA.FTZ R98, R98, R93, RZ ;  /* 0x0000005d62627223 */ /* 0x000fe200000100ff */
[----:B------:R-:W-:-:S05]  /*0360*/  PRMT R93, RZ, 0x5410, R89 ;  /* 0x00005410ff5d7816 */ /* 0x000fca0000000059 */
[----:B------:R-:W-:Y:S01]  /*0370*/  FFMA.FTZ R88, R102, R93, R99 ;  /* 0x0000005d66587223 */ /* 0x000fe20000010063 */
[----:B------:R-:W-:Y:S02]  /*0380*/  PRMT R93, RZ, 0x7610, R84 ;  /* 0x00007610ff5d7816 */ /* 0x000fe40000000054 */
[----:B------:R-:W-:-:S03]  /*0390*/  PRMT R109, RZ, 0x5410, R85 ;  /* 0x00005410ff6d7816 */ /* 0x000fc60000000055 */
[----:B------:R-:W-:Y:S01]  /*03a0*/  FFMA.FTZ R84, R92, R93, R98 ;  /* 0x0000005d5c547223 */ /* 0x000fe20000010062 */
[----:B------:R-:W-:Y:S01]  /*03b0*/  PRMT R81, RZ, 0x5410, R94 ;  /* 0x00005410ff517816 */ /* 0x000fe2000000005e */
[----:B0-----:R-:W2:Y:S02]  /*03c0*/  LDG.E.128 R96, [R96.64+0x3000] ;  /* 0x0030000460607981 */ /* 0x001ea4000c1e1d00 */
[----:B------:R-:W-:Y:S01]  /*03d0*/  FFMA.FTZ R109, R102, R109, R84 ;  /* 0x0000006d666d7223 */ /* 0x000fe20000010054 */
[----:B------:R-:W-:Y:S02]  /*03e0*/  PRMT R84, RZ, 0x7610, R89 ;  /* 0x00007610ff547816 */ /* 0x000fe40000000059 */
        /* <DEDUP_REMOVED lines=48> */
[----:B------:R-:W-:-:S03]  /*06f0*/  PRMT R68, RZ, 0x7610, R77 ;  /* 0x00007610ff447816 */ /* 0x000fc6000000004d */
[----:B------:R-:W-:Y:S02]  /*0700*/  FFMA.FTZ R106, R106, R87, R85 ;  /* 0x000000576a6a7223 */ /* 0x000fe40000010055 */
[C---:B------:R-:W-:Y:S01]  /*0710*/  FFMA.FTZ R68, R57.reuse, R68, R76 ;  /* 0x0000004439447223 */ /* 0x040fe2000001004c */
[----:B------:R1:W2:Y:S01]  /*0720*/  LDG.E.128 R84, [R2.64+0x6800] ;  /* 0x0068000402547981 */ /* 0x0002a2000c1e1d00 */
[----:B------:R-:W-:Y:S02]  /*0730*/  PRMT R76, RZ, 0x7610, R69 ;  /* 0x00007610ff4c7816 */ /* 0x000fe40000000045 */
[----:B------:R-:W-:Y:S02]  /*0740*/  PRMT R69, RZ, 0x5410, R78 ;  /* 0x00005410ff457816 */ /* 0x000fe4000000004e */
[----:B-1----:R-:W-:Y:S01]  /*0750*/  PRMT R2, RZ, 0x5410, R58 ;  /* 0x00005410ff027816 */ /* 0x002fe2000000003a */
        /* <DEDUP_REMOVED lines=22> */
[----:B------:R-:W-:Y:S02]  /*08c0*/  PRMT R79, RZ, 0x7610, R54 ;  /* 0x00007610ff4f7816 */ /* 0x000fe40000000036 */
[----:B------:R-:W-:-:S02]  /*08d0*/  PRMT R71, RZ, 0x5410, R53 ;  /* 0x00005410ff477816 */ /* 0x000fc40000000035 */
[----:B------:R-:W-:Y:S02]  /*08e0*/  PRMT R78, RZ, 0x7610, R53 ;  /* 0x00007610ff4e7816 */ /* 0x000fe40000000035 */
[--C-:B------:R-:W-:Y:S02]  /*08f0*/  PRMT R54, RZ, 0x5410, R55.reuse ;  /* 0x00005410ff367816 */ /* 0x100fe40000000037 */
[----:B------:R-:W-:Y:S02]  /*0900*/  PRMT R52, RZ, 0x7610, R55 ;  /* 0x00007610ff347816 */ /* 0x000fe40000000037 */
        /* <DEDUP_REMOVED lines=102> */
[C---:B------:R-:W-:Y:S01]  /*0f70*/  FFMA.FTZ R2, R27.reuse, R2, R37 ;  /* 0x000000021b027223 */ /* 0x040fe20000010025 */
[----:B------:R-:W-:Y:S01]  /*0f80*/  PRMT R37, RZ, 0x5410, R20 ;  /* 0x00005410ff257816 */ /* 0x000fe20000000014 */
[----:B------:R-:W-:Y:S01]  /*0f90*/  FFMA.FTZ R36, R27, R36, R38 ;  /* 0x000000241b247223 */ /* 0x000fe20000010026 */
[--C-:B------:R-:W-:Y:S02]  /*0fa0*/  PRMT R39, RZ, 0x5410, R21.reuse ;  /* 0x00005410ff277816 */ /* 0x100fe40000000015 */
[----:B------:R-:W-:Y:S01]  /*0fb0*/  PRMT R38, RZ, 0x7610, R21 ;  /* 0x00007610ff267816 */ /* 0x000fe20000000015 */
[----:B------:R-:W-:Y:S01]  /*0fc0*/  FFMA.FTZ R37, R45, R37, R46 ;  /* 0x000000252d257223 */ /* 0x000fe2000001002e */
[----:B------:R-:W-:Y:S02]  /*0fd0*/  PRMT R20, RZ, 0x7610, R20 ;  /* 0x00007610ff147816 */ /* 0x000fe40000000014 */
[--C-:B------:R-:W-:Y:S02]  /*0fe0*/  PRMT R21, RZ, 0x5410, R22.reuse ;  /* 0x00005410ff157816 */ /* 0x100fe40000000016 */
[----:B------:R-:W-:-:S02]  /*0ff0*/  PRMT R49, RZ, 0x7610, R22 ;  /* 0x00007610ff317816 */ /* 0x000fc40000000016 */
[--C-:B------:R-:W-:Y:S02]  /*1000*/  PRMT R22, RZ, 0x5410, R23.reuse ;  /* 0x00005410ff167816 */ /* 0x100fe40000000017 */
        /* <DEDUP_REMOVED lines=62> */
[--C-:B------:R-:W-:Y:S01]  /*13f0*/  PRMT R21, RZ, 0x7610, R4.reuse ;  /* 0x00007610ff157816 */ /* 0x100fe20000000004 */
[C---:B------:R-:W-:Y:S01]  /*1400*/  FFMA.FTZ R3, R19.reuse, R16, R3 ;  /* 0x0000001013037223 */ /* 0x040fe20000010003 */
[----:B------:R-:W-:Y:S01]  /*1410*/  PRMT R16, RZ, 0x5410, R4 ;  /* 0x00005410ff107816 */ /* 0x000fe20000000004 */
[----:B------:R-:W-:Y:S01]  /*1420*/  FFMA.FTZ R2, R19, R2, R17 ;  /* 0x0000000213027223 */ /* 0x000fe20000010011 */
[----:B------:R-:W-:Y:S02]  /*1430*/  PRMT R17, RZ, 0x5410, R8 ;  /* 0x00005410ff117816 */ /* 0x000fe40000000008 */
[----:B------:R-:W-:-:S02]  /*1440*/  PRMT R4, RZ, 0x5410, R12 ;  /* 0x00005410ff047816 */ /* 0x000fc4000000000c */
[----:B------:R-:W-:Y:S01]  /*1450*/  PRMT R8, RZ, 0x7610, R8 ;  /* 0x00007610ff087816 */ /* 0x000fe20000000008 */
[C---:B------:R-:W-:Y:S01]  /*1460*/  FFMA.FTZ R22, R17.reuse, R16, R22 ;  /* 0x0000001011167223 */ /* 0x040fe20000010016 */
[----:B------:R-:W-:Y:S01]  /*1470*/  PRMT R23, RZ, 0x7610, R12 ;  /* 0x00007610ff177816 */ /* 0x000fe2000000000c */
[----:B------:R-:W-:Y:S02]  /*1480*/  FFMA.FTZ R2, R17, R4, R2 ;  /* 0x0000000411027223 */ /* 0x000fe40000010002 */
[C---:B------:R-:W-:Y:S01]  /*1490*/  FFMA.FTZ R22, R8.reuse, R21, R22 ;  /* 0x0000001508167223 */ /* 0x040fe20000010016 */
[--C-:B------:R-:W-:Y:S01]  /*14a0*/  PRMT R21, RZ, 0x5410, R5.reuse ;  /* 0x00005410ff157816 */ /* 0x100fe20000000005 */
[----:B------:R-:W-:Y:S01]  /*14b0*/  FFMA.FTZ R23, R8, R23, R2 ;  /* 0x0000001708177223 */ /* 0x000fe20000010002 */
[----:B------:R-:W-:Y:S02]  /*14c0*/  PRMT R2, RZ, 0x7610, R5 ;  /* 0x00007610ff027816 */ /* 0x000fe40000000005 */
[----:B------:R-:W-:-:S02]  /*14d0*/  PRMT R16, RZ, 0x5410, R9 ;  /* 0x00005410ff107816 */ /* 0x000fc40000000009 */
[----:B------:R-:W-:Y:S02]  /*14e0*/  PRMT R5, RZ, 0x5410, R13 ;  /* 0x00005410ff057816 */ /* 0x000fe4000000000d */
        /* <DEDUP_REMOVED lines=32> */
[----:B----4-:R-:W-:Y:S01]  /*16f0*/  PRMT R14, RZ, 0x5410, R92 ;  /* 0x00005410ff0e7816 */ /* 0x010fe2000000005c */
[----:B------:R-:W-:Y:S01]  /*1700*/  FFMA.FTZ R2, R11, R2, R5 ;  /* 0x000000020b027223 */ /* 0x000fe20000010005 */
[----:B--2---:R-:W-:Y:S01]  /*1710*/  PRMT R13, RZ, 0x5410, R96 ;  /* 0x00005410ff0d7816 */ /* 0x004fe20000000060 */
[----:B------:R-:W-:Y:S01]  /*1720*/  FFMA.FTZ R3, R9, R6, R3 ;  /* 0x0000000609037223 */ /* 0x000fe20000010003 */
[----:B------:R-:W-:-:S02]  /*1730*/  PRMT R5, RZ, 0x5410, R82 ;  /* 0x00005410ff057816 */ /* 0x000fc40000000052 */
        /* <DEDUP_REMOVED lines=23> */
[----:B------:R-:W-:Y:S02]  /*18b0*/  PRMT R7, RZ, 0x5410, R95 ;  /* 0x00005410ff077816 */ /* 0x000fe4000000005f */
[----:B-----5:R-:W-:Y:S01]  /*18c0*/  PRMT R10, RZ, 0x5410, R88 ;  /* 0x00005410ff0a7816 */ /* 0x020fe20000000058 */
        /* <DEDUP_REMOVED lines=33> */
[----:B------:R-:W-:-:S02]  /*1ae0*/  FFMA.FTZ R7, R99, R8, R7 ;  /* 0x0000000863077223 */ /* 0x000fc40000010007 */
[C---:B------:R-:W-:Y:S02]  /*1af0*/  FFMA.FTZ R2, R99.reuse, R2, R3 ;  /* 0x0000000263027223 */ /* 0x040fe40000010003 */
[----:B------:R-:W-:Y:S01]  /*1b00*/  FFMA.FTZ R4, R99, R4, R5 ;  /* 0x0000000463047223 */ /* 0x000fe20000010005 */
[----:B------:R-:W0:Y:S04]  /*1b10*/  SHFL.BFLY PT, R6, R7, 0x10, 0x1f ;  /* 0x0e001f0007067f89 */ /* 0x000e2800000e0000 */
[----:B------:R-:W1:Y:S04]  /*1b20*/  SHFL.BFLY PT, R3, R2, 0x10, 0x1f ;  /* 0x0e001f0002037f89 */ /* 0x000e6800000e0000 */
[----:B------:R-:W2:Y:S01]  /*1b30*/  SHFL.BFLY PT, R9, R4, 0x10, 0x1f ;  /* 0x0e001f0004097f89 */ /* 0x000ea200000e0000 */
[----:B0-----:R-:W-:-:S02]  /*1b40*/  FADD.FTZ R6, R7, R6 ;  /* 0x0000000607067221 */ /* 0x001fc40000010000 */
[----:B-1----:R-:W-:Y:S02]  /*1b50*/  FADD.FTZ R5, R2, R3 ;  /* 0x0000000302057221 */ /* 0x002fe40000010000 */
[----:B--2---:R-:W-:Y:S01]  /*1b60*/  FADD.FTZ R9, R4, R9 ;  /* 0x0000000904097221 */ /* 0x004fe20000010000 */
        /* <DEDUP_REMOVED lines=21> */
[----:B------:R-:W-:-:S02]  /*1cc0*/  LOP3.LUT P0, RZ, R100, 0x1f, RZ, 0xc0, !PT ;  /* 0x0000001f64ff7812 */ /* 0x000fc4000780c0ff */
[----:B------:R-:W-:-:S04]  /*1cd0*/  SHF.R.S32.HI R3, RZ, 0x1f, R100 ;  /* 0x0000001fff037819 */ /* 0x000fc80000011464 */
[----:B------:R-:W-:-:S04]  /*1ce0*/  LEA.HI R3, R3, R100, RZ, 0x5 ;  /* 0x0000006403037211 */ /* 0x000fc800078f28ff */
[----:B------:R-:W-:-:S03]  /*1cf0*/  SHF.R.S32.HI R3, RZ, 0x5, R3 ;  /* 0x00000005ff037819 */ /* 0x000fc60000011403 */
[----:B0-----:R-:W-:Y:S02]  /*1d00*/  @!P0 FADD.FTZ R4, R5, R4 ;  /* 0x0000000405048221 */ /* 0x001fe40000010000 */
[----:B-1----:R-:W-:Y:S02]  /*1d10*/  FADD.FTZ R2, R6, R9 ;  /* 0x0000000906027221 */ /* 0x002fe40000010000 */
[----:B--2---:R-:W-:Y:S01]  /*1d20*/  FADD.FTZ R8, R12, R13 ;  /* 0x0000000d0c087221 */ /* 0x004fe20000010000 */
[----:B------:R0:W-:Y:S04]  /*1d30*/  @!P0 STS [R3.X4], R4 ;  /* 0x0000000403008388 */ /* 0x0001e80000004800 */
        /* <DEDUP_REMOVED lines=9> */
[----:B------:R-:W2:Y:S01]  /*1dd0*/  LDS.128 R12, [0x20] ;  /* 0x00002000ff0c7984 */ /* 0x000ea20000000c00 */
[----:B0-----:R-:W-:Y:S02]  /*1de0*/  FADD.FTZ R4, RZ, R4 ;  /* 0x00000004ff047221 */ /* 0x001fe40000010000 */
[----:B-1----:R-:W-:Y:S02]  /*1df0*/  FADD.FTZ R8, RZ, R8 ;  /* 0x00000008ff087221 */ /* 0x002fe40000010000 */
[----:B------:R-:W-:Y:S02]  /*1e00*/  FADD.FTZ R5, R4, R5 ;  /* 0x0000000504057221 */ /* 0x000fe40000010000 */
[----:B--2---:R-:W-:Y:S02]  /*1e10*/  FADD.FTZ R12, RZ, R12 ;  /* 0x0000000cff0c7221 */ /* 0x004fe40000010000 */
        /* <DEDUP_REMOVED lines=8> */
[----:B------:R-:W-:Y:S04]  /*1ea0*/  STG.E [R2.64], R7 ;  /* 0x0000000702007986 */ /* 0x000fe8000c101904 */
[----:B------:R-:W-:Y:S04]  /*1eb0*/  STG.E [R2.64+0x600], R11 ;  /* 0x0006000b02007986 */ /* 0x000fe8000c101904 */
[----:B------:R-:W-:Y:S01]  /*1ec0*/  STG.E [R2.64+0xc00], R15 ;  /* 0x000c000f02007986 */ /* 0x000fe2000c101904 */
[----:B------:R-:W-:Y:S05]  /*1ed0*/  EXIT ;  /* 0x000000000000794d */ /* 0x000fea0003800000 */
.L_x_13:
        /* <DEDUP_REMOVED lines=10> */
.L_x_45:


//--------------------- .text._Z31router_gemm_kernel_float_outputI13__nv_bfloat16Li128ELi8ELi2ELi384ELi7168EEvPfPKT_S4_ --------------------------
	.section	.text._Z31router_gemm_kernel_float_outputI13__nv_bfloat16Li128ELi8ELi2ELi384ELi7168EEvPfPKT_S4_,"ax",@progbits
	.sectioninfo	@"SHI_REGISTERS=96"
	.align	128
        .global         _Z31router_gemm_kernel_float_outputI13__nv_bfloat16Li128ELi8ELi2ELi384ELi7168EEvPfPKT_S4_
        .type           _Z31router_gemm_kernel_float_outputI13__nv_bfloat16Li128ELi8ELi2ELi384ELi7168EEvPfPKT_S4_,@function
        .size           _Z31router_gemm_kernel_float_outputI13__nv_bfloat16Li128ELi8ELi2ELi384ELi7168EEvPfPKT_S4_,(.L_x_46 - _Z31router_gemm_kernel_float_outputI13__nv_bfloat16Li128ELi8ELi2ELi384ELi7168EEvPfPKT_S4_)
        .other          _Z31router_gemm_kernel_float_outputI13__nv_bfloat16Li128ELi8ELi2ELi384ELi7168EEvPfPKT_S4_,@"STO_CUDA_ENTRY STV_DEFAULT"
_Z31router_gemm_kernel_float_outputI13__nv_bfloat16Li128ELi8ELi2ELi384ELi7168EEvPfPKT_S4_:
.text._Z31router_gemm_kernel_float_outputI13__nv_bfloat16Li128ELi8ELi2ELi384ELi7168EEvPfPKT_S4_:
        /* <DEDUP_REMOVED lines=15> */
[----:B------:R2:W4:Y:S04]  /*00f0*/  LDG.E.128 R12, [R92.64+0x3800] ;  /* 0x003800045c0c7981 */ /* 0x000528000c1e1d00 */
        /* <DEDUP_REMOVED lines=20> */
[C---:B------:R-:W-:Y:S01]  /*0240*/  FFMA.FTZ R91, R3.reuse, R92, RZ ;  /* 0x0000005c035b7223 */ /* 0x040fe200000100ff */
[----:B----4-:R-:W-:Y:S02]  /*0250*/  PRMT R92, RZ, 0x5410, R12 ;  /* 0x00005410ff5c7816 */ /* 0x010fe4000000000c */
[----:B0-----:R-:W-:Y:S02]  /*0260*/  PRMT R88, RZ, 0x7610, R4 ;  /* 0x00007610ff587816 */ /* 0x001fe40000000004 */
[----:B------:R-:W-:Y:S01]  /*0270*/  PRMT R8, RZ, 0x7610, R8 ;  /* 0x00007610ff087816 */ /* 0x000fe20000000008 */
[----:B------:R-:W-:Y:S01]  /*0280*/  FFMA.FTZ R3, R3, R92, RZ ;  /* 0x0000005c03037223 */ /* 0x000fe200000100ff */
[----:B------:R-:W-:Y:S02]  /*0290*/  PRMT R12, RZ, 0x7610, R12 ;  /* 0x00007610ff0c7816 */ /* 0x000fe4000000000c */
[----:B------:R-:W-:Y:S01]  /*02a0*/  PRMT R4, RZ, 0x5410, R5 ;  /* 0x00005410ff047816 */ /* 0x000fe20000000005 */
[C---:B------:R-:W-:Y:S01]  /*02b0*/  FFMA.FTZ R8, R88.reuse, R8, R91 ;  /* 0x0000000858087223 */ /* 0x040fe2000001005b */
[----:B------:R-:W-:Y:S01]  /*02c0*/  PRMT R91, RZ, 0x5410, R13 ;  /* 0x00005410ff5b7816 */ /* 0x000fe2000000000d */
[----:B------:R-:W-:Y:S01]  /*02d0*/  FFMA.FTZ R12, R88, R12, R3 ;  /* 0x0000000c580c7223 */ /* 0x000fe20000010003 */
[----:B------:R-:W-:-:S02]  /*02e0*/  PRMT R3, RZ, 0x5410, R9 ;  /* 0x00005410ff037816 */ /* 0x000fc40000000009 */
        /* <DEDUP_REMOVED lines=267> */
[----:B------:R-:W0:Y:S04]  /*13a0*/  SHFL.BFLY PT, R6, R3, 0x10, 0x1f ;  /* 0x0e001f0003067f89 */ /* 0x000e2800000e0000 */
[----:B------:R-:W1:Y:S01]  /*13b0*/  SHFL.BFLY PT, R5, R4, 0x10, 0x1f ;  /* 0x0e001f0004057f89 */ /* 0x000e6200000e0000 */
[----:B0-----:R-:W-:Y:S02]  /*13c0*/  FADD.FTZ R6, R3, R6 ;  /* 0x0000000603067221 */ /* 0x001fe40000010000 */
[----:B-1----:R-:W-:-:S03]  /*13d0*/  FADD.FTZ R7, R4, R5 ;  /* 0x0000000504077221 */ /* 0x002fc60000010000 */
        /* <DEDUP_REMOVED lines=10> */
[----:B------:R-:W-:Y:S01]  /*1480*/  LOP3.LUT P0, RZ, R2, 0x1f, RZ, 0xc0, !PT ;  /* 0x0000001f02ff7812 */ /* 0x000fe2000780c0ff */
[----:B0-----:R-:W-:Y:S02]  /*1490*/  FADD.FTZ R4, R8, R3 ;  /* 0x0000000308047221 */ /* 0x001fe40000010000 */
[----:B-1----:R-:W-:-:S03]  /*14a0*/  FADD.FTZ R11, R10, R11 ;  /* 0x0000000b0a0b7221 */ /* 0x002fc60000010000 */
[----:B------:R-:W0:Y:S04]  /*14b0*/  SHFL.BFLY PT, R7, R4, 0x1, 0x1f ;  /* 0x0c201f0004077f89 */ /* 0x000e2800000e0000 */
[----:B------:R-:W1:Y:S01]  /*14c0*/  SHFL.BFLY PT, R6, R11, 0x1, 0x1f ;  /* 0x0c201f000b067f89 */ /* 0x000e6200000e0000 */
[----:B------:R-:W-:-:S04]  /*14d0*/  SHF.R.S32.HI R3, RZ, 0x1f, R2 ;  /* 0x0000001fff037819 */ /* 0x000fc80000011402 */
[----:B------:R-:W-:Y:S02]  /*14e0*/  LEA.HI R3, R3, R2, RZ, 0x5 ;  /* 0x0000000203037211 */ /* 0x000fe400078f28ff */
[----:B------:R-:W-:Y:S02]  /*14f0*/  ISETP.NE.AND P1, PT, R2, RZ, PT ;  /* 0x000000ff0200720c */ /* 0x000fe40003f25270 */
[----:B------:R-:W-:Y:S01]  /*1500*/  SHF.R.S32.HI R3, RZ, 0x5, R3 ;  /* 0x00000005ff037819 */ /* 0x000fe20000011403 */
[----:B0-----:R-:W-:Y:S02]  /*1510*/  @!P0 FADD.FTZ R2, R4, R7 ;  /* 0x0000000704028221 */ /* 0x001fe40000010000 */
[----:B-1----:R-:W-:-:S03]  /*1520*/  FADD.FTZ R6, R11, R6 ;  /* 0x000000060b067221 */ /* 0x002fc60000010000 */
[----:B------:R0:W-:Y:S04]  /*1530*/  @!P0 STS [R3.X4], R2 ;  /* 0x0000000203008388 */ /* 0x0001e80000004800 */
[----:B------:R0:W-:Y:S04]  /*1540*/  @!P0 STS [R3.X4+0x10], R6 ;  /* 0x0000100603008388 */ /* 0x0001e80000004800 */
[----:B------:R-:W-:Y:S06]  /*1550*/  BAR.SYNC.DEFER_BLOCKING 0x0 ;  /* 0x0000000000007b1d */ /* 0x000fec0000010000 */
[----:B------:R-:W-:Y:S05]  /*1560*/  @P1 EXIT ;  /* 0x000000000000194d */ /* 0x000fea0003800000 */
[----:B0-----:R-:W0:Y:S01]  /*1570*/  LDS.128 R4, [RZ] ;  /* 0x00000000ff047984 */ /* 0x001e220000000c00 */
[----:B------:R-:W-:-:S03]  /*1580*/  IMAD.MOV.U32 R3, RZ, RZ, 0x4 ;  /* 0x00000004ff037424 */ /* 0x000fc600078e00ff */
[----:B------:R-:W1:Y:S01]  /*1590*/  LDS.128 R8, [0x10] ;  /* 0x00001000ff087984 */ /* 0x000e620000000c00 */
[----:B------:R-:W-:-:S04]  /*15a0*/  IMAD.WIDE R2, R0, R3, c[0x0][0x160] ;  /* 0x0000580000027625 */ /* 0x000fc800078e0203 */
[----:B0-----:R-:W-:Y:S02]  /*15b0*/  FADD.FTZ R4, RZ, R4 ;  /* 0x00000004ff047221 */ /* 0x001fe40000010000 */
[----:B-1----:R-:W-:Y:S02]  /*15c0*/  FADD.FTZ R8, RZ, R8 ;  /* 0x00000008ff087221 */ /* 0x002fe40000010000 */
[----:B------:R-:W-:Y:S02]  /*15d0*/  FADD.FTZ R5, R4, R5 ;  /* 0x0000000504057221 */ /* 0x000fe40000010000 */
[----:B------:R-:W-:Y:S02]  /*15e0*/  FADD.FTZ R9, R8, R9 ;  /* 0x0000000908097221 */ /* 0x000fe40000010000 */
[----:B------:R-:W-:Y:S02]  /*15f0*/  FADD.FTZ R6, R5, R6 ;  /* 0x0000000605067221 */ /* 0x000fe40000010000 */
[----:B------:R-:W-:-:S02]  /*1600*/  FADD.FTZ R10, R9, R10 ;  /* 0x0000000a090a7221 */ /* 0x000fc40000010000 */
[----:B------:R-:W-:Y:S02]  /*1610*/  FADD.FTZ R7, R6, R7 ;  /* 0x0000000706077221 */ /* 0x000fe40000010000 */
[----:B------:R-:W-:-:S03]  /*1620*/  FADD.FTZ R11, R10, R11 ;  /* 0x0000000b0a0b7221 */ /* 0x000fc60000010000 */
[----:B------:R-:W-:Y:S04]  /*1630*/  STG.E [R2.64], R7 ;  /* 0x0000000702007986 */ /* 0x000fe8000c101904 */
[----:B------:R-:W-:Y:S01]  /*1640*/  STG.E [R2.64+0x600], R11 ;  /* 0x0006000b02007986 */ /* 0x000fe2000c101904 */
[----:B------:R-:W-:Y:S05]  /*1650*/  EXIT ;  /* 0x000000000000794d */ /* 0x000fea0003800000 */
.L_x_14:
        /* <DEDUP_REMOVED lines=10> */
.L_x_46:


//--------------------- .text._Z31router_gemm_kernel_float_outputI13__nv_bfloat16Li128ELi8ELi1ELi384ELi7168EEvPfPKT_S4_ --------------------------
	.section	.text._Z31router_gemm_kernel_float_outputI13__nv_bfloat16Li128ELi8ELi1ELi384ELi7168EEvPfPKT_S4_,"ax",@progbits
	.sectioninfo	@"SHI_REGISTERS=64"
	.align	128
        .global         _Z31router_gemm_kernel_float_outputI13__nv_bfloat16Li128ELi8ELi1ELi384ELi7168EEvPfPKT_S4_
        .type           _Z31router_gemm_kernel_float_outputI13__nv_bfloat16Li128ELi8ELi1ELi384ELi7168EEvPfPKT_S4_,@function
        .size           _Z31router_gemm_kernel_float_outputI13__nv_bfloat16Li128ELi8ELi1ELi384ELi7168EEvPfPKT_S4_,(.L_x_47 - _Z31router_gemm_kernel_float_outputI13__nv_bfloat16Li128ELi8ELi1ELi384ELi7168EEvPfPKT_S4_)
        .other          _Z31router_gemm_kernel_float_outputI13__nv_bfloat16Li128ELi8ELi1ELi384ELi7168EEvPfPKT_S4_,@"STO_CUDA_ENTRY STV_DEFAULT"
_Z31router_gemm_kernel_float_outputI13__nv_bfloat16Li128ELi8ELi1ELi384ELi7168EEvPfPKT_S4_:
.text._Z31router_gemm_kernel_float_outputI13__nv_bfloat16Li128ELi8ELi1ELi384ELi7168EEvPfPKT_S4_:
        /* <DEDUP_REMOVED lines=8> */
[C---:B------:R-:W-:Y:S01]  /*0080*/  IADD3 R5, P0, R52.reuse, R3, RZ ;  /* 0x0000000334057210 */ /* 0x040fe20007f1e0ff */
[----:B------:R-:W-:-:S03]  /*0090*/  IMAD.WIDE R52, R52, R53, c[0x0][0x168] ;  /* 0x00005a0034347625 */ /* 0x000fc600078e0235 */
[----:B------:R-:W-:Y:S02]  /*00a0*/  LEA.HI.X.SX32 R4, R3, R4, 0x1, P0 ;  /* 0x0000000403047211 */ /* 0x000fe400000f0eff */
[C---:B------:R-:W-:Y:S01]  /*00b0*/  LEA R60, P0, R5.reuse, c[0x0][0x170], 0x1 ;  /* 0x00005c00053c7a11 */ /* 0x040fe200078008ff */
[----:B------:R0:W2:Y:S03]  /*00c0*/  LDG.E.128 R12, [R52.64+0x800] ;  /* 0x00080004340c7981 */ /* 0x0000a6000c1e1d00 */
[----:B------:R-:W-:Y:S01]  /*00d0*/  LEA.HI.X R61, R5, c[0x0][0x174], R4, 0x1, P0 ;  /* 0x00005d00053d7a11 */ /* 0x000fe200000f0c04 */
[----:B------:R0:W3:Y:S04]  /*00e0*/  LDG.E.128 R20, [R52.64+0x1000] ;  /* 0x0010000434147981 */ /* 0x0000e8000c1e1d00 */
[----:B------:R0:W4:Y:S04]  /*00f0*/  LDG.E.128 R4, [R52.64] ;  /* 0x0000000434047981 */ /* 0x000128000c1e1d00 */
[----:B------:R4:W5:Y:S04]  /*0100*/  LDG.E.128 R8, [R60.64] ;  /* 0x000000043c087981 */ /* 0x000968000c1e1d00 */
[----:B------:R4:W2:Y:S04]  /*0110*/  LDG.E.128 R16, [R60.64+0x800] ;  /* 0x000800043c107981 */ /* 0x0008a8000c1e1d00 */
        /* <DEDUP_REMOVED lines=8> */
[----:B0-----:R-:W2:Y:S01]  /*01a0*/  LDG.E.128 R52, [R52.64+0x3000] ;  /* 0x0030000434347981 */ /* 0x001ea2000c1e1d00 */
        /* <DEDUP_REMOVED lines=8> */
[----:B------:R-:W-:-:S03]  /*0230*/  PRMT R9, RZ, 0x7610, R9 ;  /* 0x00007610ff097816 */ /* 0x000fc60000000009 */
[----:B------:R-:W-:Y:S01]  /*0240*/  FFMA.FTZ R3, R3, R4, R8 ;  /* 0x0000000403037223 */ /* 0x000fe20000010008 */
[----:B------:R-:W-:-:S05]  /*0250*/  PRMT R4, RZ, 0x7610, R5 ;  /* 0x00007610ff047816 */ /* 0x000fca0000000005 */
[----:B------:R-:W-:Y:S01]  /*0260*/  FFMA.FTZ R9, R9, R4, R3 ;  /* 0x0000000409097223 */ /* 0x000fe20000010003 */
[----:B------:R-:W-:Y:S02]  /*0270*/  PRMT R4, RZ, 0x5410, R6 ;  /* 0x00005410ff047816 */ /* 0x000fe40000000006 */
        /* <DEDUP_REMOVED lines=9> */
[----:B------:R-:W-:Y:S02]  /*0310*/  PRMT R4, RZ, 0x7610, R7 ;  /* 0x00007610ff047816 */ /* 0x000fe40000000007 */
[----:B--2---:R-:W-:-:S03]  /*0320*/  PRMT R5, RZ, 0x5410, R12 ;  /* 0x00005410ff057816 */ /* 0x004fc6000000000c */
        /* <DEDUP_REMOVED lines=23> */
[----:B---3--:R-:W-:-:S03]  /*04a0*/  PRMT R5, RZ, 0x5410, R20 ;  /* 0x00005410ff057816 */ /* 0x008fc60000000014 */
        /* <DEDUP_REMOVED lines=119> */
[----:B------:R-:W-:-:S05]  /*0c20*/  FFMA.FTZ R3, R59, R4, R3 ;  /* 0x000000043b037223 */ /* 0x000fca0000010003 */
[----:B------:R-:W0:Y:S02]  /*0c30*/  SHFL.BFLY PT, R4, R3, 0x10, 0x1f ;  /* 0x0e001f0003047f89 */ /* 0x000e2400000e0000 */
[----:B0-----:R-:W-:-:S05]  /*0c40*/  FADD.FTZ R4, R3, R4 ;  /* 0x0000000403047221 */ /* 0x001fca0000010000 */
[----:B------:R-:W0:Y:S02]  /*0c50*/  SHFL.BFLY PT, R5, R4, 0x8, 0x1f ;  /* 0x0d001f0004057f89 */ /* 0x000e2400000e0000 */
[----:B0-----:R-:W-:-:S05]  /*0c60*/  FADD.FTZ R5, R4, R5 ;  /* 0x0000000504057221 */ /* 0x001fca0000010000 */
[----:B------:R-:W0:Y:S02]  /*0c70*/  SHFL.BFLY PT, R6, R5, 0x4, 0x1f ;  /* 0x0c801f0005067f89 */ /* 0x000e2400000e0000 */
[----:B0-----:R-:W-:-:S05]  /*0c80*/  FADD.FTZ R6, R5, R6 ;  /* 0x0000000605067221 */ /* 0x001fca0000010000 */
[----:B------:R-:W0:Y:S01]  /*0c90*/  SHFL.BFLY PT, R7, R6, 0x2, 0x1f ;  /* 0x0c401f0006077f89 */ /* 0x000e2200000e0000 */
[----:B------:R-:W-:Y:S01]  /*0ca0*/  LOP3.LUT P0, RZ, R2, 0x1f, RZ, 0xc0, !PT ;  /* 0x0000001f02ff7812 */ /* 0x000fe2000780c0ff */
[----:B0-----:R-:W-:-:S05]  /*0cb0*/  FADD.FTZ R7, R6, R7 ;  /* 0x0000000706077221 */ /* 0x001fca0000010000 */
[----:B------:R-:W0:Y:S07]  /*0cc0*/  SHFL.BFLY PT, R8, R7, 0x1, 0x1f ;  /* 0x0c201f0007087f89 */ /* 0x000e2e00000e0000 */
[----:B------:R-:W-:-:S04]  /*0cd0*/  @!P0 SHF.R.S32.HI R9, RZ, 0x1f, R2 ;  /* 0x0000001fff098819 */ /* 0x000fc80000011402 */
[----:B------:R-:W-:-:S04]  /*0ce0*/  @!P0 LEA.HI R9, R9, R2, RZ, 0x5 ;  /* 0x0000000209098211 */ /* 0x000fc800078f28ff */
[----:B------:R-:W-:Y:S01]  /*0cf0*/  @!P0 SHF.R.S32.HI R9, RZ, 0x5, R9 ;  /* 0x00000005ff098819 */ /* 0x000fe20000011409 */
[----:B0-----:R-:W-:-:S05]  /*0d00*/  @!P0 FADD.FTZ R8, R7, R8 ;  /* 0x0000000807088221 */ /* 0x001fca0000010000 */
[----:B------:R0:W-:Y:S04]  /*0d10*/  @!P0 STS [R9.X4], R8 ;  /* 0x0000000809008388 */ /* 0x0001e80000004800 */
[----:B------:R-:W-:Y:S01]  /*0d20*/  BAR.SYNC.DEFER_BLOCKING 0x0 ;  /* 0x0000000000007b1d */ /* 0x000fe20000010000 */
[----:B------:R-:W-:-:S13]  /*0d30*/  ISETP.NE.AND P1, PT, R2, RZ, PT ;  /* 0x000000ff0200720c */ /* 0x000fda0003f25270 */
[----:B------:R-:W-:Y:S05]  /*0d40*/  @P1 EXIT ;  /* 0x000000000000194d */ /* 0x000fea0003800000 */
[----:B0-----:R-:W0:Y:S01]  /*0d50*/  LDS.128 R4, [RZ] ;  /* 0x00000000ff047984 */ /* 0x001e220000000c00 */
[----:B------:R-:W-:-:S04]  /*0d60*/  IMAD.MOV.U32 R3, RZ, RZ, 0x4 ;  /* 0x00000004ff037424 */ /* 0x000fc800078e00ff */
[----:B------:R-:W-:-:S04]  /*0d70*/  IMAD.WIDE R2, R0, R3, c[0x0][0x160] ;  /* 0x0000580000027625 */ /* 0x000fc800078e0203 */
[----:B0-----:R-:W-:-:S04]  /*0d80*/  FADD.FTZ R4, RZ, R4 ;  /* 0x00000004ff047221 */ /* 0x001fc80000010000 */
[----:B------:R-:W-:-:S04]  /*0d90*/  FADD.FTZ R5, R4, R5 ;  /* 0x0000000504057221 */ /* 0x000fc80000010000 */
[----:B------:R-:W-:-:S04]  /*0da0*/  FADD.FTZ R6, R5, R6 ;  /* 0x0000000605067221 */ /* 0x000fc80000010000 */
[----:B------:R-:W-:-:S05]  /*0db0*/  FADD.FTZ R7, R6, R7 ;  /* 0x0000000706077221 */ /* 0x000fca0000010000 */
[----:B------:R-:W-:Y:S01]  /*0dc0*/  STG.E [R2.64], R7 ;  /* 0x0000000702007986 */ /* 0x000fe2000c101904 */
[----:B------:R-:W-:Y:S05]  /*0dd0*/  EXIT ;  /* 0x000000000000794d */ /* 0x000fea0003800000 */
.L_x_15:
        /* <DEDUP_REMOVED lines=10> */
.L_x_47:


//--------------------- .text._Z31router_gemm_kernel_float_outputI13__nv_bfloat16Li128ELi8ELi16ELi256ELi7168EEvPfPKT_S4_ --------------------------
	.section	.text._Z31router_gemm_kernel_float_outputI13__nv_bfloat16Li128ELi8ELi16ELi256ELi7168EEvPfPKT_S4_,"ax",@progbits
	.sectioninfo	@"SHI_REGISTERS=125"
	.align	128
        .global         _Z31router_gemm_kernel_float_outputI13__nv_bfloat16Li128ELi8ELi16ELi256ELi7168EEvPfPKT_S4_
        .type           _Z31router_gemm_kernel_float_outputI13__nv_bfloat16Li128ELi8ELi16ELi256ELi7168EEvPfPKT_S4_,@function
        .size           _Z31router_gemm_kernel_float_outputI13__nv_bfloat16Li128ELi8ELi16ELi256ELi7168EEvPfPKT_S4_,(.L_x_48 - _Z31router_gemm_kernel_float_outputI13__nv_bfloat16Li128ELi8ELi16ELi256ELi7168EEvPfPKT_S4_)
        .other          _Z31router_gemm_kernel_float_outputI13__nv_bfloat16Li128ELi8ELi16ELi256ELi7168EEvPfPKT_S4_,@"STO_CUDA_ENTRY STV_DEFAULT"
_Z31router_gemm_kernel_float_outputI13__nv_bfloat16Li128ELi8ELi16ELi256ELi7168EEvPfPKT_S4_:
.text._Z31router_gemm_kernel_float_outputI13__nv_bfloat16Li128ELi8ELi16ELi256ELi7168EEvPfPKT_S4_:
        /* <DEDUP_REMOVED lines=2262> */
.L_x_16:
        /* <DEDUP_REMOVED lines=10> */
.L_x_48:


//--------------------- .text._Z31router_gemm_kernel_float_outputI13__nv_bfloat16Li128ELi8ELi15ELi256ELi7168EEvPfPKT_S4_ --------------------------
	.section	.text._Z31router_gemm_kernel_float_outputI13__nv_bfloat16Li128ELi8ELi15ELi256ELi7168EEvPfPKT_S4_,"ax",@progbits
	.sectioninfo	@"SHI_REGISTERS=128"
	.align	128
        .global         _Z31router_gemm_kernel_float_outputI13__nv_bfloat16Li128ELi8ELi15ELi256ELi7168EEvPfPKT_S4_
        .type           _Z31router_gemm_kernel_float_outputI13__nv_bfloat16Li128ELi8ELi15ELi256ELi7168EEvPfPKT_S4_,@function
        .size           _Z31router_gemm_kernel_float_outputI13__nv_bfloat16Li128ELi8ELi15ELi256ELi7168EEvPfPKT_S4_,(.L_x_49 - _Z31router_gemm_kernel_float_outputI13__nv_bfloat16Li128ELi8ELi15ELi256ELi7168EEvPfPKT_S4_)
        .other          _Z31router_gemm_kernel_float_outputI13__nv_bfloat16Li128ELi8ELi15ELi256ELi7168EEvPfPKT_S4_,@"STO_CUDA_ENTRY STV_DEFAULT"
_Z31router_gemm_kernel_float_outputI13__nv_bfloat16Li128ELi8ELi15ELi256ELi7168EEvPfPKT_S4_:
.text._Z31router_gemm_kernel_float_outputI13__nv_bfloat16Li128ELi8ELi15ELi256ELi7168EEvPfPKT_S4_:
        /* <DEDUP_REMOVED lines=2126> */
.L_x_17:
        /* <DEDUP_REMOVED lines=10> */
.L_x_49:


//--------------------- .text._Z31router_gemm_kernel_float_outputI13__nv_bfloat16Li128ELi8ELi14ELi256ELi7168EEvPfPKT_S4_ --------------------------
	.section	.text._Z31router_gemm_kernel_float_outputI13__nv_bfloat16Li128ELi8ELi14ELi256ELi7168EEvPfPKT_S4_,"ax",@progbits
	.sectioninfo	@"SHI_REGISTERS=128"
	.align	128
        .global         _Z31router_gemm_kernel_float_outputI13__nv_bfloat16Li128ELi8ELi14ELi256ELi7168EEvPfPKT_S4_
        .type           _Z31router_gemm_kernel_float_outputI13__nv_bfloat16Li128ELi8ELi14ELi256ELi7168EEvPfPKT_S4_,@function
        .size           _Z31router_gemm_kernel_float_outputI13__nv_bfloat16Li128ELi8ELi14ELi256ELi7168EEvPfPKT_S4_,(.L_x_50 - _Z31router_gemm_kernel_float_outputI13__nv_bfloat16Li128ELi8ELi14ELi256ELi7168EEvPfPKT_S4_)
        .other          _Z31router_gemm_kernel_float_outputI13__nv_bfloat16Li128ELi8ELi14ELi256ELi7168EEvPfPKT_S4_,@"STO_CUDA_ENTRY STV_DEFAULT"
_Z31router_gemm_kernel_float_outputI13__nv_bfloat16Li128ELi8ELi14ELi256ELi7168EEvPfPKT_S4_:
.text._Z31router_gemm_kernel_float_outputI13__nv_bfloat16Li128ELi8ELi14ELi256ELi7168EEvPfPKT_S4_:
        /* <DEDUP_REMOVED lines=1990> */
.L_x_18:
        /* <DEDUP_REMOVED lines=10> */
.L_x_50:


//--------------------- .text._Z31router_gemm_kernel_float_outputI13__nv_bfloat16Li128ELi8ELi13ELi256ELi7168EEvPfPKT_S4_ --------------------------
	.section	.text._Z31router_gemm_kernel_float_outputI13__nv_bfloat16Li128ELi8ELi13ELi256ELi7168EEvPfPKT_S4_,"ax",@progbits
	.sectioninfo	@"SHI_REGISTERS=128"
	.align	128
        .global         _Z31router_gemm_kernel_float_outputI13__nv_bfloat16Li128ELi8ELi13ELi256ELi7168EEvPfPKT_S4_
        .type           _Z31router_gemm_kernel_float_outputI13__nv_bfloat16Li128ELi8ELi13ELi256ELi7168EEvPfPKT_S4_,@function
        .size           _Z31router_gemm_kernel_float_outputI13__nv_bfloat16Li128ELi8ELi13ELi256ELi7168EEvPfPKT_S4_,(.L_x_51 - _Z31router_gemm_kernel_float_outputI13__nv_bfloat16Li128ELi8ELi13ELi256ELi7168EEvPfPKT_S4_)
        .other          _Z31router_gemm_kernel_float_outputI13__nv_bfloat16Li128ELi8ELi13ELi256ELi7168EEvPfPKT_S4_,@"STO_CUDA_ENTRY STV_DEFAULT"
_Z31router_gemm_kernel_float_outputI13__nv_bfloat16Li128ELi8ELi13ELi256ELi7168EEvPfPKT_S4_:
.text._Z31router_gemm_kernel_float_outputI13__nv_bfloat16Li128ELi8ELi13ELi256ELi7168EEvPfPKT_S4_:
        /* <DEDUP_REMOVED lines=1854> */
.L_x_19:
        /* <DEDUP_REMOVED lines=10> */
.L_x_51:


//--------------------- .text._Z31router_gemm_kernel_float_outputI13__nv_bfloat16Li128ELi8ELi12ELi256ELi7168EEvPfPKT_S4_ --------------------------
	.section	.text._Z31router_gemm_kernel_float_outputI13__nv_bfloat16Li128ELi8ELi12ELi256ELi7168EEvPfPKT_S4_,"ax",@progbits
	.sectioninfo	@"SHI_REGISTERS=122"
	.align	128
        .global         _Z31router_gemm_kernel_float_outputI13__nv_bfloat16Li128ELi8ELi12ELi256ELi7168EEvPfPKT_S4_
        .type           _Z31router_gemm_kernel_float_outputI13__nv_bfloat16Li128ELi8ELi12ELi256ELi7168EEvPfPKT_S4_,@function
        .size           _Z31router_gemm_kernel_float_outputI13__nv_bfloat16Li128ELi8ELi12ELi256ELi7168EEvPfPKT_S4_,(.L_x_52 - _Z31router_gemm_kernel_float_outputI13__nv_bfloat16Li128ELi8ELi12ELi256ELi7168EEvPfPKT_S4_)
        .other          _Z31router_gemm_kernel_float_outputI13__nv_bfloat16Li128ELi8ELi12ELi256ELi7168EEvPfPKT_S4_,@"STO_CUDA_ENTRY STV_DEFAULT"
_Z31router_gemm_kernel_float_outputI13__nv_bfloat16Li128ELi8ELi12ELi256ELi7168EEvPfPKT_S4_:
.text._Z31router_gemm_kernel_float_outputI13__nv_bfloat16Li128ELi8ELi12ELi256ELi7168EEvPfPKT_S4_:
        /* <DEDUP_REMOVED lines=1718> */
.L_x_20:
        /* <DEDUP_REMOVED lines=10> */
.L_x_52:


//--------------------- .text._Z31router_gemm_kernel_float_outputI13__nv_bfloat16Li128ELi8ELi11ELi256ELi7168EEvPfPKT_S4_ --------------------------
	.section	.text._Z31router_gemm_kernel_float_outputI13__nv_bfloat16Li128ELi8ELi11ELi256ELi7168EEvPfPKT_S4_,"ax",@progbits
	.sectioninfo	@"SHI_REGISTERS=122"
	.align	128
        .global         _Z31router_gemm_kernel_float_outputI13__nv_bfloat16Li128ELi8ELi11ELi256ELi7168EEvPfPKT_S4_
        .type           _Z31router_gemm_kernel_float_outputI13__nv_bfloat16Li128ELi8ELi11ELi256ELi7168EEvPfPKT_S4_,@function
        .size           _Z31router_gemm_kernel_float_outputI13__nv_bfloat16Li128ELi8ELi11ELi256ELi7168EEvPfPKT_S4_,(.L_x_53 - _Z31router_gemm_kernel_float_outputI13__nv_bfloat16Li128ELi8ELi11ELi256ELi7168EEvPfPKT_S4_)
        .other          _Z31router_gemm_kernel_float_outputI13__nv_bfloat16Li128ELi8ELi11ELi256ELi7168EEvPfPKT_S4_,@"STO_CUDA_ENTRY STV_DEFAULT"
_Z31router_gemm_kernel_float_outputI13__nv_bfloat16Li128ELi8ELi11ELi256ELi7168EEvPfPKT_S4_:
.text._Z31router_gemm_kernel_float_outputI13__nv_bfloat16Li128ELi8ELi11ELi256ELi7168EEvPfPKT_S4_:
        /* <DEDUP_REMOVED lines=1582> */
.L_x_21:
        /* <DEDUP_REMOVED lines=10> */
.L_x_53:


//--------------------- .text._Z31router_gemm_kernel_float_outputI13__nv_bfloat16Li128ELi8ELi10ELi256ELi7168EEvPfPKT_S4_ --------------------------
	.section	.text._Z31router_gemm_kernel_float_outputI13__nv_bfloat16Li128ELi8ELi10ELi256ELi7168EEvPfPKT_S4_,"ax",@progbits
	.sectioninfo	@"SHI_REGISTERS=121"
	.align	128
        .global         _Z31router_gemm_kernel_float_outputI13__nv_bfloat16Li128ELi8ELi10ELi256ELi7168EEvPfPKT_S4_
        .type           _Z31router_gemm_kernel_float_outputI13__nv_bfloat16Li128ELi8ELi10ELi256ELi7168EEvPfPKT_S4_,@function
        .size           _Z31router_gemm_kernel_float_outputI13__nv_bfloat16Li128ELi8ELi10ELi256ELi7168EEvPfPKT_S4_,(.L_x_54 - _Z31router_gemm_kernel_float_outputI13__nv_bfloat16Li128ELi8ELi10ELi256ELi7168EEvPfPKT_S4_)
        .other          _Z31router_gemm_kernel_float_outputI13__nv_bfloat16Li128ELi8ELi10ELi256ELi7168EEvPfPKT_S4_,@"STO_CUDA_ENTRY STV_DEFAULT"
_Z31router_gemm_kernel_float_outputI13__nv_bfloat16Li128ELi8ELi10ELi256ELi7168EEvPfPKT_S4_:
.text._Z31router_gemm_kernel_float_outputI13__nv_bfloat16Li128ELi8ELi10ELi256ELi7168EEvPfPKT_S4_:
        /* <DEDUP_REMOVED lines=1446> */
.L_x_22:
        /* <DEDUP_REMOVED lines=10> */
.L_x_54:


//--------------------- .text._Z31router_gemm_kernel_float_outputI13__nv_bfloat16Li128ELi8ELi9ELi256ELi7168EEvPfPKT_S4_ --------------------------
	.section	.text._Z31router_gemm_kernel_float_outputI13__nv_bfloat16Li128ELi8ELi9ELi256ELi7168EEvPfPKT_S4_,"ax",@progbits
	.sectioninfo	@"SHI_REGISTERS=118"
	.align	128
        .global         _Z31router_gemm_kernel_float_outputI13__nv_bfloat16Li128ELi8ELi9ELi256ELi7168EEvPfPKT_S4_
        .type           _Z31router_gemm_kernel_float_outputI13__nv_bfloat16Li128ELi8ELi9ELi256ELi7168EEvPfPKT_S4_,@function
        .size           _Z31router_gemm_kernel_float_outputI13__nv_bfloat16Li128ELi8ELi9ELi256ELi7168EEvPfPKT_S4_,(.L_x_55 - _Z31router_gemm_kernel_float_outputI13__nv_bfloat16Li128ELi8ELi9ELi256ELi7168EEvPfPKT_S4_)
        .other          _Z31router_gemm_kernel_float_outputI13__nv_bfloat16Li128ELi8ELi9ELi256ELi7168EEvPfPKT_S4_,@"STO_CUDA_ENTRY STV_DEFAULT"
_Z31router_gemm_kernel_float_outputI13__nv_bfloat16Li128ELi8ELi9ELi256ELi7168EEvPfPKT_S4_:
.text._Z31router_gemm_kernel_float_outputI13__nv_bfloat16Li128ELi8ELi9ELi256ELi7168EEvPfPKT_S4_:
        /* <DEDUP_REMOVED lines=1310> */
.L_x_23:
        /* <DEDUP_REMOVED lines=10> */
.L_x_55:


//--------------------- .text._Z31router_gemm_kernel_float_outputI13__nv_bfloat16Li128ELi8ELi8ELi256ELi7168EEvPfPKT_S4_ --------------------------
	.section	.text._Z31router_gemm_kernel_float_outputI13__nv_bfloat16Li128ELi8ELi8ELi256ELi7168EEvPfPKT_S4_,"ax",@progbits
	.sectioninfo	@"SHI_REGISTERS=124"
	.align	128
        .global         _Z31router_gemm_kernel_float_outputI13__nv_bfloat16Li128ELi8ELi8ELi256ELi7168EEvPfPKT_S4_
        .type           _Z31router_gemm_kernel_float_outputI13__nv_bfloat16Li128ELi8ELi8ELi256ELi7168EEvPfPKT_S4_,@function
        .size           _Z31router_gemm_kernel_float_outputI13__nv_bfloat16Li128ELi8ELi8ELi256ELi7168EEvPfPKT_S4_,(.L_x_56 - _Z31router_gemm_kernel_float_outputI13__nv_bfloat16Li128ELi8ELi8ELi256ELi7168EEvPfPKT_S4_)
        .other          _Z31router_gemm_kernel_float_outputI13__nv_bfloat16Li128ELi8ELi8ELi256ELi7168EEvPfPKT_S4_,@"STO_CUDA_ENTRY STV_DEFAULT"
_Z31router_gemm_kernel_float_outputI13__nv_bfloat16Li128ELi8ELi8ELi256ELi7168EEvPfPKT_S4_:
.text._Z31router_gemm_kernel_float_outputI13__nv_bfloat16Li128ELi8ELi8ELi256ELi7168EEvPfPKT_S4_:
        /* <DEDUP_REMOVED lines=1174> */
.L_x_24:
        /* <DEDUP_REMOVED lines=10> */
.L_x_56:


//--------------------- .text._Z31router_gemm_kernel_float_outputI13__nv_bfloat16Li128ELi8ELi7ELi256ELi7168EEvPfPKT_S4_ --------------------------
	.section	.text._Z31router_gemm_kernel_float_outputI13__nv_bfloat16Li128ELi8ELi7ELi256ELi7168EEvPfPKT_S4_,"ax",@progbits
	.sectioninfo	@"SHI_REGISTERS=116"
	.align	128
        .global         _Z31router_gemm_kernel_float_outputI13__nv_bfloat16Li128ELi8ELi7ELi256ELi7168EEvPfPKT_S4_
        .type           _Z31router_gemm_kernel_float_outputI13__nv_bfloat16Li128ELi8ELi7ELi256ELi7168EEvPfPKT_S4_,@function
        .size           _Z31router_gemm_kernel_float_outputI13__nv_bfloat16Li128ELi8ELi7ELi256ELi7168EEvPfPKT_S4_,(.L_x_57 - _Z31router_gemm_kernel_float_outputI13__nv_bfloat16Li128ELi8ELi7ELi256ELi7168EEvPfPKT_S4_)
        .other          _Z31router_gemm_kernel_float_outputI13__nv_bfloat16Li128ELi8ELi7ELi256ELi7168EEvPfPKT_S4_,@"STO_CUDA_ENTRY STV_DEFAULT"
_Z31router_gemm_kernel_float_outputI13__nv_bfloat16Li128ELi8ELi7ELi256ELi7168EEvPfPKT_S4_:
.text._Z31router_gemm_kernel_float_outputI13__nv_bfloat16Li128ELi8ELi7ELi256ELi7168EEvPfPKT_S4_:
        /* <DEDUP_REMOVED lines=1038> */
.L_x_25:
        /* <DEDUP_REMOVED lines=10> */
.L_x_57:


//--------------------- .text._Z31router_gemm_kernel_float_outputI13__nv_bfloat16Li128ELi8ELi6ELi256ELi7168EEvPfPKT_S4_ --------------------------
	.section	.text._Z31router_gemm_kernel_float_outputI13__nv_bfloat16Li128ELi8ELi6ELi256ELi7168EEvPfPKT_S4_,"ax",@progbits
	.sectioninfo	@"SHI_REGISTERS=114"
	.align	128
        .global         _Z31router_gemm_kernel_float_outputI13__nv_bfloat16Li128ELi8ELi6ELi256ELi7168EEvPfPKT_S4_
        .type           _Z31router_gemm_kernel_float_outputI13__nv_bfloat16Li128ELi8ELi6ELi256ELi7168EEvPfPKT_S4_,@function
        .size           _Z31router_gemm_kernel_float_outputI13__nv_bfloat16Li128ELi8ELi6ELi256ELi7168EEvPfPKT_S4_,(.L_x_58 - _Z31router_gemm_kernel_float_outputI13__nv_bfloat16Li128ELi8ELi6ELi256ELi7168EEvPfPKT_S4_)
        .other          _Z31router_gemm_kernel_float_outputI13__nv_bfloat16Li128ELi8ELi6ELi256ELi7168EEvPfPKT_S4_,@"STO_CUDA_ENTRY STV_DEFAULT"
_Z31router_gemm_kernel_float_outputI13__nv_bfloat16Li128ELi8ELi6ELi256ELi7168EEvPfPKT_S4_:
.text._Z31router_gemm_kernel_float_outputI13__nv_bfloat16Li128ELi8ELi6ELi256ELi7168EEvPfPKT_S4_:
        /* <DEDUP_REMOVED lines=902> */
.L_x_26:
        /* <DEDUP_REMOVED lines=10> */
.L_x_58:


//--------------------- .text._Z31router_gemm_kernel_float_outputI13__nv_bfloat16Li128ELi8ELi5ELi256ELi7168EEvPfPKT_S4_ --------------------------
	.section	.text._Z31router_gemm_kernel_float_outputI13__nv_bfloat16Li128ELi8ELi5ELi256ELi7168EEvPfPKT_S4_,"ax",@progbits
	.sectioninfo	@"SHI_REGISTERS=118"
	.align	128
        .global         _Z31router_gemm_kernel_float_outputI13__nv_bfloat16Li128ELi8ELi5ELi256ELi7168EEvPfPKT_S4_
        .type           _Z31router_gemm_kernel_float_outputI13__nv_bfloat16Li128ELi8ELi5ELi256ELi7168EEvPfPKT_S4_,@function
        .size           _Z31router_gemm_kernel_float_outputI13__nv_bfloat16Li128ELi8ELi5ELi256ELi7168EEvPfPKT_S4_,(.L_x_59 - _Z31router_gemm_kernel_float_outputI13__nv_bfloat16Li128ELi8ELi5ELi256ELi7168EEvPfPKT_S4_)
        .other          _Z31router_gemm_kernel_float_outputI13__nv_bfloat16Li128ELi8ELi5ELi256ELi7168EEvPfPKT_S4_,@"STO_CUDA_ENTRY STV_DEFAULT"
_Z31router_gemm_kernel_float_outputI13__nv_bfloat16Li128ELi8ELi5ELi256ELi7168EEvPfPKT_S4_:
.text._Z31router_gemm_kernel_float_outputI13__nv_bfloat16Li128ELi8ELi5ELi256ELi7168EEvPfPKT_S4_:
        /* <DEDUP_REMOVED lines=766> */
.L_x_27:
        /* <DEDUP_REMOVED lines=10> */
.L_x_59:


//--------------------- .text._Z31router_gemm_kernel_float_outputI13__nv_bfloat16Li128ELi8ELi4ELi256ELi7168EEvPfPKT_S4_ --------------------------
	.section	.text._Z31router_gemm_kernel_float_outputI13__nv_bfloat16Li128ELi8ELi4ELi256ELi7168EEvPfPKT_S4_,"ax",@progbits
	.sectioninfo	@"SHI_REGISTERS=117"
	.align	128
        .global         _Z31router_gemm_kernel_float_outputI13__nv_bfloat16Li128ELi8ELi4ELi256ELi7168EEvPfPKT_S4_
        .type           _Z31router_gemm_kernel_float_outputI13__nv_bfloat16Li128ELi8ELi4ELi256ELi7168EEvPfPKT_S4_,@function
        .size           _Z31router_gemm_kernel_float_outputI13__nv_bfloat16Li128ELi8ELi4ELi256ELi7168EEvPfPKT_S4_,(.L_x_60 - _Z31router_gemm_kernel_float_outputI13__nv_bfloat16Li128ELi8ELi4ELi256ELi7168EEvPfPKT_S4_)
        .other          _Z31router_gemm_kernel_float_outputI13__nv_bfloat16Li128ELi8ELi4ELi256ELi7168EEvPfPKT_S4_,@"STO_CUDA_ENTRY STV_DEFAULT"
_Z31router_gemm_kernel_float_outputI13__nv_bfloat16Li128ELi8ELi4ELi256ELi7168EEvPfPKT_S4_:
.text._Z31router_gemm_kernel_float_outputI13__nv_bfloat16Li128ELi8ELi4ELi256ELi7168EEvPfPKT_S4_:
        /* <DEDUP_REMOVED lines=630> */
.L_x_28:
        /* <DEDUP_REMOVED lines=10> */
.L_x_60:


//--------------------- .text._Z31router_gemm_kernel_float_outputI13__nv_bfloat16Li128ELi8ELi3ELi256ELi7168EEvPfPKT_S4_ --------------------------
	.section	.text._Z31router_gemm_kernel_float_outputI13__nv_bfloat16Li128ELi8ELi3ELi256ELi7168EEvPfPKT_S4_,"ax",@progbits
	.sectioninfo	@"SHI_REGISTERS=112"
	.align	128
        .global         _Z31router_gemm_kernel_float_outputI13__nv_bfloat16Li128ELi8ELi3ELi256ELi7168EEvPfPKT_S4_
        .type           _Z31router_gemm_kernel_float_outputI13__nv_bfloat16Li128ELi8ELi3ELi256ELi7168EEvPfPKT_S4_,@function
        .size           _Z31router_gemm_kernel_float_outputI13__nv_bfloat16Li128ELi8ELi3ELi256ELi7168EEvPfPKT_S4_,(.L_x_61 - _Z31router_gemm_kernel_float_outputI13__nv_bfloat16Li128ELi8ELi3ELi256ELi7168EEvPfPKT_S4_)
        .other          _Z31router_gemm_kernel_float_outputI13__nv_bfloat16Li128ELi8ELi3ELi256ELi7168EEvPfPKT_S4_,@"STO_CUDA_ENTRY STV_DEFAULT"
_Z31router_gemm_kernel_float_outputI13__nv_bfloat16Li128ELi8ELi3ELi256ELi7168EEvPfPKT_S4_:
.text._Z31router_gemm_kernel_float_outputI13__nv_bfloat16Li128ELi8ELi3ELi256ELi7168EEvPfPKT_S4_:
        /* <DEDUP_REMOVED lines=494> */
.L_x_29:
        /* <DEDUP_REMOVED lines=10> */
.L_x_61:


//--------------------- .text._Z31router_gemm_kernel_float_outputI13__nv_bfloat16Li128ELi8ELi2ELi256ELi7168EEvPfPKT_S4_ --------------------------
	.section	.text._Z31router_gemm_kernel_float_outputI13__nv_bfloat16Li128ELi8ELi2ELi256ELi7168EEvPfPKT_S4_,"ax",@progbits
	.sectioninfo	@"SHI_REGISTERS=96"
	.align	128
        .global         _Z31router_gemm_kernel_float_outputI13__nv_bfloat16Li128ELi8ELi2ELi256ELi7168EEvPfPKT_S4_
        .type           _Z31router_gemm_kernel_float_outputI13__nv_bfloat16Li128ELi8ELi2ELi256ELi7168EEvPfPKT_S4_,@function
        .size           _Z31router_gemm_kernel_float_outputI13__nv_bfloat16Li128ELi8ELi2ELi256ELi7168EEvPfPKT_S4_,(.L_x_62 - _Z31router_gemm_kernel_float_outputI13__nv_bfloat16Li128ELi8ELi2ELi256ELi7168EEvPfPKT_S4_)
        .other          _Z31router_gemm_kernel_float_outputI13__nv_bfloat16Li128ELi8ELi2ELi256ELi7168EEvPfPKT_S4_,@"STO_CUDA_ENTRY STV_DEFAULT"
_Z31router_gemm_kernel_float_outputI13__nv_bfloat16Li128ELi8ELi2ELi256ELi7168EEvPfPKT_S4_:
.text._Z31router_gemm_kernel_float_outputI13__nv_bfloat16Li128ELi8ELi2ELi256ELi7168EEvPfPKT_S4_:
        /* <DEDUP_REMOVED lines=358> */
.L_x_30:
        /* <DEDUP_REMOVED lines=10> */
.L_x_62:


//--------------------- .text._Z31router_gemm_kernel_float_outputI13__nv_bfloat16Li128ELi8ELi1ELi256ELi7168EEvPfPKT_S4_ --------------------------
	.section	.text._Z31router_gemm_kernel_float_outputI13__nv_bfloat16Li128ELi8ELi1ELi256ELi7168EEvPfPKT_S4_,"ax",@progbits
	.sectioninfo	@"SHI_REGISTERS=64"
	.align	128
        .global         _Z31router_gemm_kernel_float_outputI13__nv_bfloat16Li128ELi8ELi1ELi256ELi7168EEvPfPKT_S4_
        .type           _Z31router_gemm_kernel_float_outputI13__nv_bfloat16Li128ELi8ELi1ELi256ELi7168EEvPfPKT_S4_,@function
        .size           _Z31router_gemm_kernel_float_outputI13__nv_bfloat16Li128ELi8ELi1ELi256ELi7168EEvPfPKT_S4_,(.L_x_63 - _Z31router_gemm_kernel_float_outputI13__nv_bfloat16Li128ELi8ELi1ELi256ELi7168EEvPfPKT_S4_)
        .other          _Z31router_gemm_kernel_float_outputI13__nv_bfloat16Li128ELi8ELi1ELi256ELi7168EEvPfPKT_S4_,@"STO_CUDA_ENTRY STV_DEFAULT"
_Z31router_gemm_kernel_float_outputI13__nv_bfloat16Li128ELi8ELi1ELi256ELi7168EEvPfPKT_S4_:
.text._Z31router_gemm_kernel_float_outputI13__nv_bfloat16Li128ELi8ELi1ELi256ELi7168EEvPfPKT_S4_:
        /* <DEDUP_REMOVED lines=222> */
.L_x_31:
        /* <DEDUP_REMOVED lines=10> */
.L_x_63:


//--------------------- .nv.shared._Z31router_gemm_kernel_float_outputI13__nv_bfloat16Li128ELi8ELi16ELi384ELi7168EEvPfPKT_S4_ --------------------------
	.section	.nv.shared._Z31router_gemm_kernel_float_outputI13__nv_bfloat16Li128ELi8ELi16ELi384ELi7168EEvPfPKT_S4_,"aw",@nobits
	.sectionflags	@""
	.align	4
.nv.shared._Z31router_gemm_kernel_float_outputI13__nv_bfloat16Li128ELi8ELi16ELi384ELi7168EEvPfPKT_S4_:
	.zero		256


//--------------------- .nv.global                --------------------------
	.section	.nv.global,"aw",@nobits
.nv.global:
	.type		_ZN65_INTERNAL_cc3c4f23_29_dsv3_router_gemm_float_out_cu_2fe937f0_32154cuda3std3__48in_placeE,@object
	.size		_ZN65_INTERNAL_cc3c4f23_29_dsv3_router_gemm_float_out_cu_2fe937f0_32154cuda3std3__48in_placeE,(_ZN65_INTERNAL_cc3c4f23_29_dsv3_router_gemm_float_out_cu_2fe937f0_32154cuda3std6ranges3__45__cpo8distanceE - _ZN65_INTERNAL_cc3c4f23_29_dsv3_router_gemm_float_out_cu_2fe937f0_32154cuda3std3__48in_placeE)
_ZN65_INTERNAL_cc3c4f23_29_dsv3_router_gemm_float_out_cu_2fe937f0_32154cuda3std3__48in_placeE:
	.zero		1
	.type		_ZN65_INTERNAL_cc3c4f23_29_dsv3_router_gemm_float_out_cu_2fe937f0_32154cuda3std6ranges3__45__cpo8distanceE,@object
	.size		_ZN65_INTERNAL_cc3c4f23_29_dsv3_router_gemm_float_out_cu_2fe937f0_32154cuda3std6ranges3__45__cpo8distanceE,(_ZN65_INTERNAL_cc3c4f23_29_dsv3_router_gemm_float_out_cu_2fe937f0_32154cuda3std3__45__cpo6cbeginE - _ZN65_INTERNAL_cc3c4f23_29_dsv3_router_gemm_float_out_cu_2fe937f0_32154cuda3std6ranges3__45__cpo8distanceE)
_ZN65_INTERNAL_cc3c4f23_29_dsv3_router_gemm_float_out_cu_2fe937f0_32154cuda3std6ranges3__45__cpo8distanceE:
	.zero		1
	.type		_ZN65_INTERNAL_cc3c4f23_29_dsv3_router_gemm_float_out_cu_2fe937f0_32154cuda3std3__45__cpo6cbeginE,@object
	.size		_ZN65_INTERNAL_cc3c4f23_29_dsv3_router_gemm_float_out_cu_2fe937f0_32154cuda3std3__45__cpo6cbeginE,(_ZN65_INTERNAL_cc3c4f23_29_dsv3_router_gemm_float_out_cu_2fe937f0_32154cuda3std6ranges3__45__cpo7advanceE - _ZN65_INTERNAL_cc3c4f23_29_dsv3_router_gemm_float_out_cu_2fe937f0_32154cuda3std3__45__cpo6cbeginE)
_ZN65_INTERNAL_cc3c4f23_29_dsv3_router_gemm_float_out_cu_2fe937f0_32154cuda3std3__45__cpo6cbeginE:
	.zero		1
	.type		_ZN65_INTERNAL_cc3c4f23_29_dsv3_router_gemm_float_out_cu_2fe937f0_32154cuda3std6ranges3__45__cpo7advanceE,@object
	.size		_ZN65_INTERNAL_cc3c4f23_29_dsv3_router_gemm_float_out_cu_2fe937f0_32154cuda3std6ranges3__45__cpo7advanceE,(_ZN65_INTERNAL_cc3c4f23_29_dsv3_router_gemm_float_out_cu_2fe937f0_32154cuda3std3__45__cpo7crbeginE - _ZN65_INTERNAL_cc3c4f23_29_dsv3_router_gemm_float_out_cu_2fe937f0_32154cuda3std6ranges3__45__cpo7advanceE)
_ZN65_INTERNAL_cc3c4f23_29_dsv3_router_gemm_float_out_cu_2fe937f0_32154cuda3std6ranges3__45__cpo7advanceE:
	.zero		1
	.type		_ZN65_INTERNAL_cc3c4f23_29_dsv3_router_gemm_float_out_cu_2fe937f0_32154cuda3std3__45__cpo7crbeginE,@object
	.size		_ZN65_INTERNAL_cc3c4f23_29_dsv3_router_gemm_float_out_cu_2fe937f0_32154cuda3std3__45__cpo7crbeginE,(_ZN65_INTERNAL_cc3c4f23_29_dsv3_router_gemm_float_out_cu_2fe937f0_32154cuda3std6ranges3__45__cpo4dataE - _ZN65_INTERNAL_cc3c4f23_29_dsv3_router_gemm_float_out_cu_2fe937f0_32154cuda3std3__45__cpo7crbeginE)
_ZN65_INTERNAL_cc3c4f23_29_dsv3_router_gemm_float_out_cu_2fe937f0_32154cuda3std3__45__cpo7crbeginE:
	.zero		1
	.type		_ZN65_INTERNAL_cc3c4f23_29_dsv3_router_gemm_float_out_cu_2fe937f0_32154cuda3std6ranges3__45__cpo4dataE,@object
	.size		_ZN65_INTERNAL_cc3c4f23_29_dsv3_router_gemm_float_out_cu_2fe937f0_32154cuda3std6ranges3__45__cpo4dataE,(_ZN65_INTERNAL_cc3c4f23_29_dsv3_router_gemm_float_out_cu_2fe937f0_32154cuda3std6ranges3__45__cpo5beginE - _ZN65_INTERNAL_cc3c4f23_29_dsv3_router_gemm_float_out_cu_2fe937f0_32154cuda3std6ranges3__45__cpo4dataE)
_ZN65_INTERNAL_cc3c4f23_29_dsv3_router_gemm_float_out_cu_2fe937f0_32154cuda3std6ranges3__45__cpo4dataE:
	.zero		1
	.type		_ZN65_INTERNAL_cc3c4f23_29_dsv3_router_gemm_float_out_cu_2fe937f0_32154cuda3std6ranges3__45__cpo5beginE,@object
	.size		_ZN65_INTERNAL_cc3c4f23_29_dsv3_router_gemm_float_out_cu_2fe937f0_32154cuda3std6ranges3__45__cpo5beginE,(_ZN65_INTERNAL_cc3c4f23_29_dsv3_router_gemm_float_out_cu_2fe937f0_32154cuda3std3__467_GLOBAL__N__cc3c4f23_29_dsv3_router_gemm_float_out_cu_2fe937f0_32156ignoreE - _ZN65_INTERNAL_cc3c4f23_29_dsv3_router_gemm_float_out_cu_2fe937f0_32154cuda3std6ranges3__45__cpo5beginE)
_ZN65_INTERNAL_cc3c4f23_29_dsv3_router_gemm_float_out_cu_2fe937f0_32154cuda3std6ranges3__45__cpo5beginE:
	.zero		1
	.type		_ZN65_INTERNAL_cc3c4f23_29_dsv3_router_gemm_float_out_cu_2fe937f0_32154cuda3std3__467_GLOBAL__N__cc3c4f23_29_dsv3_router_gemm_float_out_cu_2fe937f0_32156ignoreE,@object
	.size		_ZN65_INTERNAL_cc3c4f23_29_dsv3_router_gemm_float_out_cu_2fe937f0_32154cuda3std3__467_GLOBAL__N__cc3c4f23_29_dsv3_router_gemm_float_out_cu_2fe937f0_32156ignoreE,(_ZN65_INTERNAL_cc3c4f23_29_dsv3_router_gemm_float_out_cu_2fe937f0_32154cuda3std6ranges3__45__cpo4sizeE - _ZN65_INTERNAL_cc3c4f23_29_dsv3_router_gemm_float_out_cu_2fe937f0_32154cuda3std3__467_GLOBAL__N__cc3c4f23_29_dsv3_router_gemm_float_out_cu_2fe937f0_32156ignoreE)
_ZN65_INTERNAL_cc3c4f23_29_dsv3_router_gemm_float_out_cu_2fe937f0_32154cuda3std3__467_GLOBAL__N__cc3c4f23_29_dsv3_router_gemm_float_out_cu_2fe937f0_32156ignoreE:
	.zero		1
	.type		_ZN65_INTERNAL_cc3c4f23_29_dsv3_router_gemm_float_out_cu_2fe937f0_32154cuda3std6ranges3__45__cpo4sizeE,@object
	.size		_ZN65_INTERNAL_cc3c4f23_29_dsv3_router_gemm_float_out_cu_2fe937f0_32154cuda3std6ranges3__45__cpo4sizeE,(_ZN65_INTERNAL_cc3c4f23_29_dsv3_router_gemm_float_out_cu_2fe937f0_32154cuda3std3__45__cpo5beginE - _ZN65_INTERNAL_cc3c4f23_29_dsv3_router_gemm_float_out_cu_2fe937f0_32154cuda3std6ranges3__45__cpo4sizeE)
_ZN65_INTERNAL_cc3c4f23_29_dsv3_router_gemm_float_out_cu_2fe937f0_32154cuda3std6ranges3__45__cpo4sizeE:
	.zero		1
	.type		_ZN65_INTERNAL_cc3c4f23_29_dsv3_router_gemm_float_out_cu_2fe937f0_32154cuda3std3__45__cpo5beginE,@object
	.size		_ZN65_INTERNAL_cc3c4f23_29_dsv3_router_gemm_float_out_cu_2fe937f0_32154cuda3std3__45__cpo5beginE,(_ZN65_INTERNAL_cc3c4f23_29_dsv3_router_gemm_float_out_cu_2fe937f0_32154cuda3std6ranges3__45__cpo6cbeginE - _ZN65_INTERNAL_cc3c4f23_29_dsv3_router_gemm_float_out_cu_2fe937f0_32154cuda3std3__45__cpo5beginE)
_ZN65_INTERNAL_cc3c4f23_29_dsv3_router_gemm_float_out_cu_2fe937f0_32154cuda3std3__45__cpo5beginE:
	.zero		1
	.type		_ZN65_INTERNAL_cc3c4f23_29_dsv3_router_gemm_float_out_cu_2fe937f0_32154cuda3std6ranges3__45__cpo6cbeginE,@object
	.size		_ZN65_INTERNAL_cc3c4f23_29_dsv3_router_gemm_float_out_cu_2fe937f0_32154cuda3std6ranges3__45__cpo6cbeginE,(_ZN65_INTERNAL_cc3c4f23_29_dsv3_router_gemm_float_out_cu_2fe937f0_32154cuda3std3__45__cpo6rbeginE - _ZN65_INTERNAL_cc3c4f23_29_dsv3_router_gemm_float_out_cu_2fe937f0_32154cuda3std6ranges3__45__cpo6cbeginE)
_ZN65_INTERNAL_cc3c4f23_29_dsv3_router_gemm_float_out_cu_2fe937f0_32154cuda3std6ranges3__45__cpo6cbeginE:
	.zero		1
	.type		_ZN65_INTERNAL_cc3c4f23_29_dsv3_router_gemm_float_out_cu_2fe937f0_32154cuda3std3__45__cpo6rbeginE,@object
	.size		_ZN65_INTERNAL_cc3c4f23_29_dsv3_router_gemm_float_out_cu_2fe937f0_32154cuda3std3__45__cpo6rbeginE,(_ZN65_INTERNAL_cc3c4f23_29_dsv3_router_gemm_float_out_cu_2fe937f0_32154cuda3std6ranges3__45__cpo4nextE - _ZN65_INTERNAL_cc3c4f23_29_dsv3_router_gemm_float_out_cu_2fe937f0_32154cuda3std3__45__cpo6rbeginE)
_ZN65_INTERNAL_cc3c4f23_29_dsv3_router_gemm_float_out_cu_2fe937f0_32154cuda3std3__45__cpo6rbeginE:
	.zero		1
	.type		_ZN65_INTERNAL_cc3c4f23_29_dsv3_router_gemm_float_out_cu_2fe937f0_32154cuda3std6ranges3__45__cpo4nextE,@object
	.size		_ZN65_INTERNAL_cc3c4f23_29_dsv3_router_gemm_float_out_cu_2fe937f0_32154cuda3std6ranges3__45__cpo4nextE,(_ZN65_INTERNAL_cc3c4f23_29_dsv3_router_gemm_float_out_cu_2fe937f0_32154cuda3std6ranges3__45__cpo4swapE - _ZN65_INTERNAL_cc3c4f23_29_dsv3_router_gemm_float_out_cu_2fe937f0_32154cuda3std6ranges3__45__cpo4nextE)
_ZN65_INTERNAL_cc3c4f23_29_dsv3_router_gemm_float_out_cu_2fe937f0_32154cuda3std6ranges3__45__cpo4nextE:
	.zero		1
	.type		_ZN65_INTERNAL_cc3c4f23_29_dsv3_router_gemm_float_out_cu_2fe937f0_32154cuda3std6ranges3__45__cpo4swapE,@object
	.size		_ZN65_INTERNAL_cc3c4f23_29_dsv3_router_gemm_float_out_cu_2fe937f0_32154cuda3std6ranges3__45__cpo4swapE,(_ZN65_INTERNAL_cc3c4f23_29_dsv3_router_gemm_float_out_cu_2fe937f0_32154cuda3std3__420unreachable_sentinelE - _ZN65_INTERNAL_cc3c4f23_29_dsv3_router_gemm_float_out_cu_2fe937f0_32154cuda3std6ranges3__45__cpo4swapE)
_ZN65_INTERNAL_cc3c4f23_29_dsv3_router_gemm_float_out_cu_2fe937f0_32154cuda3std6ranges3__45__cpo4swapE:
	.zero		1
	.type		_ZN65_INTERNAL_cc3c4f23_29_dsv3_router_gemm_float_out_cu_2fe937f0_32154cuda3std3__420unreachable_sentinelE,@object
	.size		_ZN65_INTERNAL_cc3c4f23_29_dsv3_router_gemm_float_out_cu_2fe937f0_32154cuda3std3__420unreachable_sentinelE,(_ZN65_INTERNAL_cc3c4f23_29_dsv3_router_gemm_float_out_cu_2fe937f0_32156thrust23THRUST_300001_SM_800_NS6system6detail10sequential3seqE - _ZN65_INTERNAL_cc3c4f23_29_dsv3_router_gemm_float_out_cu_2fe937f0_32154cuda3std3__420unreachable_sentinelE)
_ZN65_INTERNAL_cc3c4f23_29_dsv3_router_gemm_float_out_cu_2fe937f0_32154cuda3std3__420unreachable_sentinelE:
	.zero		1
	.type		_ZN65_INTERNAL_cc3c4f23_29_dsv3_router_gemm_float_out_cu_2fe937f0_32156thrust23THRUST_300001_SM_800_NS6system6detail10sequential3seqE,@object
	.size		_ZN65_INTERNAL_cc3c4f23_29_dsv3_router_gemm_float_out_cu_2fe937f0_32156thrust23THRUST_300001_SM_800_NS6system6detail10sequential3seqE,(_ZN65_INTERNAL_cc3c4f23_29_dsv3_router_gemm_float_out_cu_2fe937f0_32154cuda3std3__45__cpo4cendE - _ZN65_INTERNAL_cc3c4f23_29_dsv3_router_gemm_float_out_cu_2fe937f0_32156thrust23THRUST_300001_SM_800_NS6system6detail10sequential3seqE)
_ZN65_INTERNAL_cc3c4f23_29_dsv3_router_gemm_float_out_cu_2fe937f0_32156thrust23THRUST_300001_SM_800_NS6system6detail10sequential3seqE:
	.zero		1
	.type		_ZN65_INTERNAL_cc3c4f23_29_dsv3_router_gemm_float_out_cu_2fe937f0_32154cuda3std3__45__cpo4cendE,@object
	.size		_ZN65_INTERNAL_cc3c4f23_29_dsv3_router_gemm_float_out_cu_2fe937f0_32154cuda3std3__45__cpo4cendE,(_ZN65_INTERNAL_cc3c4f23_29_dsv3_router_gemm_float_out_cu_2fe937f0_32154cuda3std6ranges3__45__cpo9iter_swapE - _ZN65_INTERNAL_cc3c4f23_29_dsv3_router_gemm_float_out_cu_2fe937f0_32154cuda3std3__45__cpo4cendE)
_ZN65_INTERNAL_cc3c4f23_29_dsv3_router_gemm_float_out_cu_2fe937f0_32154cuda3std3__45__cpo4cendE:
	.zero		1
	.type		_ZN65_INTERNAL_cc3c4f23_29_dsv3_router_gemm_float_out_cu_2fe937f0_32154cuda3std6ranges3__45__cpo9iter_swapE,@object
	.size		_ZN65_INTERNAL_cc3c4f23_29_dsv3_router_gemm_float_out_cu_2fe937f0_32154cuda3std6ranges3__45__cpo9iter_swapE,(_ZN65_INTERNAL_cc3c4f23_29_dsv3_router_gemm_float_out_cu_2fe937f0_32154cuda3std3__45__cpo5crendE - _ZN65_INTERNAL_cc3c4f23_29_dsv3_router_gemm_float_out_cu_2fe937f0_32154cuda3std6ranges3__45__cpo9iter_swapE)
_ZN65_INTERNAL_cc3c4f23_29_dsv3_router_gemm_float_out_cu_2fe937f0_32154cuda3std6ranges3__45__cpo9iter_swapE:
	.zero		1
	.type		_ZN65_INTERNAL_cc3c4f23_29_dsv3_router_gemm_float_out_cu_2fe937f0_32154cuda3std3__45__cpo5crendE,@object
	.size		_ZN65_INTERNAL_cc3c4f23_29_dsv3_router_gemm_float_out_cu_2fe937f0_32154cuda3std3__45__cpo5crendE,(_ZN65_INTERNAL_cc3c4f23_29_dsv3_router_gemm_float_out_cu_2fe937f0_32154cuda3std6ranges3__45__cpo5cdataE - _ZN65_INTERNAL_cc3c4f23_29_dsv3_router_gemm_float_out_cu_2fe937f0_32154cuda3std3__45__cpo5crendE)
_ZN65_INTERNAL_cc3c4f23_29_dsv3_router_gemm_float_out_cu_2fe937f0_32154cuda3std3__45__cpo5crendE:
	.zero		1
	.type		_ZN65_INTERNAL_cc3c4f23_29_dsv3_router_gemm_float_out_cu_2fe937f0_32154cuda3std6ranges3__45__cpo5cdataE,@object
	.size		_ZN65_INTERNAL_cc3c4f23_29_dsv3_router_gemm_float_out_cu_2fe937f0_32154cuda3std6ranges3__45__cpo5cdataE,(_ZN65_INTERNAL_cc3c4f23_29_dsv3_router_gemm_float_out_cu_2fe937f0_32154cuda3std6ranges3__45__cpo3endE - _ZN65_INTERNAL_cc3c4f23_29_dsv3_router_gemm_float_out_cu_2fe937f0_32154cuda3std6ranges3__45__cpo5cdataE)
_ZN65_INTERNAL_cc3c4f23_29_dsv3_router_gemm_float_out_cu_2fe937f0_32154cuda3std6ranges3__45__cpo5cdataE:
	.zero		1
	.type		_ZN65_INTERNAL_cc3c4f23_29_dsv3_router_gemm_float_out_cu_2fe937f0_32154cuda3std6ranges3__45__cpo3endE,@object
	.size		_ZN65_INTERNAL_cc3c4f23_29_dsv3_router_gemm_float_out_cu_2fe937f0_32154cuda3std6ranges3__45__cpo3endE,(_ZN65_INTERNAL_cc3c4f23_29_dsv3_router_gemm_float_out_cu_2fe937f0_32154cuda3std3__419piecewise_constructE - _ZN65_INTERNAL_cc3c4f23_29_dsv3_router_gemm_float_out_cu_2fe937f0_32154cuda3std6ranges3__45__cpo3endE)
_ZN65_INTERNAL_cc3c4f23_29_dsv3_router_gemm_float_out_cu_2fe937f0_32154cuda3std6ranges3__45__cpo3endE:
	.zero		1
	.type		_ZN65_INTERNAL_cc3c4f23_29_dsv3_router_gemm_float_out_cu_2fe937f0_32154cuda3std3__419piecewise_constructE,@object
	.size		_ZN65_INTERNAL_cc3c4f23_29_dsv3_router_gemm_float_out_cu_2fe937f0_32154cuda3std3__419piecewise_constructE,(_ZN65_INTERNAL_cc3c4f23_29_dsv3_router_gemm_float_out_cu_2fe937f0_32154cuda3std6ranges3__45__cpo5ssizeE - _ZN65_INTERNAL_cc3c4f23_29_dsv3_router_gemm_float_out_cu_2fe937f0_32154cuda3std3__419piecewise_constructE)
_ZN65_INTERNAL_cc3c4f23_29_dsv3_router_gemm_float_out_cu_2fe937f0_32154cuda3std3__419piecewise_constructE:
	.zero		1
	.type		_ZN65_INTERNAL_cc3c4f23_29_dsv3_router_gemm_float_out_cu_2fe937f0_32154cuda3std6ranges3__45__cpo5ssizeE,@object
	.size		_ZN65_INTERNAL_cc3c4f23_29_dsv3_router_gemm_float_out_cu_2fe937f0_32154cuda3std6ranges3__45__cpo5ssizeE,(_ZN65_INTERNAL_cc3c4f23_29_dsv3_router_gemm_float_out_cu_2fe937f0_32154cuda3std3__45__cpo3endE - _ZN65_INTERNAL_cc3c4f23_29_dsv3_router_gemm_float_out_cu_2fe937f0_32154cuda3std6ranges3__45__cpo5ssizeE)
_ZN65_INTERNAL_cc3c4f23_29_dsv3_router_gemm_float_out_cu_2fe937f0_32154cuda3std6ranges3__45__cpo5ssizeE:
	.zero		1
	.type		_ZN65_INTERNAL_cc3c4f23_29_dsv3_router_gemm_float_out_cu_2fe937f0_32154cuda3std3__45__cpo3endE,@object
	.size		_ZN65_INTERNAL_cc3c4f23_29_dsv3_router_gemm_float_out_cu_2fe937f0_32154cuda3std3__45__cpo3endE,(_ZN65_INTERNAL_cc3c4f23_29_dsv3_router_gemm_float_out_cu_2fe937f0_32154cuda3std6ranges3__45__cpo4cendE - _ZN65_INTERNAL_cc3c4f23_29_dsv3_router_gemm_float_out_cu_2fe937f0_32154cuda3std3__45__cpo3endE)
_ZN65_INTERNAL_cc3c4f23_29_dsv3_router_gemm_float_out_cu_2fe937f0_32154cuda3std3__45__cpo3endE:
	.zero		1
	.type		_ZN65_INTERNAL_cc3c4f23_29_dsv3_router_gemm_float_out_cu_2fe937f0_32154cuda3std6ranges3__45__cpo4cendE,@object
	.size		_ZN65_INTERNAL_cc3c4f23_29_dsv3_router_gemm_float_out_cu_2fe937f0_32154cuda3std6ranges3__45__cpo4cendE,(_ZN65_INTERNAL_cc3c4f23_29_dsv3_router_gemm_float_out_cu_2fe937f0_32154cuda3std3__45__cpo4rendE - _ZN65_INTERNAL_cc3c4f23_29_dsv3_router_gemm_float_out_cu_2fe937f0_32154cuda3std6ranges3__45__cpo4cendE)
_ZN65_INTERNAL_cc3c4f23_29_dsv3_router_gemm_float_out_cu_2fe937f0_32154cuda3std6ranges3__45__cpo4cendE:
	.zero		1
	.type		_ZN65_INTERNAL_cc3c4f23_29_dsv3_router_gemm_float_out_cu_2fe937f0_32154cuda3std3__45__cpo4rendE,@object
	.size		_ZN65_INTERNAL_cc3c4f23_29_dsv3_router_gemm_float_out_cu_2fe937f0_32154cuda3std3__45__cpo4rendE,(_ZN65_INTERNAL_cc3c4f23_29_dsv3_router_gemm_float_out_cu_2fe937f0_32154cuda3std6ranges3__45__cpo4prevE - _ZN65_INTERNAL_cc3c4f23_29_dsv3_router_gemm_float_out_cu_2fe937f0_32154cuda3std3__45__cpo4rendE)
_ZN65_INTERNAL_cc3c4f23_29_dsv3_router_gemm_float_out_cu_2fe937f0_32154cuda3std3__45__cpo4rendE:
	.zero		1
	.type		_ZN65_INTERNAL_cc3c4f23_29_dsv3_router_gemm_float_out_cu_2fe937f0_32154cuda3std6ranges3__45__cpo4prevE,@object
	.size		_ZN65_INTERNAL_cc3c4f23_29_dsv3_router_gemm_float_out_cu_2fe937f0_32154cuda3std6ranges3__45__cpo4prevE,(_ZN65_INTERNAL_cc3c4f23_29_dsv3_router_gemm_float_out_cu_2fe937f0_32154cuda3std6ranges3__45__cpo9iter_moveE - _ZN65_INTERNAL_cc3c4f23_29_dsv3_router_gemm_float_out_cu_2fe937f0_32154cuda3std6ranges3__45__cpo4prevE)
_ZN65_INTERNAL_cc3c4f23_29_dsv3_router_gemm_float_out_cu_2fe937f0_32154cuda3std6ranges3__45__cpo4prevE:
	.zero		1
	.type		_ZN65_INTERNAL_cc3c4f23_29_dsv3_router_gemm_float_out_cu_2fe937f0_32154cuda3std6ranges3__45__cpo9iter_moveE,@object
	.size		_ZN65_INTERNAL_cc3c4f23_29_dsv3_router_gemm_float_out_cu_2fe937f0_32154cuda3std6ranges3__45__cpo9iter_moveE,(.L_13 - _ZN65_INTERNAL_cc3c4f23_29_dsv3_router_gemm_float_out_cu_2fe937f0_32154cuda3std6ranges3__45__cpo9iter_moveE)
_ZN65_INTERNAL_cc3c4f23_29_dsv3_router_gemm_float_out_cu_2fe937f0_32154cuda3std6ranges3__45__cpo9iter_moveE:
	.zero		1
.L_13:


//--------------------- .nv.shared._Z31router_gemm_kernel_float_outputI13__nv_bfloat16Li128ELi8ELi15ELi384ELi7168EEvPfPKT_S4_ --------------------------
	.section	.nv.shared._Z31router_gemm_kernel_float_outputI13__nv_bfloat16Li128ELi8ELi15ELi384ELi7168EEvPfPKT_S4_,"aw",@nobits
	.sectionflags	@""
	.align	4
.nv.shared._Z31router_gemm_kernel_float_outputI13__nv_bfloat16Li128ELi8ELi15ELi384ELi7168EEvPfPKT_S4_:
	.zero		240


//--------------------- .nv.shared._Z31router_gemm_kernel_float_outputI13__nv_bfloat16Li128ELi8ELi14ELi384ELi7168EEvPfPKT_S4_ --------------------------
	.section	.nv.shared._Z31router_gemm_kernel_float_outputI13__nv_bfloat16Li128ELi8ELi14ELi384ELi7168EEvPfPKT_S4_,"aw",@nobits
	.sectionflags	@""
	.align	4
.nv.shared._Z31router_gemm_kernel_float_outputI13__nv_bfloat16Li128ELi8ELi14ELi384ELi7168EEvPfPKT_S4_:
	.zero		224


//--------------------- .nv.shared._Z31router_gemm_kernel_float_outputI13__nv_bfloat16Li128ELi8ELi13ELi384ELi7168EEvPfPKT_S4_ --------------------------
	.section	.nv.shared._Z31router_gemm_kernel_float_outputI13__nv_bfloat16Li128ELi8ELi13ELi384ELi7168EEvPfPKT_S4_,"aw",@nobits
	.sectionflags	@""
	.align	4
.nv.shared._Z31router_gemm_kernel_float_outputI13__nv_bfloat16Li128ELi8ELi13ELi384ELi7168EEvPfPKT_S4_:
	.zero		208


//--------------------- .nv.shared._Z31router_gemm_kernel_float_outputI13__nv_bfloat16Li128ELi8ELi12ELi384ELi7168EEvPfPKT_S4_ --------------------------
	.section	.nv.shared._Z31router_gemm_kernel_float_outputI13__nv_bfloat16Li128ELi8ELi12ELi384ELi7168EEvPfPKT_S4_,"aw",@nobits
	.sectionflags	@""
	.align	4
.nv.shared._Z31router_gemm_kernel_float_outputI13__nv_bfloat16Li128ELi8ELi12ELi384ELi7168EEvPfPKT_S4_:
	.zero		192


//--------------------- .nv.shared._Z31router_gemm_kernel_float_outputI13__nv_bfloat16Li128ELi8ELi11ELi384ELi7168EEvPfPKT_S4_ --------------------------
	.section	.nv.shared._Z31router_gemm_kernel_float_outputI13__nv_bfloat16Li128ELi8ELi11ELi384ELi7168EEvPfPKT_S4_,"aw",@nobits
	.sectionflags	@""
	.align	4
.nv.shared._Z31router_gemm_kernel_float_outputI13__nv_bfloat16Li128ELi8ELi11ELi384ELi7168EEvPfPKT_S4_:
	.zero		176


//--------------------- .nv.shared._Z31router_gemm_kernel_float_outputI13__nv_bfloat16Li128ELi8ELi10ELi384ELi7168EEvPfPKT_S4_ --------------------------
	.section	.nv.shared._Z31router_gemm_kernel_float_outputI13__nv_bfloat16Li128ELi8ELi10ELi384ELi7168EEvPfPKT_S4_,"aw",@nobits
	.sectionflags	@""
	.align	4
.nv.shared._Z31router_gemm_kernel_float_outputI13__nv_bfloat16Li128ELi8ELi10ELi384ELi7168EEvPfPKT_S4_:
	.zero		160


//--------------------- .nv.shared._Z31router_gemm_kernel_float_outputI13__nv_bfloat16Li128ELi8ELi9ELi384ELi7168EEvPfPKT_S4_ --------------------------
	.section	.nv.shared._Z31router_gemm_kernel_float_outputI13__nv_bfloat16Li128ELi8ELi9ELi384ELi7168EEvPfPKT_S4_,"aw",@nobits
	.sectionflags	@""
	.align	4
.nv.shared._Z31router_gemm_kernel_float_outputI13__nv_bfloat16Li128ELi8ELi9ELi384ELi7168EEvPfPKT_S4_:
	.zero		144


//--------------------- .nv.shared._Z31router_gemm_kernel_float_outputI13__nv_bfloat16Li128ELi8ELi8ELi384ELi7168EEvPfPKT_S4_ --------------------------
	.section	.nv.shared._Z31router_gemm_kernel_float_outputI13__nv_bfloat16Li128ELi8ELi8ELi384ELi7168EEvPfPKT_S4_,"aw",@nobits
	.sectionflags	@""
	.align	4
.nv.shared._Z31router_gemm_kernel_float_outputI13__nv_bfloat16Li128ELi8ELi8ELi384ELi7168EEvPfPKT_S4_:
	.zero		128


//--------------------- .nv.shared._Z31router_gemm_kernel_float_outputI13__nv_bfloat16Li128ELi8ELi7ELi384ELi7168EEvPfPKT_S4_ --------------------------
	.section	.nv.shared._Z31router_gemm_kernel_float_outputI13__nv_bfloat16Li128ELi8ELi7ELi384ELi7168EEvPfPKT_S4_,"aw",@nobits
	.sectionflags	@""
	.align	4
.nv.shared._Z31router_gemm_kernel_float_outputI13__nv_bfloat16Li128ELi8ELi7ELi384ELi7168EEvPfPKT_S4_:
	.zero		112


//--------------------- .nv.shared._Z31router_gemm_kernel_float_outputI13__nv_bfloat16Li128ELi8ELi6ELi384ELi7168EEvPfPKT_S4_ --------------------------
	.section	.nv.shared._Z31router_gemm_kernel_float_outputI13__nv_bfloat16Li128ELi8ELi6ELi384ELi7168EEvPfPKT_S4_,"aw",@nobits
	.sectionflags	@""
	.align	4
.nv.shared._Z31router_gemm_kernel_float_outputI13__nv_bfloat16Li128ELi8ELi6ELi384ELi7168EEvPfPKT_S4_:
	.zero		96


//--------------------- .nv.shared._Z31router_gemm_kernel_float_outputI13__nv_bfloat16Li128ELi8ELi5ELi384ELi7168EEvPfPKT_S4_ --------------------------
	.section	.nv.shared._Z31router_gemm_kernel_float_outputI13__nv_bfloat16Li128ELi8ELi5ELi384ELi7168EEvPfPKT_S4_,"aw",@nobits
	.sectionflags	@""
	.align	4
.nv.shared._Z31router_gemm_kernel_float_outputI13__nv_bfloat16Li128ELi8ELi5ELi384ELi7168EEvPfPKT_S4_:
	.zero		80


//--------------------- .nv.shared._Z31router_gemm_kernel_float_outputI13__nv_bfloat16Li128ELi8ELi4ELi384ELi7168EEvPfPKT_S4_ --------------------------
	.section	.nv.shared._Z31router_gemm_kernel_float_outputI13__nv_bfloat16Li128ELi8ELi4ELi384ELi7168EEvPfPKT_S4_,"aw",@nobits
	.sectionflags	@""
	.align	4
.nv.shared._Z31router_gemm_kernel_float_outputI13__nv_bfloat16Li128ELi8ELi4ELi384ELi7168EEvPfPKT_S4_:
	.zero		64


//--------------------- .nv.shared._Z31router_gemm_kernel_float_outputI13__nv_bfloat16Li128ELi8ELi3ELi384ELi7168EEvPfPKT_S4_ --------------------------
	.section	.nv.shared._Z31router_gemm_kernel_float_outputI13__nv_bfloat16Li128ELi8ELi3ELi384ELi7168EEvPfPKT_S4_,"aw",@nobits
	.sectionflags	@""
	.align	4
.nv.shared._Z31router_gemm_kernel_float_outputI13__nv_bfloat16Li128ELi8ELi3ELi384ELi7168EEvPfPKT_S4_:
	.zero		48


//--------------------- .nv.shared._Z31router_gemm_kernel_float_outputI13__nv_bfloat16Li128ELi8ELi2ELi384ELi7168EEvPfPKT_S4_ --------------------------
	.section	.nv.shared._Z31router_gemm_kernel_float_outputI13__nv_bfloat16Li128ELi8ELi2ELi384ELi7168EEvPfPKT_S4_,"aw",@nobits
	.sectionflags	@""
	.align	4
.nv.shared._Z31router_gemm_kernel_float_outputI13__nv_bfloat16Li128ELi8ELi2ELi384ELi7168EEvPfPKT_S4_:
	.zero		32


//--------------------- .nv.shared._Z31router_gemm_kernel_float_outputI13__nv_bfloat16Li128ELi8ELi1ELi384ELi7168EEvPfPKT_S4_ --------------------------
	.section	.nv.shared._Z31router_gemm_kernel_float_outputI13__nv_bfloat16Li128ELi8ELi1ELi384ELi7168EEvPfPKT_S4_,"aw",@nobits
	.sectionflags	@""
	.align	4
.nv.shared._Z31router_gemm_kernel_float_outputI13__nv_bfloat16Li128ELi8ELi1ELi384ELi7168EEvPfPKT_S4_:
	.zero		16


//--------------------- .nv.shared._Z31router_gemm_kernel_float_outputI13__nv_bfloat16Li128ELi8ELi16ELi256ELi7168EEvPfPKT_S4_ --------------------------
	.section	.nv.shared._Z31router_gemm_kernel_float_outputI13__nv_bfloat16Li128ELi8ELi16ELi256ELi7168EEvPfPKT_S4_,"aw",@nobits
	.sectionflags	@""
	.align	4
.nv.shared._Z31router_gemm_kernel_float_outputI13__nv_bfloat16Li128ELi8ELi16ELi256ELi7168EEvPfPKT_S4_:
	.zero		256


//--------------------- .nv.shared._Z31router_gemm_kernel_float_outputI13__nv_bfloat16Li128ELi8ELi15ELi256ELi7168EEvPfPKT_S4_ --------------------------
	.section	.nv.shared._Z31router_gemm_kernel_float_outputI13__nv_bfloat16Li128ELi8ELi15ELi256ELi7168EEvPfPKT_S4_,"aw",@nobits
	.sectionflags	@""
	.align	4
.nv.shared._Z31router_gemm_kernel_float_outputI13__nv_bfloat16Li128ELi8ELi15ELi256ELi7168EEvPfPKT_S4_:
	.zero		240


//--------------------- .nv.shared._Z31router_gemm_kernel_float_outputI13__nv_bfloat16Li128ELi8ELi14ELi256ELi7168EEvPfPKT_S4_ --------------------------
	.section	.nv.shared._Z31router_gemm_kernel_float_outputI13__nv_bfloat16Li128ELi8ELi14ELi256ELi7168EEvPfPKT_S4_,"aw",@nobits
	.sectionflags	@""
	.align	4
.nv.shared._Z31router_gemm_kernel_float_outputI13__nv_bfloat16Li128ELi8ELi14ELi256ELi7168EEvPfPKT_S4_:
	.zero		224


//--------------------- .nv.shared._Z31router_gemm_kernel_float_outputI13__nv_bfloat16Li128ELi8ELi13ELi256ELi7168EEvPfPKT_S4_ --------------------------
	.section	.nv.shared._Z31router_gemm_kernel_float_outputI13__nv_bfloat16Li128ELi8ELi13ELi256ELi7168EEvPfPKT_S4_,"aw",@nobits
	.sectionflags	@""
	.align	4
.nv.shared._Z31router_gemm_kernel_float_outputI13__nv_bfloat16Li128ELi8ELi13ELi256ELi7168EEvPfPKT_S4_:
	.zero		208


//--------------------- .nv.shared._Z31router_gemm_kernel_float_outputI13__nv_bfloat16Li128ELi8ELi12ELi256ELi7168EEvPfPKT_S4_ --------------------------
	.section	.nv.shared._Z31router_gemm_kernel_float_outputI13__nv_bfloat16Li128ELi8ELi12ELi256ELi7168EEvPfPKT_S4_,"aw",@nobits
	.sectionflags	@""
	.align	4
.nv.shared._Z31router_gemm_kernel_float_outputI13__nv_bfloat16Li128ELi8ELi12ELi256ELi7168EEvPfPKT_S4_:
	.zero		192


//--------------------- .nv.shared._Z31router_gemm_kernel_float_outputI13__nv_bfloat16Li128ELi8ELi11ELi256ELi7168EEvPfPKT_S4_ --------------------------
	.section	.nv.shared._Z31router_gemm_kernel_float_outputI13__nv_bfloat16Li128ELi8ELi11ELi256ELi7168EEvPfPKT_S4_,"aw",@nobits
	.sectionflags	@""
	.align	4
.nv.shared._Z31router_gemm_kernel_float_outputI13__nv_bfloat16Li128ELi8ELi11ELi256ELi7168EEvPfPKT_S4_:
	.zero		176


//--------------------- .nv.shared._Z31router_gemm_kernel_float_outputI13__nv_bfloat16Li128ELi8ELi10ELi256ELi7168EEvPfPKT_S4_ --------------------------
	.section	.nv.shared._Z31router_gemm_kernel_float_outputI13__nv_bfloat16Li128ELi8ELi10ELi256ELi7168EEvPfPKT_S4_,"aw",@nobits
	.sectionflags	@""
	.align	4
.nv.shared._Z31router_gemm_kernel_float_outputI13__nv_bfloat16Li128ELi8ELi10ELi256ELi7168EEvPfPKT_S4_:
	.zero		160


//--------------------- .nv.shared._Z31router_gemm_kernel_float_outputI13__nv_bfloat16Li128ELi8ELi9ELi256ELi7168EEvPfPKT_S4_ --------------------------
	.section	.nv.shared._Z31router_gemm_kernel_float_outputI13__nv_bfloat16Li128ELi8ELi9ELi256ELi7168EEvPfPKT_S4_,"aw",@nobits
	.sectionflags	@""
	.align	4
.nv.shared._Z31router_gemm_kernel_float_outputI13__nv_bfloat16Li128ELi8ELi9ELi256ELi7168EEvPfPKT_S4_:
	.zero		144


//--------------------- .nv.shared._Z31router_gemm_kernel_float_outputI13__nv_bfloat16Li128ELi8ELi8ELi256ELi7168EEvPfPKT_S4_ --------------------------
	.section	.nv.shared._Z31router_gemm_kernel_float_outputI13__nv_bfloat16Li128ELi8ELi8ELi256ELi7168EEvPfPKT_S4_,"aw",@nobits
	.sectionflags	@""
	.align	4
.nv.shared._Z31router_gemm_kernel_float_outputI13__nv_bfloat16Li128ELi8ELi8ELi256ELi7168EEvPfPKT_S4_:
	.zero		128


//--------------------- .nv.shared._Z31router_gemm_kernel_float_outputI13__nv_bfloat16Li128ELi8ELi7ELi256ELi7168EEvPfPKT_S4_ --------------------------
	.section	.nv.shared._Z31router_gemm_kernel_float_outputI13__nv_bfloat16Li128ELi8ELi7ELi256ELi7168EEvPfPKT_S4_,"aw",@nobits
	.sectionflags	@""
	.align	4
.nv.shared._Z31router_gemm_kernel_float_outputI13__nv_bfloat16Li128ELi8ELi7ELi256ELi7168EEvPfPKT_S4_:
	.zero		112


//--------------------- .nv.shared._Z31router_gemm_kernel_float_outputI13__nv_bfloat16Li128ELi8ELi6ELi256ELi7168EEvPfPKT_S4_ --------------------------
	.section	.nv.shared._Z31router_gemm_kernel_float_outputI13__nv_bfloat16Li128ELi8ELi6ELi256ELi7168EEvPfPKT_S4_,"aw",@nobits
	.sectionflags	@""
	.align	4
.nv.shared._Z31router_gemm_kernel_float_outputI13__nv_bfloat16Li128ELi8ELi6ELi256ELi7168EEvPfPKT_S4_:
	.zero		96


//--------------------- .nv.shared._Z31router_gemm_kernel_float_outputI13__nv_bfloat16Li128ELi8ELi5ELi256ELi7168EEvPfPKT_S4_ --------------------------
	.section	.nv.shared._Z31router_gemm_kernel_float_outputI13__nv_bfloat16Li128ELi8ELi5ELi256ELi7168EEvPfPKT_S4_,"aw",@nobits
	.sectionflags	@""
	.align	4
.nv.shared._Z31router_gemm_kernel_float_outputI13__nv_bfloat16Li128ELi8ELi5ELi256ELi7168EEvPfPKT_S4_:
	.zero		80


//--------------------- .nv.shared._Z31router_gemm_kernel_float_outputI13__nv_bfloat16Li128ELi8ELi4ELi256ELi7168EEvPfPKT_S4_ --------------------------
	.section	.nv.shared._Z31router_gemm_kernel_float_outputI13__nv_bfloat16Li128ELi8ELi4ELi256ELi7168EEvPfPKT_S4_,"aw",@nobits
	.sectionflags	@""
	.align	4
.nv.shared._Z31router_gemm_kernel_float_outputI13__nv_bfloat16Li128ELi8ELi4ELi256ELi7168EEvPfPKT_S4_:
	.zero		64


//--------------------- .nv.shared._Z31router_gemm_kernel_float_outputI13__nv_bfloat16Li128ELi8ELi3ELi256ELi7168EEvPfPKT_S4_ --------------------------
	.section	.nv.shared._Z31router_gemm_kernel_float_outputI13__nv_bfloat16Li128ELi8ELi3ELi256ELi7168EEvPfPKT_S4_,"aw",@nobits
	.sectionflags	@""
	.align	4
.nv.shared._Z31router_gemm_kernel_float_outputI13__nv_bfloat16Li128ELi8ELi3ELi256ELi7168EEvPfPKT_S4_:
	.zero		48


//--------------------- .nv.shared._Z31router_gemm_kernel_float_outputI13__nv_bfloat16Li128ELi8ELi2ELi256ELi7168EEvPfPKT_S4_ --------------------------
	.section	.nv.shared._Z31router_gemm_kernel_float_outputI13__nv_bfloat16Li128ELi8ELi2ELi256ELi7168EEvPfPKT_S4_,"aw",@nobits
	.sectionflags	@""
	.align	4
.nv.shared._Z31router_gemm_kernel_float_outputI13__nv_bfloat16Li128ELi8ELi2ELi256ELi7168EEvPfPKT_S4_:
	.zero		32


//--------------------- .nv.shared._Z31router_gemm_kernel_float_outputI13__nv_bfloat16Li128ELi8ELi1ELi256ELi7168EEvPfPKT_S4_ --------------------------
	.section	.nv.shared._Z31router_gemm_kernel_float_outputI13__nv_bfloat16Li128ELi8ELi1ELi256ELi7168EEvPfPKT_S4_,"aw",@nobits
	.sectionflags	@""
	.align	4
.nv.shared._Z31router_gemm_kernel_float_outputI13__nv_bfloat16Li128ELi8ELi1ELi256ELi7168EEvPfPKT_S4_:
	.zero		16
